	.target	sm_90a

	.elftype	@"ET_EXEC"


//--------------------- .note.nv.tkinfo           --------------------------
	.section	.note.nv.tkinfo,"",@"SHT_NOTE"
	.sectionflags	@"SHF_NOTE_NV_TKINFO"
	.tkinfo
        /*0018*/ 	.word	0x00000002
        /*0030*/ 	.string	""
        /*0030*/ 	.string	"ptxas"
        /*0030*/ 	.string	"Cuda compilation tools, release 13.0, V13.0.88"
        /*0030*/ 	.string	"Build cuda_13.0.r13.0/compiler.36424714_0"
        /*0030*/ 	.string	"-arch sm_90a -m 64 "



//--------------------- .note.nv.cuinfo           --------------------------
	.section	.note.nv.cuinfo,"",@"SHT_NOTE"
	.sectionflags	@"SHF_NOTE_NV_CUINFO"
        /*0018*/ 	.short	0x0002
        /*001a*/ 	.short	0x005a
        /*001c*/ 	.short	0x0082
	.zero		2


//--------------------- .nv.info                  --------------------------
	.section	.nv.info,"",@"SHT_CUDA_INFO"
	.align	4


	//----- nvinfo : EIATTR_REGCOUNT
	.align		4
        /*0000*/ 	.byte	0x04, 0x2f
        /*0002*/ 	.short	(.L_12 - .L_11)
	.align		4
.L_11:
        /*0004*/ 	.word	index@(_ZN7cutlass13device_kernelINS_4gemm6kernel13GemmUniversalIN4cute5tupleIJiiiiEEENS1_10collective13CollectiveMmaINS1_43MainloopSm90TmaGmmaWarpSpecializedSparseFP8ILi12ENS5_IJNS4_1CILi2EEENSA_ILi1EEESC_EEENS1_32KernelTmaWarpSpecializedPingpongEEENS5_IJNSA_ILi64EEENSA_ILi256EEESG_EEENS_12float_e4m3_tENS5_IJNS4_6LayoutINS5_IJiNS5_IJSB_iEEEiEEENS5_IJlNS5_IJSC_SB_EEElEEEEENSK_INS5_IJNS5_IJSG_iEEESQ_iEEENS5_IJNS5_IJSG_NSA_ILi4096EEEEEENS5_IJSC_lEEElEEEEEEEESJ_NS5_IJlSC_lEEENS4_8TiledMMAINS4_8MMA_AtomIJNS4_4SM904GMMA6SPARSE32GMMA_64x256x64_F32E4M3E4M3_SS_TNILNS12_7ScaleInE1ELS15_1ELNS12_9SparseSelE0EEEEEENSK_INS5_IJSC_SC_SC_EEENS5_IJNSA_ILi0EEES1A_S1A_EEEEENS5_IJNS4_10UnderscoreES1D_S1D_EEEEENS4_13SM90_TMA_LOADENS4_14ComposedLayoutINS4_7SwizzleILi1ELi4ELi3EEENS4_25smem_sparse_ptr_flag_bitsILi2ELi8EEENSK_INS5_IJNS5_IJSC_NSA_ILi8EEEEEENS5_IJSB_NSA_ILi32EEEEEEEEENS5_IJNS5_IJS1A_SG_EEESN_EEEEEEEvNS4_8identityENS4_23SM90_TMA_LOAD_MULTICASTENS1H_INS1I_ILi2ELi4ELi3EEENS4_18smem_ptr_flag_bitsILi8EEENSK_INS5_IJS1M_SG_EEENS5_IJSG_SC_EEEEEEEvS1V_EENS_8epilogue10collective6detail29Sm90TmaWarpSpecializedAdapterINS26_15DefaultEpilogueIfNS5_IJSC_llEEES2A_NS25_6thread17LinearCombinationIfLi1EffLNS2B_9ScaleType4KindE0ELNS_15FloatRoundStyleE2EfEENS1_15EpilogueDefaultEEEEEvvEEEEvNT_6ParamsE)
        /*0008*/ 	.word	0x000000a8


	//----- nvinfo : EIATTR_FRAME_SIZE
	.align		4
.L_12:
        /*000c*/ 	.byte	0x04, 0x11
        /*000e*/ 	.short	(.L_14 - .L_13)
	.align		4
.L_13:
        /*0010*/ 	.word	index@(_ZN7cutlass13device_kernelINS_4gemm6kernel13GemmUniversalIN4cute5tupleIJiiiiEEENS1_10collective13CollectiveMmaINS1_43MainloopSm90TmaGmmaWarpSpecializedSparseFP8ILi12ENS5_IJNS4_1CILi2EEENSA_ILi1EEESC_EEENS1_32KernelTmaWarpSpecializedPingpongEEENS5_IJNSA_ILi64EEENSA_ILi256EEESG_EEENS_12float_e4m3_tENS5_IJNS4_6LayoutINS5_IJiNS5_IJSB_iEEEiEEENS5_IJlNS5_IJSC_SB_EEElEEEEENSK_INS5_IJNS5_IJSG_iEEESQ_iEEENS5_IJNS5_IJSG_NSA_ILi4096EEEEEENS5_IJSC_lEEElEEEEEEEESJ_NS5_IJlSC_lEEENS4_8TiledMMAINS4_8MMA_AtomIJNS4_4SM904GMMA6SPARSE32GMMA_64x256x64_F32E4M3E4M3_SS_TNILNS12_7ScaleInE1ELS15_1ELNS12_9SparseSelE0EEEEEENSK_INS5_IJSC_SC_SC_EEENS5_IJNSA_ILi0EEES1A_S1A_EEEEENS5_IJNS4_10UnderscoreES1D_S1D_EEEEENS4_13SM90_TMA_LOADENS4_14ComposedLayoutINS4_7SwizzleILi1ELi4ELi3EEENS4_25smem_sparse_ptr_flag_bitsILi2ELi8EEENSK_INS5_IJNS5_IJSC_NSA_ILi8EEEEEENS5_IJSB_NSA_ILi32EEEEEEEEENS5_IJNS5_IJS1A_SG_EEESN_EEEEEEEvNS4_8identityENS4_23SM90_TMA_LOAD_MULTICASTENS1H_INS1I_ILi2ELi4ELi3EEENS4_18smem_ptr_flag_bitsILi8EEENSK_INS5_IJS1M_SG_EEENS5_IJSG_SC_EEEEEEEvS1V_EENS_8epilogue10collective6detail29Sm90TmaWarpSpecializedAdapterINS26_15DefaultEpilogueIfNS5_IJSC_llEEES2A_NS25_6thread17LinearCombinationIfLi1EffLNS2B_9ScaleType4KindE0ELNS_15FloatRoundStyleE2EfEENS1_15EpilogueDefaultEEEEEvvEEEEvNT_6ParamsE)
        /*0014*/ 	.word	0x00000120


	//----- nvinfo : EIATTR_MIN_STACK_SIZE
	.align		4
.L_14:
        /*0018*/ 	.byte	0x04, 0x12
        /*001a*/ 	.short	(.L_16 - .L_15)
	.align		4
.L_15:
        /*001c*/ 	.word	index@(_ZN7cutlass13device_kernelINS_4gemm6kernel13GemmUniversalIN4cute5tupleIJiiiiEEENS1_10collective13CollectiveMmaINS1_43MainloopSm90TmaGmmaWarpSpecializedSparseFP8ILi12ENS5_IJNS4_1CILi2EEENSA_ILi1EEESC_EEENS1_32KernelTmaWarpSpecializedPingpongEEENS5_IJNSA_ILi64EEENSA_ILi256EEESG_EEENS_12float_e4m3_tENS5_IJNS4_6LayoutINS5_IJiNS5_IJSB_iEEEiEEENS5_IJlNS5_IJSC_SB_EEElEEEEENSK_INS5_IJNS5_IJSG_iEEESQ_iEEENS5_IJNS5_IJSG_NSA_ILi4096EEEEEENS5_IJSC_lEEElEEEEEEEESJ_NS5_IJlSC_lEEENS4_8TiledMMAINS4_8MMA_AtomIJNS4_4SM904GMMA6SPARSE32GMMA_64x256x64_F32E4M3E4M3_SS_TNILNS12_7ScaleInE1ELS15_1ELNS12_9SparseSelE0EEEEEENSK_INS5_IJSC_SC_SC_EEENS5_IJNSA_ILi0EEES1A_S1A_EEEEENS5_IJNS4_10UnderscoreES1D_S1D_EEEEENS4_13SM90_TMA_LOADENS4_14ComposedLayoutINS4_7SwizzleILi1ELi4ELi3EEENS4_25smem_sparse_ptr_flag_bitsILi2ELi8EEENSK_INS5_IJNS5_IJSC_NSA_ILi8EEEEEENS5_IJSB_NSA_ILi32EEEEEEEEENS5_IJNS5_IJS1A_SG_EEESN_EEEEEEEvNS4_8identityENS4_23SM90_TMA_LOAD_MULTICASTENS1H_INS1I_ILi2ELi4ELi3EEENS4_18smem_ptr_flag_bitsILi8EEENSK_INS5_IJS1M_SG_EEENS5_IJSG_SC_EEEEEEEvS1V_EENS_8epilogue10collective6detail29Sm90TmaWarpSpecializedAdapterINS26_15DefaultEpilogueIfNS5_IJSC_llEEES2A_NS25_6thread17LinearCombinationIfLi1EffLNS2B_9ScaleType4KindE0ELNS_15FloatRoundStyleE2EfEENS1_15EpilogueDefaultEEEEEvvEEEEvNT_6ParamsE)
        /*0020*/ 	.word	0x00000120
.L_16:


//--------------------- .nv.compat                --------------------------
	.section	.nv.compat,"",@"SHT_CUDA_COMPAT_INFO"
	.align	4
        /*0000*/ 	.byte	0x02, 0x09, 0x01, 0x00, 0x02, 0x02, 0x04, 0x00, 0x02, 0x05, 0x05, 0x00, 0x03, 0x07, 0x01, 0x01
        /*0010*/ 	.byte	0x02, 0x03, 0x01, 0x00, 0x02, 0x06, 0x01, 0x00, 0x04, 0x0b, 0x08, 0x00, 0x00, 0x00, 0x00, 0x00
        /*0020*/ 	.byte	0x00, 0x00, 0x00, 0x00


//--------------------- .nv.info._ZN7cutlass13device_kernelINS_4gemm6kernel13GemmUniversalIN4cute5tupleIJiiiiEEENS1_10collective13CollectiveMmaINS1_43MainloopSm90TmaGmmaWarpSpecializedSparseFP8ILi12ENS5_IJNS4_1CILi2EEENSA_ILi1EEESC_EEENS1_32KernelTmaWarpSpecializedPingpongEEENS5_IJNSA_ILi64EEENSA_ILi256EEESG_EEENS_12float_e4m3_tENS5_IJNS4_6LayoutINS5_IJiNS5_IJSB_iEEEiEEENS5_IJlNS5_IJSC_SB_EEElEEEEENSK_INS5_IJNS5_IJSG_iEEESQ_iEEENS5_IJNS5_IJSG_NSA_ILi4096EEEEEENS5_IJSC_lEEElEEEEEEEESJ_NS5_IJlSC_lEEENS4_8TiledMMAINS4_8MMA_AtomIJNS4_4SM904GMMA6SPARSE32GMMA_64x256x64_F32E4M3E4M3_SS_TNILNS12_7ScaleInE1ELS15_1ELNS12_9SparseSelE0EEEEEENSK_INS5_IJSC_SC_SC_EEENS5_IJNSA_ILi0EEES1A_S1A_EEEEENS5_IJNS4_10UnderscoreES1D_S1D_EEEEENS4_13SM90_TMA_LOADENS4_14ComposedLayoutINS4_7SwizzleILi1ELi4ELi3EEENS4_25smem_sparse_ptr_flag_bitsILi2ELi8EEENSK_INS5_IJNS5_IJSC_NSA_ILi8EEEEEENS5_IJSB_NSA_ILi32EEEEEEEEENS5_IJNS5_IJS1A_SG_EEESN_EEEEEEEvNS4_8identityENS4_23SM90_TMA_LOAD_MULTICASTENS1H_INS1I_ILi2ELi4ELi3EEENS4_18smem_ptr_flag_bitsILi8EEENSK_INS5_IJS1M_SG_EEENS5_IJSG_SC_EEEEEEEvS1V_EENS_8epilogue10collective6detail29Sm90TmaWarpSpecializedAdapterINS26_15DefaultEpilogueIfNS5_IJSC_llEEES2A_NS25_6thread17LinearCombinationIfLi1EffLNS2B_9ScaleType4KindE0ELNS_15FloatRoundStyleE2EfEENS1_15EpilogueDefaultEEEEEvvEEEEvNT_6ParamsE --------------------------
	.section	.nv.info._ZN7cutlass13device_kernelINS_4gemm6kernel13GemmUniversalIN4cute5tupleIJiiiiEEENS1_10collective13CollectiveMmaINS1_43MainloopSm90TmaGmmaWarpSpecializedSparseFP8ILi12ENS5_IJNS4_1CILi2EEENSA_ILi1EEESC_EEENS1_32KernelTmaWarpSpecializedPingpongEEENS5_IJNSA_ILi64EEENSA_ILi256EEESG_EEENS_12float_e4m3_tENS5_IJNS4_6LayoutINS5_IJiNS5_IJSB_iEEEiEEENS5_IJlNS5_IJSC_SB_EEElEEEEENSK_INS5_IJNS5_IJSG_iEEESQ_iEEENS5_IJNS5_IJSG_NSA_ILi4096EEEEEENS5_IJSC_lEEElEEEEEEEESJ_NS5_IJlSC_lEEENS4_8TiledMMAINS4_8MMA_AtomIJNS4_4SM904GMMA6SPARSE32GMMA_64x256x64_F32E4M3E4M3_SS_TNILNS12_7ScaleInE1ELS15_1ELNS12_9SparseSelE0EEEEEENSK_INS5_IJSC_SC_SC_EEENS5_IJNSA_ILi0EEES1A_S1A_EEEEENS5_IJNS4_10UnderscoreES1D_S1D_EEEEENS4_13SM90_TMA_LOADENS4_14ComposedLayoutINS4_7SwizzleILi1ELi4ELi3EEENS4_25smem_sparse_ptr_flag_bitsILi2ELi8EEENSK_INS5_IJNS5_IJSC_NSA_ILi8EEEEEENS5_IJSB_NSA_ILi32EEEEEEEEENS5_IJNS5_IJS1A_SG_EEESN_EEEEEEEvNS4_8identityENS4_23SM90_TMA_LOAD_MULTICASTENS1H_INS1I_ILi2ELi4ELi3EEENS4_18smem_ptr_flag_bitsILi8EEENSK_INS5_IJS1M_SG_EEENS5_IJSG_SC_EEEEEEEvS1V_EENS_8epilogue10collective6detail29Sm90TmaWarpSpecializedAdapterINS26_15DefaultEpilogueIfNS5_IJSC_llEEES2A_NS25_6thread17LinearCombinationIfLi1EffLNS2B_9ScaleType4KindE0ELNS_15FloatRoundStyleE2EfEENS1_15EpilogueDefaultEEEEEvvEEEEvNT_6ParamsE,"",@"SHT_CUDA_INFO"
	.sectionflags	@""
	.align	4


	//----- nvinfo : EIATTR_CUDA_API_VERSION
	.align		4
        /*0000*/ 	.byte	0x04, 0x37
        /*0002*/ 	.short	(.L_18 - .L_17)
.L_17:
        /*0004*/ 	.word	0x00000082


	//----- nvinfo : EIATTR_KPARAM_INFO
	.align		4
.L_18:
        /*0008*/ 	.byte	0x04, 0x17
        /*000a*/ 	.short	(.L_20 - .L_19)
.L_19:
        /*000c*/ 	.word	0x00000000
        /*0010*/ 	.short	0x0000
        /*0012*/ 	.short	0x0070
        /*0014*/ 	.byte	0x00, 0xf0, 0x01, 0x14


	//----- nvinfo : EIATTR_SPARSE_MMA_MASK
	.align		4
.L_20:
        /*0018*/ 	.byte	0x03, 0x50
        /*001a*/ 	.short	0x0001


	//----- nvinfo : EIATTR_MAXREG_COUNT
	.align		4
        /*001c*/ 	.byte	0x03, 0x1b
        /*001e*/ 	.short	0x00a8


	//----- nvinfo : EIATTR_NUM_BARRIERS
	.align		4
        /*0020*/ 	.byte	0x02, 0x4c
        /*0022*/ 	.byte	0x01
	.zero		1


	//----- nvinfo : EIATTR_ANNOTATIONS
	.align		4
        /*0024*/ 	.byte	0x04, 0x55
        /*0026*/ 	.short	(.L_22 - .L_21)


	//   ....[0]....
.L_21:
        /*0028*/ 	.word	0x00000001
        /*002c*/ 	.byte	0x90, 0x08, 0x00, 0x00, 0x01, 0x00, 0x00, 0x00, 0x30, 0x0a, 0x00, 0x00, 0x01, 0x00, 0x00, 0x00
        /* <DEDUP_REMOVED lines=212> */
        /*0d7c*/ 	.byte	0x00, 0x22, 0x01, 0x00, 0x01, 0x00, 0x00, 0x00, 0x50, 0x22, 0x01, 0x00


	//----- nvinfo : EIATTR_MERCURY_ISA_VERSION
	.align		4
.L_22:
        /*0d88*/ 	.byte	0x03, 0x5f
        /*0d8a*/ 	.short	0x0101


	//----- nvinfo : EIATTR_INT_WARP_WIDE_INSTR_OFFSETS
	.align		4
        /*0d8c*/ 	.byte	0x04, 0x31
        /*0d8e*/ 	.short	(.L_24 - .L_23)


	//   ....[0]....
.L_23:
        /*0d90*/ 	.word	0x00000700


	//   ....[1]....
        /*0d94*/ 	.word	0x00000770


	//   ....[2]....
        /*0d98*/ 	.word	0x00000780


	//   ....[3]....
        /*0d9c*/ 	.word	0x000007b0


	//   ....[4]....
        /*0da0*/ 	.word	0x000007f0


	//   ....[5]....
        /*0da4*/ 	.word	0x00000840


	//   ....[6]....
        /*0da8*/ 	.word	0x00000950


	//   ....[7]....
        /*0dac*/ 	.word	0x00000970


	//   ....[8]....
        /*0db0*/ 	.word	0x00003570


	//----- nvinfo : EIATTR_COOP_GROUP_MASK_REGIDS
	.align		4
.L_24:
        /*0db4*/ 	.byte	0x04, 0x29
        /*0db6*/ 	.short	(.L_26 - .L_25)


	//   ....[0]....
.L_25:
        /*0db8*/ 	.word	0xffffffff


	//   ....[1]....
        /*0dbc*/ 	.word	0xffffffff


	//   ....[2]....
        /*0dc0*/ 	.word	0xffffffff


	//   ....[3]....
        /*0dc4*/ 	.word	0xffffffff


	//   ....[4]....
        /*0dc8*/ 	.word	0xffffffff


	//   ....[5]....
        /*0dcc*/ 	.word	0xffffffff


	//   ....[6]....
        /*0dd0*/ 	.word	0xffffffff


	//----- nvinfo : EIATTR_COOP_GROUP_INSTR_OFFSETS
	.align		4
.L_26:
        /*0dd4*/ 	.byte	0x04, 0x28
        /*0dd6*/ 	.short	(.L_28 - .L_27)


	//   ....[0]....
.L_27:
        /*0dd8*/ 	.word	0x00000070


	//   ....[1]....
        /*0ddc*/ 	.word	0x00000090


	//   ....[2]....
        /*0de0*/ 	.word	0x000001c0


	//   ....[3]....
        /*0de4*/ 	.word	0x00000500


	//   ....[4]....
        /*0de8*/ 	.word	0x00000540


	//   ....[5]....
        /*0dec*/ 	.word	0x00000760


	//   ....[6]....
        /*0df0*/ 	.word	0x00000ac0


	//----- nvinfo : EIATTR_REG_RECONFIG
	.align		4
.L_28:
        /*0df4*/ 	.byte	0x01, 0x54
	.zero		2


	//----- nvinfo : EIATTR_MBARRIER_INSTR_OFFSETS
	.align		4
        /*0df8*/ 	.byte	0x04, 0x39
        /*0dfa*/ 	.short	(.L_30 - .L_29)


	//   ....[0]....
.L_29:
        /*0dfc*/ 	.word	0x00000360
        /*0e00*/ 	.word	0x000000ff
        /*0e04*/ 	.word	0x00000000
        /*0e08*/ 	.short	0x0100
        /*0e0a*/ 	.byte	0x07
	.zero		1


	//   ....[1]....
        /*0e0c*/ 	.word	0x00000370
        /*0e10*/ 	.word	0x000000ff
        /*0e14*/ 	.word	0x00000060
        /*0e18*/ 	.short	0x0100
        /*0e1a*/ 	.byte	0x07
	.zero		1


	//   ....[2]....
        /*0e1c*/ 	.word	0x00000380
        /*0e20*/ 	.word	0x000000ff
        /*0e24*/ 	.word	0x00000008
        /*0e28*/ 	.short	0x0100
        /*0e2a*/ 	.byte	0x07
	.zero		1


	//   ....[3]....
        /*0e2c*/ 	.word	0x00000390
        /*0e30*/ 	.word	0x000000ff
        /*0e34*/ 	.word	0x00000068
        /*0e38*/ 	.short	0x0100
        /*0e3a*/ 	.byte	0x07
	.zero		1


	//   ....[4]....
        /*0e3c*/ 	.word	0x000003a0
        /*0e40*/ 	.word	0x000000ff
        /*0e44*/ 	.word	0x00000010
        /*0e48*/ 	.short	0x0100
        /*0e4a*/ 	.byte	0x07
	.zero		1


	//   ....[5]....
        /*0e4c*/ 	.word	0x000003b0
        /*0e50*/ 	.word	0x000000ff
        /*0e54*/ 	.word	0x00000070
        /*0e58*/ 	.short	0x0100
        /*0e5a*/ 	.byte	0x07
	.zero		1


	//   ....[6]....
        /*0e5c*/ 	.word	0x000003c0
        /*0e60*/ 	.word	0x000000ff
        /*0e64*/ 	.word	0x00000018
        /*0e68*/ 	.short	0x0100
        /*0e6a*/ 	.byte	0x07
	.zero		1


	//   ....[7]....
        /*0e6c*/ 	.word	0x000003d0
        /*0e70*/ 	.word	0x000000ff
        /*0e74*/ 	.word	0x00000078
        /*0e78*/ 	.short	0x0100
        /*0e7a*/ 	.byte	0x07
	.zero		1


	//   ....[8]....
        /*0e7c*/ 	.word	0x000003e0
        /*0e80*/ 	.word	0x000000ff
        /*0e84*/ 	.word	0x00000020
        /*0e88*/ 	.short	0x0100
        /*0e8a*/ 	.byte	0x07
	.zero		1


	//   ....[9]....
        /*0e8c*/ 	.word	0x000003f0
        /*0e90*/ 	.word	0x000000ff
        /*0e94*/ 	.word	0x00000080
        /*0e98*/ 	.short	0x0100
        /*0e9a*/ 	.byte	0x07
	.zero		1


	//   ....[10]....
        /*0e9c*/ 	.word	0x00000400
        /*0ea0*/ 	.word	0x000000ff
        /*0ea4*/ 	.word	0x00000028
        /*0ea8*/ 	.short	0x0100
        /*0eaa*/ 	.byte	0x07
	.zero		1


	//   ....[11]....
        /*0eac*/ 	.word	0x00000410
        /*0eb0*/ 	.word	0x000000ff
        /*0eb4*/ 	.word	0x00000088
        /*0eb8*/ 	.short	0x0100
        /*0eba*/ 	.byte	0x07
	.zero		1


	//   ....[12]....
        /*0ebc*/ 	.word	0x00000420
        /*0ec0*/ 	.word	0x000000ff
        /*0ec4*/ 	.word	0x00000030
        /*0ec8*/ 	.short	0x0100
        /*0eca*/ 	.byte	0x07
	.zero		1


	//   ....[13]....
        /*0ecc*/ 	.word	0x00000430
        /*0ed0*/ 	.word	0x000000ff
        /*0ed4*/ 	.word	0x00000090
        /*0ed8*/ 	.short	0x0100
        /*0eda*/ 	.byte	0x07
	.zero		1


	//   ....[14]....
        /*0edc*/ 	.word	0x00000440
        /*0ee0*/ 	.word	0x000000ff
        /*0ee4*/ 	.word	0x00000038
        /*0ee8*/ 	.short	0x0100
        /*0eea*/ 	.byte	0x07
	.zero		1


	//   ....[15]....
        /*0eec*/ 	.word	0x00000450
        /*0ef0*/ 	.word	0x000000ff
        /*0ef4*/ 	.word	0x00000098
        /*0ef8*/ 	.short	0x0100
        /*0efa*/ 	.byte	0x07
	.zero		1


	//   ....[16]....
        /*0efc*/ 	.word	0x00000460
        /*0f00*/ 	.word	0x000000ff
        /*0f04*/ 	.word	0x00000040
        /*0f08*/ 	.short	0x0100
        /*0f0a*/ 	.byte	0x07
	.zero		1


	//   ....[17]....
        /*0f0c*/ 	.word	0x00000470
        /*0f10*/ 	.word	0x000000ff
        /*0f14*/ 	.word	0x000000a0
        /*0f18*/ 	.short	0x0100
        /*0f1a*/ 	.byte	0x07
	.zero		1


	//   ....[18]....
        /*0f1c*/ 	.word	0x00000480
        /*0f20*/ 	.word	0x000000ff
        /*0f24*/ 	.word	0x00000048
        /*0f28*/ 	.short	0x0100
        /*0f2a*/ 	.byte	0x07
	.zero		1


	//   ....[19]....
        /*0f2c*/ 	.word	0x00000490
        /*0f30*/ 	.word	0x000000ff
        /*0f34*/ 	.word	0x000000a8
        /*0f38*/ 	.short	0x0100
        /*0f3a*/ 	.byte	0x07
	.zero		1


	//   ....[20]....
        /*0f3c*/ 	.word	0x000004a0
        /*0f40*/ 	.word	0x000000ff
        /*0f44*/ 	.word	0x00000050
        /*0f48*/ 	.short	0x0100
        /*0f4a*/ 	.byte	0x07
	.zero		1


	//   ....[21]....
        /*0f4c*/ 	.word	0x000004b0
        /*0f50*/ 	.word	0x000000ff
        /*0f54*/ 	.word	0x000000b0
        /*0f58*/ 	.short	0x0100
        /*0f5a*/ 	.byte	0x07
	.zero		1


	//   ....[22]....
        /*0f5c*/ 	.word	0x000004c0
        /*0f60*/ 	.word	0x000000ff
        /*0f64*/ 	.word	0x00000058
        /*0f68*/ 	.short	0x0100
        /*0f6a*/ 	.byte	0x07
	.zero		1


	//   ....[23]....
        /*0f6c*/ 	.word	0x000004d0
        /*0f70*/ 	.word	0x000000ff
        /*0f74*/ 	.word	0x000000b8
        /*0f78*/ 	.short	0x0100
        /*0f7a*/ 	.byte	0x07
	.zero		1


	//   ....[24]....
        /*0f7c*/ 	.word	0x00000990
        /*0f80*/ 	.word	0x000000ff
        /*0f84*/ 	.word	0x000000f0
        /*0f88*/ 	.short	0x0100
        /*0f8a*/ 	.byte	0x07
	.zero		1


	//   ....[25]....
        /*0f8c*/ 	.word	0x00000a10
        /*0f90*/ 	.word	0x000000ff
        /*0f94*/ 	.word	0x000000f8
        /*0f98*/ 	.short	0x0100
        /*0f9a*/ 	.byte	0x07
	.zero		1


	//   ....[26]....
        /*0f9c*/ 	.word	0x00000a40
        /*0fa0*/ 	.word	0x000000ff
        /*0fa4*/ 	.word	0x000000d0
        /*0fa8*/ 	.short	0x0100
        /*0faa*/ 	.byte	0x0a
	.zero		1


	//   ....[27]....
        /*0fac*/ 	.word	0x00000a50
        /*0fb0*/ 	.word	0x000000ff
        /*0fb4*/ 	.word	0x000000d8
        /*0fb8*/ 	.short	0x0100
        /*0fba*/ 	.byte	0x0a
	.zero		1


	//   ....[28]....
        /*0fbc*/ 	.word	0x00000a60
        /*0fc0*/ 	.word	0x000000ff
        /*0fc4*/ 	.word	0x000000e0
        /*0fc8*/ 	.short	0x0100
        /*0fca*/ 	.byte	0x0a
	.zero		1


	//   ....[29]....
        /*0fcc*/ 	.word	0x00000a70
        /*0fd0*/ 	.word	0x000000ff
        /*0fd4*/ 	.word	0x000000e8
        /*0fd8*/ 	.short	0x0100
        /*0fda*/ 	.byte	0x0a
	.zero		1


	//   ....[30]....
        /*0fdc*/ 	.word	0x00001a00
        /*0fe0*/ 	.word	0x000000ff
        /*0fe4*/ 	.word	0xfffffff8
        /*0fe8*/ 	.short	0x010a
        /*0fea*/ 	.byte	0x10
	.zero		1


	//   ....[31]....
        /*0fec*/ 	.word	0x00002450
        /*0ff0*/ 	.word	0x000000ff
        /*0ff4*/ 	.word	0x00000000
        /*0ff8*/ 	.short	0x010a
        /*0ffa*/ 	.byte	0x08
	.zero		1


	//   ....[32]....
        /*0ffc*/ 	.word	0x00002490
        /*1000*/ 	.word	0x000000ff
        /*1004*/ 	.word	0x00000000
        /*1008*/ 	.short	0x010a
        /*100a*/ 	.byte	0x08
	.zero		1


	//   ....[33]....
        /*100c*/ 	.word	0x000035e0
        /*1010*/ 	.word	0x00000098
        /*1014*/ 	.word	0x00000000
        /*1018*/ 	.short	0x0101
        /*101a*/ 	.byte	0x3f
	.zero		1


	//   ....[34]....
        /*101c*/ 	.word	0x00004b50
        /*1020*/ 	.word	0x0000001a
        /*1024*/ 	.word	0x00000000
        /*1028*/ 	.short	0x0101
        /*102a*/ 	.byte	0x1e
	.zero		1


	//   ....[35]....
        /*102c*/ 	.word	0x00004ba0
        /*1030*/ 	.word	0x000000ff
        /*1034*/ 	.word	0x00000008
        /*1038*/ 	.short	0x010a
        /*103a*/ 	.byte	0x10
	.zero		1


	//   ....[36]....
        /*103c*/ 	.word	0x00010420
        /*1040*/ 	.word	0x00000003
        /*1044*/ 	.word	0x00000000
        /*1048*/ 	.short	0x0101
        /*104a*/ 	.byte	0x1e
	.zero		1


	//   ....[37]....
        /*104c*/ 	.word	0x00010e90
        /*1050*/ 	.word	0x0000000e
        /*1054*/ 	.word	0x00000060
        /*1058*/ 	.short	0x010a
        /*105a*/ 	.byte	0x3f
	.zero		1


	//   ....[38]....
        /*105c*/ 	.word	0x00011330
        /*1060*/ 	.word	0x00000004
        /*1064*/ 	.word	0x000000f8
        /*1068*/ 	.short	0x0101
        /*106a*/ 	.byte	0x3f
	.zero		1


	//   ....[39]....
        /*106c*/ 	.word	0x00011b20
        /*1070*/ 	.word	0x00000005
        /*1074*/ 	.word	0x00000000
        /*1078*/ 	.short	0x010a
        /*107a*/ 	.byte	0x3f
	.zero		1


	//   ....[40]....
        /*107c*/ 	.word	0x00011ba0
        /*1080*/ 	.word	0x00000007
        /*1084*/ 	.word	0x00000000
        /*1088*/ 	.short	0x010a
        /*108a*/ 	.byte	0x3f
	.zero		1


	//   ....[41]....
        /*108c*/ 	.word	0x00011c30
        /*1090*/ 	.word	0x00000006
        /*1094*/ 	.word	0x00000000
        /*1098*/ 	.short	0x010a
        /*109a*/ 	.byte	0x3f
	.zero		1


	//   ....[42]....
        /*109c*/ 	.word	0x00011cc0
        /*10a0*/ 	.word	0x00000009
        /*10a4*/ 	.word	0x00000000
        /*10a8*/ 	.short	0x010a
        /*10aa*/ 	.byte	0x3f
	.zero		1


	//   ....[43]....
        /*10ac*/ 	.word	0x00011d50
        /*10b0*/ 	.word	0x00000006
        /*10b4*/ 	.word	0x00000000
        /*10b8*/ 	.short	0x010a
        /*10ba*/ 	.byte	0x3f
	.zero		1


	//   ....[44]....
        /*10bc*/ 	.word	0x00011de0
        /*10c0*/ 	.word	0x00000009
        /*10c4*/ 	.word	0x00000000
        /*10c8*/ 	.short	0x010a
        /*10ca*/ 	.byte	0x3f
	.zero		1


	//   ....[45]....
        /*10cc*/ 	.word	0x00011e70
        /*10d0*/ 	.word	0x00000006
        /*10d4*/ 	.word	0x00000000
        /*10d8*/ 	.short	0x010a
        /*10da*/ 	.byte	0x3f
	.zero		1


	//   ....[46]....
        /*10dc*/ 	.word	0x00011f00
        /*10e0*/ 	.word	0x00000009
        /*10e4*/ 	.word	0x00000000
        /*10e8*/ 	.short	0x010a
        /*10ea*/ 	.byte	0x3f
	.zero		1


	//   ....[47]....
        /*10ec*/ 	.word	0x00011f90
        /*10f0*/ 	.word	0x00000006
        /*10f4*/ 	.word	0x00000000
        /*10f8*/ 	.short	0x010a
        /*10fa*/ 	.byte	0x3f
	.zero		1


	//   ....[48]....
        /*10fc*/ 	.word	0x00012020
        /*1100*/ 	.word	0x00000009
        /*1104*/ 	.word	0x00000000
        /*1108*/ 	.short	0x010a
        /*110a*/ 	.byte	0x3f
	.zero		1


	//   ....[49]....
        /*110c*/ 	.word	0x000120b0
        /*1110*/ 	.word	0x00000006
        /*1114*/ 	.word	0x00000000
        /*1118*/ 	.short	0x010a
        /*111a*/ 	.byte	0x3f
	.zero		1


	//   ....[50]....
        /*111c*/ 	.word	0x00012140
        /*1120*/ 	.word	0x00000003
        /*1124*/ 	.word	0x00000000
        /*1128*/ 	.short	0x010a
        /*112a*/ 	.byte	0x3f
	.zero		1


	//   ....[51]....
        /*112c*/ 	.word	0x000121b0
        /*1130*/ 	.word	0x00000003
        /*1134*/ 	.word	0xfffffff8
        /*1138*/ 	.short	0x010a
        /*113a*/ 	.byte	0x3f
	.zero		1


	//   ....[52]....
        /*113c*/ 	.word	0x00012220
        /*1140*/ 	.word	0x00000000
        /*1144*/ 	.word	0x00000000
        /*1148*/ 	.short	0x010a
        /*114a*/ 	.byte	0x3f
	.zero		1


	//   ....[53]....
        /*114c*/ 	.word	0x00012290
        /*1150*/ 	.word	0x0000001b
        /*1154*/ 	.word	0x00000008
        /*1158*/ 	.short	0x010a
        /*115a*/ 	.byte	0x3f
	.zero		1


	//   ....[54]....
        /*115c*/ 	.word	0x00012360
        /*1160*/ 	.word	0x0000000e
        /*1164*/ 	.word	0x00000060
        /*1168*/ 	.short	0x010a
        /*116a*/ 	.byte	0x3f
	.zero		1


	//   ....[55]....
        /*116c*/ 	.word	0x00012440
        /*1170*/ 	.word	0x00000005
        /*1174*/ 	.word	0x00000000
        /*1178*/ 	.short	0x010a
        /*117a*/ 	.byte	0x3f
	.zero		1


	//   ....[56]....
        /*117c*/ 	.word	0x00012490
        /*1180*/ 	.word	0x00000007
        /*1184*/ 	.word	0x00000000
        /*1188*/ 	.short	0x010a
        /*118a*/ 	.byte	0x3f
	.zero		1


	//   ....[57]....
        /*118c*/ 	.word	0x000124e0
        /*1190*/ 	.word	0x00000006
        /*1194*/ 	.word	0x00000000
        /*1198*/ 	.short	0x010a
        /*119a*/ 	.byte	0x3f
	.zero		1


	//   ....[58]....
        /*119c*/ 	.word	0x00012530
        /*11a0*/ 	.word	0x00000009
        /*11a4*/ 	.word	0x00000000
        /*11a8*/ 	.short	0x010a
        /*11aa*/ 	.byte	0x3f
	.zero		1


	//   ....[59]....
        /*11ac*/ 	.word	0x00012580
        /*11b0*/ 	.word	0x00000006
        /*11b4*/ 	.word	0x00000000
        /*11b8*/ 	.short	0x010a
        /*11ba*/ 	.byte	0x3f
	.zero		1


	//   ....[60]....
        /*11bc*/ 	.word	0x000125d0
        /*11c0*/ 	.word	0x00000009
        /*11c4*/ 	.word	0x00000000
        /*11c8*/ 	.short	0x010a
        /*11ca*/ 	.byte	0x3f
	.zero		1


	//   ....[61]....
        /*11cc*/ 	.word	0x00012620
        /*11d0*/ 	.word	0x00000006
        /*11d4*/ 	.word	0x00000000
        /*11d8*/ 	.short	0x010a
        /*11da*/ 	.byte	0x3f
	.zero		1


	//   ....[62]....
        /*11dc*/ 	.word	0x00012670
        /*11e0*/ 	.word	0x00000009
        /*11e4*/ 	.word	0x00000000
        /*11e8*/ 	.short	0x010a
        /*11ea*/ 	.byte	0x3f
	.zero		1


	//   ....[63]....
        /*11ec*/ 	.word	0x000126c0
        /*11f0*/ 	.word	0x00000006
        /*11f4*/ 	.word	0x00000000
        /*11f8*/ 	.short	0x010a
        /*11fa*/ 	.byte	0x3f
	.zero		1


	//   ....[64]....
        /*11fc*/ 	.word	0x00012710
        /*1200*/ 	.word	0x00000009
        /*1204*/ 	.word	0x00000000
        /*1208*/ 	.short	0x010a
        /*120a*/ 	.byte	0x3f
	.zero		1


	//   ....[65]....
        /*120c*/ 	.word	0x00012760
        /*1210*/ 	.word	0x00000006
        /*1214*/ 	.word	0x00000000
        /*1218*/ 	.short	0x010a
        /*121a*/ 	.byte	0x3f
	.zero		1


	//----- nvinfo : EIATTR_NUM_MBARRIERS
	.align		4
.L_30:
        /*121c*/ 	.byte	0x03, 0x38
        /*121e*/ 	.short	0x001e


	//----- nvinfo : EIATTR_EXIT_INSTR_OFFSETS
	.align		4
        /*1220*/ 	.byte	0x04, 0x1c
        /*1222*/ 	.short	(.L_32 - .L_31)


	//   ....[0]....
.L_31:
        /*1224*/ 	.word	0x00001640


	//   ....[1]....
        /*1228*/ 	.word	0x000016a0


	//   ....[2]....
        /*122c*/ 	.word	0x00010b30


	//   ....[3]....
        /*1230*/ 	.word	0x00010b60


	//   ....[4]....
        /*1234*/ 	.word	0x00012190


	//----- nvinfo : EIATTR_MAX_THREADS
	.align		4
.L_32:
        /*1238*/ 	.byte	0x04, 0x05
        /*123a*/ 	.short	(.L_34 - .L_33)
.L_33:
        /*123c*/ 	.word	0x00000180
        /*1240*/ 	.word	0x00000001
        /*1244*/ 	.word	0x00000001


	//----- nvinfo : EIATTR_CRS_STACK_SIZE
	.align		4
.L_34:
        /*1248*/ 	.byte	0x04, 0x1e
        /*124a*/ 	.short	(.L_36 - .L_35)
.L_35:
        /*124c*/ 	.word	0x00000000


	//----- nvinfo : EIATTR_CBANK_PARAM_SIZE
	.align		4
.L_36:
        /*1250*/ 	.byte	0x03, 0x19
        /*1252*/ 	.short	0x0570


	//----- nvinfo : EIATTR_PARAM_CBANK
	.align		4
        /*1254*/ 	.byte	0x04, 0x0a
        /*1256*/ 	.short	(.L_38 - .L_37)
	.align		4
.L_37:
        /*1258*/ 	.word	index@(.nv.constant0._ZN7cutlass13device_kernelINS_4gemm6kernel13GemmUniversalIN4cute5tupleIJiiiiEEENS1_10collective13CollectiveMmaINS1_43MainloopSm90TmaGmmaWarpSpecializedSparseFP8ILi12ENS5_IJNS4_1CILi2EEENSA_ILi1EEESC_EEENS1_32KernelTmaWarpSpecializedPingpongEEENS5_IJNSA_ILi64EEENSA_ILi256EEESG_EEENS_12float_e4m3_tENS5_IJNS4_6LayoutINS5_IJiNS5_IJSB_iEEEiEEENS5_IJlNS5_IJSC_SB_EEElEEEEENSK_INS5_IJNS5_IJSG_iEEESQ_iEEENS5_IJNS5_IJSG_NSA_ILi4096EEEEEENS5_IJSC_lEEElEEEEEEEESJ_NS5_IJlSC_lEEENS4_8TiledMMAINS4_8MMA_AtomIJNS4_4SM904GMMA6SPARSE32GMMA_64x256x64_F32E4M3E4M3_SS_TNILNS12_7ScaleInE1ELS15_1ELNS12_9SparseSelE0EEEEEENSK_INS5_IJSC_SC_SC_EEENS5_IJNSA_ILi0EEES1A_S1A_EEEEENS5_IJNS4_10UnderscoreES1D_S1D_EEEEENS4_13SM90_TMA_LOADENS4_14ComposedLayoutINS4_7SwizzleILi1ELi4ELi3EEENS4_25smem_sparse_ptr_flag_bitsILi2ELi8EEENSK_INS5_IJNS5_IJSC_NSA_ILi8EEEEEENS5_IJSB_NSA_ILi32EEEEEEEEENS5_IJNS5_IJS1A_SG_EEESN_EEEEEEEvNS4_8identityENS4_23SM90_TMA_LOAD_MULTICASTENS1H_INS1I_ILi2ELi4ELi3EEENS4_18smem_ptr_flag_bitsILi8EEENSK_INS5_IJS1M_SG_EEENS5_IJSG_SC_EEEEEEEvS1V_EENS_8epilogue10collective6detail29Sm90TmaWarpSpecializedAdapterINS26_15DefaultEpilogueIfNS5_IJSC_llEEES2A_NS25_6thread17LinearCombinationIfLi1EffLNS2B_9ScaleType4KindE0ELNS_15FloatRoundStyleE2EfEENS1_15EpilogueDefaultEEEEEvvEEEEvNT_6ParamsE)
        /*125c*/ 	.short	0x0210
        /*125e*/ 	.short	0x0570


	//----- nvinfo : EIATTR_SW_WAR
	.align		4
.L_38:
        /*1260*/ 	.byte	0x04, 0x36
        /*1262*/ 	.short	(.L_40 - .L_39)
.L_39:
        /*1264*/ 	.word	0x00000008
.L_40:


//--------------------- .nv.callgraph             --------------------------
	.section	.nv.callgraph,"",@"SHT_CUDA_CALLGRAPH"
	.align	4
	.sectionentsize	8
	.align		4
        /*0000*/ 	.word	0x00000000
	.align		4
        /*0004*/ 	.word	0xffffffff
	.align		4
        /*0008*/ 	.word	0x00000000
	.align		4
        /*000c*/ 	.word	0xfffffffe
	.align		4
        /*0010*/ 	.word	0x00000000
	.align		4
        /*0014*/ 	.word	0xfffffffd
	.align		4
        /*0018*/ 	.word	0x00000000
	.align		4
        /*001c*/ 	.word	0xfffffffc


//--------------------- .nv.constant4             --------------------------
	.section	.nv.constant4,"a",@progbits
	.align	8
	.align		8
.nv.constant4:
        /*0000*/ 	.dword	_ZN39_INTERNAL_ac2a1298_4_k_cu_31670788_27774cuda3std3__45__cpo5beginE
	.align		8
        /*0008*/ 	.dword	_ZN39_INTERNAL_ac2a1298_4_k_cu_31670788_27774cuda3std3__45__cpo3endE
	.align		8
        /*0010*/ 	.dword	_ZN39_INTERNAL_ac2a1298_4_k_cu_31670788_27774cuda3std3__45__cpo6cbeginE
	.align		8
        /*0018*/ 	.dword	_ZN39_INTERNAL_ac2a1298_4_k_cu_31670788_27774cuda3std3__45__cpo4cendE
	.align		8
        /*0020*/ 	.dword	_ZN39_INTERNAL_ac2a1298_4_k_cu_31670788_27774cuda3std3__441_GLOBAL__N__ac2a1298_4_k_cu_31670788_27776ignoreE
	.align		8
        /*0028*/ 	.dword	_ZN39_INTERNAL_ac2a1298_4_k_cu_31670788_27774cuda3std3__419piecewise_constructE
	.align		8
        /*0030*/ 	.dword	_ZN39_INTERNAL_ac2a1298_4_k_cu_31670788_27774cuda3std3__48in_placeE
	.align		8
        /*0038*/ 	.dword	_ZN39_INTERNAL_ac2a1298_4_k_cu_31670788_27774cuda3std6ranges3__45__cpo4swapE
	.align		8
        /*0040*/ 	.dword	_ZN39_INTERNAL_ac2a1298_4_k_cu_31670788_27774cuda3std6ranges3__45__cpo9iter_moveE
	.align		8
        /*0048*/ 	.dword	_ZN39_INTERNAL_ac2a1298_4_k_cu_31670788_27774cute7productE
	.align		8
        /*0050*/ 	.dword	_ZN39_INTERNAL_ac2a1298_4_k_cu_31670788_27774cute1_E


//--------------------- .text._ZN7cutlass13device_kernelINS_4gemm6kernel13GemmUniversalIN4cute5tupleIJiiiiEEENS1_10collective13CollectiveMmaINS1_43MainloopSm90TmaGmmaWarpSpecializedSparseFP8ILi12ENS5_IJNS4_1CILi2EEENSA_ILi1EEESC_EEENS1_32KernelTmaWarpSpecializedPingpongEEENS5_IJNSA_ILi64EEENSA_ILi256EEESG_EEENS_12float_e4m3_tENS5_IJNS4_6LayoutINS5_IJiNS5_IJSB_iEEEiEEENS5_IJlNS5_IJSC_SB_EEElEEEEENSK_INS5_IJNS5_IJSG_iEEESQ_iEEENS5_IJNS5_IJSG_NSA_ILi4096EEEEEENS5_IJSC_lEEElEEEEEEEESJ_NS5_IJlSC_lEEENS4_8TiledMMAINS4_8MMA_AtomIJNS4_4SM904GMMA6SPARSE32GMMA_64x256x64_F32E4M3E4M3_SS_TNILNS12_7ScaleInE1ELS15_1ELNS12_9SparseSelE0EEEEEENSK_INS5_IJSC_SC_SC_EEENS5_IJNSA_ILi0EEES1A_S1A_EEEEENS5_IJNS4_10UnderscoreES1D_S1D_EEEEENS4_13SM90_TMA_LOADENS4_14ComposedLayoutINS4_7SwizzleILi1ELi4ELi3EEENS4_25smem_sparse_ptr_flag_bitsILi2ELi8EEENSK_INS5_IJNS5_IJSC_NSA_ILi8EEEEEENS5_IJSB_NSA_ILi32EEEEEEEEENS5_IJNS5_IJS1A_SG_EEESN_EEEEEEEvNS4_8identityENS4_23SM90_TMA_LOAD_MULTICASTENS1H_INS1I_ILi2ELi4ELi3EEENS4_18smem_ptr_flag_bitsILi8EEENSK_INS5_IJS1M_SG_EEENS5_IJSG_SC_EEEEEEEvS1V_EENS_8epilogue10collective6detail29Sm90TmaWarpSpecializedAdapterINS26_15DefaultEpilogueIfNS5_IJSC_llEEES2A_NS25_6thread17LinearCombinationIfLi1EffLNS2B_9ScaleType4KindE0ELNS_15FloatRoundStyleE2EfEENS1_15EpilogueDefaultEEEEEvvEEEEvNT_6ParamsE --------------------------
	.section	.text._ZN7cutlass13device_kernelINS_4gemm6kernel13GemmUniversalIN4cute5tupleIJiiiiEEENS1_10collective13CollectiveMmaINS1_43MainloopSm90TmaGmmaWarpSpecializedSparseFP8ILi12ENS5_IJNS4_1CILi2EEENSA_ILi1EEESC_EEENS1_32KernelTmaWarpSpecializedPingpongEEENS5_IJNSA_ILi64EEENSA_ILi256EEESG_EEENS_12float_e4m3_tENS5_IJNS4_6LayoutINS5_IJiNS5_IJSB_iEEEiEEENS5_IJlNS5_IJSC_SB_EEElEEEEENSK_INS5_IJNS5_IJSG_iEEESQ_iEEENS5_IJNS5_IJSG_NSA_ILi4096EEEEEENS5_IJSC_lEEElEEEEEEEESJ_NS5_IJlSC_lEEENS4_8TiledMMAINS4_8MMA_AtomIJNS4_4SM904GMMA6SPARSE32GMMA_64x256x64_F32E4M3E4M3_SS_TNILNS12_7ScaleInE1ELS15_1ELNS12_9SparseSelE0EEEEEENSK_INS5_IJSC_SC_SC_EEENS5_IJNSA_ILi0EEES1A_S1A_EEEEENS5_IJNS4_10UnderscoreES1D_S1D_EEEEENS4_13SM90_TMA_LOADENS4_14ComposedLayoutINS4_7SwizzleILi1ELi4ELi3EEENS4_25smem_sparse_ptr_flag_bitsILi2ELi8EEENSK_INS5_IJNS5_IJSC_NSA_ILi8EEEEEENS5_IJSB_NSA_ILi32EEEEEEEEENS5_IJNS5_IJS1A_SG_EEESN_EEEEEEEvNS4_8identityENS4_23SM90_TMA_LOAD_MULTICASTENS1H_INS1I_ILi2ELi4ELi3EEENS4_18smem_ptr_flag_bitsILi8EEENSK_INS5_IJS1M_SG_EEENS5_IJSG_SC_EEEEEEEvS1V_EENS_8epilogue10collective6detail29Sm90TmaWarpSpecializedAdapterINS26_15DefaultEpilogueIfNS5_IJSC_llEEES2A_NS25_6thread17LinearCombinationIfLi1EffLNS2B_9ScaleType4KindE0ELNS_15FloatRoundStyleE2EfEENS1_15EpilogueDefaultEEEEEvvEEEEvNT_6ParamsE,"ax",@progbits
	.align	128
.text._ZN7cutlass13device_kernelINS_4gemm6kernel13GemmUniversalIN4cute5tupleIJiiiiEEENS1_10collective13CollectiveMmaINS1_43MainloopSm90TmaGmmaWarpSpecializedSparseFP8ILi12ENS5_IJNS4_1CILi2EEENSA_ILi1EEESC_EEENS1_32KernelTmaWarpSpecializedPingpongEEENS5_IJNSA_ILi64EEENSA_ILi256EEESG_EEENS_12float_e4m3_tENS5_IJNS4_6LayoutINS5_IJiNS5_IJSB_iEEEiEEENS5_IJlNS5_IJSC_SB_EEElEEEEENSK_INS5_IJNS5_IJSG_iEEESQ_iEEENS5_IJNS5_IJSG_NSA_ILi4096EEEEEENS5_IJSC_lEEElEEEEEEEESJ_NS5_IJlSC_lEEENS4_8TiledMMAINS4_8MMA_AtomIJNS4_4SM904GMMA6SPARSE32GMMA_64x256x64_F32E4M3E4M3_SS_TNILNS12_7ScaleInE1ELS15_1ELNS12_9SparseSelE0EEEEEENSK_INS5_IJSC_SC_SC_EEENS5_IJNSA_ILi0EEES1A_S1A_EEEEENS5_IJNS4_10UnderscoreES1D_S1D_EEEEENS4_13SM90_TMA_LOADENS4_14ComposedLayoutINS4_7SwizzleILi1ELi4ELi3EEENS4_25smem_sparse_ptr_flag_bitsILi2ELi8EEENSK_INS5_IJNS5_IJSC_NSA_ILi8EEEEEENS5_IJSB_NSA_ILi32EEEEEEEEENS5_IJNS5_IJS1A_SG_EEESN_EEEEEEEvNS4_8identityENS4_23SM90_TMA_LOAD_MULTICASTENS1H_INS1I_ILi2ELi4ELi3EEENS4_18smem_ptr_flag_bitsILi8EEENSK_INS5_IJS1M_SG_EEENS5_IJSG_SC_EEEEEEEvS1V_EENS_8epilogue10collective6detail29Sm90TmaWarpSpecializedAdapterINS26_15DefaultEpilogueIfNS5_IJSC_llEEES2A_NS25_6thread17LinearCombinationIfLi1EffLNS2B_9ScaleType4KindE0ELNS_15FloatRoundStyleE2EfEENS1_15EpilogueDefaultEEEEEvvEEEEvNT_6ParamsE:
        .type           _ZN7cutlass13device_kernelINS_4gemm6kernel13GemmUniversalIN4cute5tupleIJiiiiEEENS1_10collective13CollectiveMmaINS1_43MainloopSm90TmaGmmaWarpSpecializedSparseFP8ILi12ENS5_IJNS4_1CILi2EEENSA_ILi1EEESC_EEENS1_32KernelTmaWarpSpecializedPingpongEEENS5_IJNSA_ILi64EEENSA_ILi256EEESG_EEENS_12float_e4m3_tENS5_IJNS4_6LayoutINS5_IJiNS5_IJSB_iEEEiEEENS5_IJlNS5_IJSC_SB_EEElEEEEENSK_INS5_IJNS5_IJSG_iEEESQ_iEEENS5_IJNS5_IJSG_NSA_ILi4096EEEEEENS5_IJSC_lEEElEEEEEEEESJ_NS5_IJlSC_lEEENS4_8TiledMMAINS4_8MMA_AtomIJNS4_4SM904GMMA6SPARSE32GMMA_64x256x64_F32E4M3E4M3_SS_TNILNS12_7ScaleInE1ELS15_1ELNS12_9SparseSelE0EEEEEENSK_INS5_IJSC_SC_SC_EEENS5_IJNSA_ILi0EEES1A_S1A_EEEEENS5_IJNS4_10UnderscoreES1D_S1D_EEEEENS4_13SM90_TMA_LOADENS4_14ComposedLayoutINS4_7SwizzleILi1ELi4ELi3EEENS4_25smem_sparse_ptr_flag_bitsILi2ELi8EEENSK_INS5_IJNS5_IJSC_NSA_ILi8EEEEEENS5_IJSB_NSA_ILi32EEEEEEEEENS5_IJNS5_IJS1A_SG_EEESN_EEEEEEEvNS4_8identityENS4_23SM90_TMA_LOAD_MULTICASTENS1H_INS1I_ILi2ELi4ELi3EEENS4_18smem_ptr_flag_bitsILi8EEENSK_INS5_IJS1M_SG_EEENS5_IJSG_SC_EEEEEEEvS1V_EENS_8epilogue10collective6detail29Sm90TmaWarpSpecializedAdapterINS26_15DefaultEpilogueIfNS5_IJSC_llEEES2A_NS25_6thread17LinearCombinationIfLi1EffLNS2B_9ScaleType4KindE0ELNS_15FloatRoundStyleE2EfEENS1_15EpilogueDefaultEEEEEvvEEEEvNT_6ParamsE,@function
        .size           _ZN7cutlass13device_kernelINS_4gemm6kernel13GemmUniversalIN4cute5tupleIJiiiiEEENS1_10collective13CollectiveMmaINS1_43MainloopSm90TmaGmmaWarpSpecializedSparseFP8ILi12ENS5_IJNS4_1CILi2EEENSA_ILi1EEESC_EEENS1_32KernelTmaWarpSpecializedPingpongEEENS5_IJNSA_ILi64EEENSA_ILi256EEESG_EEENS_12float_e4m3_tENS5_IJNS4_6LayoutINS5_IJiNS5_IJSB_iEEEiEEENS5_IJlNS5_IJSC_SB_EEElEEEEENSK_INS5_IJNS5_IJSG_iEEESQ_iEEENS5_IJNS5_IJSG_NSA_ILi4096EEEEEENS5_IJSC_lEEElEEEEEEEESJ_NS5_IJlSC_lEEENS4_8TiledMMAINS4_8MMA_AtomIJNS4_4SM904GMMA6SPARSE32GMMA_64x256x64_F32E4M3E4M3_SS_TNILNS12_7ScaleInE1ELS15_1ELNS12_9SparseSelE0EEEEEENSK_INS5_IJSC_SC_SC_EEENS5_IJNSA_ILi0EEES1A_S1A_EEEEENS5_IJNS4_10UnderscoreES1D_S1D_EEEEENS4_13SM90_TMA_LOADENS4_14ComposedLayoutINS4_7SwizzleILi1ELi4ELi3EEENS4_25smem_sparse_ptr_flag_bitsILi2ELi8EEENSK_INS5_IJNS5_IJSC_NSA_ILi8EEEEEENS5_IJSB_NSA_ILi32EEEEEEEEENS5_IJNS5_IJS1A_SG_EEESN_EEEEEEEvNS4_8identityENS4_23SM90_TMA_LOAD_MULTICASTENS1H_INS1I_ILi2ELi4ELi3EEENS4_18smem_ptr_flag_bitsILi8EEENSK_INS5_IJS1M_SG_EEENS5_IJSG_SC_EEEEEEEvS1V_EENS_8epilogue10collective6detail29Sm90TmaWarpSpecializedAdapterINS26_15DefaultEpilogueIfNS5_IJSC_llEEES2A_NS25_6thread17LinearCombinationIfLi1EffLNS2B_9ScaleType4KindE0ELNS_15FloatRoundStyleE2EfEENS1_15EpilogueDefaultEEEEEvvEEEEvNT_6ParamsE,(.L_x_279 - _ZN7cutlass13device_kernelINS_4gemm6kernel13GemmUniversalIN4cute5tupleIJiiiiEEENS1_10collective13CollectiveMmaINS1_43MainloopSm90TmaGmmaWarpSpecializedSparseFP8ILi12ENS5_IJNS4_1CILi2EEENSA_ILi1EEESC_EEENS1_32KernelTmaWarpSpecializedPingpongEEENS5_IJNSA_ILi64EEENSA_ILi256EEESG_EEENS_12float_e4m3_tENS5_IJNS4_6LayoutINS5_IJiNS5_IJSB_iEEEiEEENS5_IJlNS5_IJSC_SB_EEElEEEEENSK_INS5_IJNS5_IJSG_iEEESQ_iEEENS5_IJNS5_IJSG_NSA_ILi4096EEEEEENS5_IJSC_lEEElEEEEEEEESJ_NS5_IJlSC_lEEENS4_8TiledMMAINS4_8MMA_AtomIJNS4_4SM904GMMA6SPARSE32GMMA_64x256x64_F32E4M3E4M3_SS_TNILNS12_7ScaleInE1ELS15_1ELNS12_9SparseSelE0EEEEEENSK_INS5_IJSC_SC_SC_EEENS5_IJNSA_ILi0EEES1A_S1A_EEEEENS5_IJNS4_10UnderscoreES1D_S1D_EEEEENS4_13SM90_TMA_LOADENS4_14ComposedLayoutINS4_7SwizzleILi1ELi4ELi3EEENS4_25smem_sparse_ptr_flag_bitsILi2ELi8EEENSK_INS5_IJNS5_IJSC_NSA_ILi8EEEEEENS5_IJSB_NSA_ILi32EEEEEEEEENS5_IJNS5_IJS1A_SG_EEESN_EEEEEEEvNS4_8identityENS4_23SM90_TMA_LOAD_MULTICASTENS1H_INS1I_ILi2ELi4ELi3EEENS4_18smem_ptr_flag_bitsILi8EEENSK_INS5_IJS1M_SG_EEENS5_IJSG_SC_EEEEEEEvS1V_EENS_8epilogue10collective6detail29Sm90TmaWarpSpecializedAdapterINS26_15DefaultEpilogueIfNS5_IJSC_llEEES2A_NS25_6thread17LinearCombinationIfLi1EffLNS2B_9ScaleType4KindE0ELNS_15FloatRoundStyleE2EfEENS1_15EpilogueDefaultEEEEEvvEEEEvNT_6ParamsE)
        .other          _ZN7cutlass13device_kernelINS_4gemm6kernel13GemmUniversalIN4cute5tupleIJiiiiEEENS1_10collective13CollectiveMmaINS1_43MainloopSm90TmaGmmaWarpSpecializedSparseFP8ILi12ENS5_IJNS4_1CILi2EEENSA_ILi1EEESC_EEENS1_32KernelTmaWarpSpecializedPingpongEEENS5_IJNSA_ILi64EEENSA_ILi256EEESG_EEENS_12float_e4m3_tENS5_IJNS4_6LayoutINS5_IJiNS5_IJSB_iEEEiEEENS5_IJlNS5_IJSC_SB_EEElEEEEENSK_INS5_IJNS5_IJSG_iEEESQ_iEEENS5_IJNS5_IJSG_NSA_ILi4096EEEEEENS5_IJSC_lEEElEEEEEEEESJ_NS5_IJlSC_lEEENS4_8TiledMMAINS4_8MMA_AtomIJNS4_4SM904GMMA6SPARSE32GMMA_64x256x64_F32E4M3E4M3_SS_TNILNS12_7ScaleInE1ELS15_1ELNS12_9SparseSelE0EEEEEENSK_INS5_IJSC_SC_SC_EEENS5_IJNSA_ILi0EEES1A_S1A_EEEEENS5_IJNS4_10UnderscoreES1D_S1D_EEEEENS4_13SM90_TMA_LOADENS4_14ComposedLayoutINS4_7SwizzleILi1ELi4ELi3EEENS4_25smem_sparse_ptr_flag_bitsILi2ELi8EEENSK_INS5_IJNS5_IJSC_NSA_ILi8EEEEEENS5_IJSB_NSA_ILi32EEEEEEEEENS5_IJNS5_IJS1A_SG_EEESN_EEEEEEEvNS4_8identityENS4_23SM90_TMA_LOAD_MULTICASTENS1H_INS1I_ILi2ELi4ELi3EEENS4_18smem_ptr_flag_bitsILi8EEENSK_INS5_IJS1M_SG_EEENS5_IJSG_SC_EEEEEEEvS1V_EENS_8epilogue10collective6detail29Sm90TmaWarpSpecializedAdapterINS26_15DefaultEpilogueIfNS5_IJSC_llEEES2A_NS25_6thread17LinearCombinationIfLi1EffLNS2B_9ScaleType4KindE0ELNS_15FloatRoundStyleE2EfEENS1_15EpilogueDefaultEEEEEvvEEEEvNT_6ParamsE,@"STO_CUDA_ENTRY STV_DEFAULT"
_ZN7cutlass13device_kernelINS_4gemm6kernel13GemmUniversalIN4cute5tupleIJiiiiEEENS1_10collective13CollectiveMmaINS1_43MainloopSm90TmaGmmaWarpSpecializedSparseFP8ILi12ENS5_IJNS4_1CILi2EEENSA_ILi1EEESC_EEENS1_32KernelTmaWarpSpecializedPingpongEEENS5_IJNSA_ILi64EEENSA_ILi256EEESG_EEENS_12float_e4m3_tENS5_IJNS4_6LayoutINS5_IJiNS5_IJSB_iEEEiEEENS5_IJlNS5_IJSC_SB_EEElEEEEENSK_INS5_IJNS5_IJSG_iEEESQ_iEEENS5_IJNS5_IJSG_NSA_ILi4096EEEEEENS5_IJSC_lEEElEEEEEEEESJ_NS5_IJlSC_lEEENS4_8TiledMMAINS4_8MMA_AtomIJNS4_4SM904GMMA6SPARSE32GMMA_64x256x64_F32E4M3E4M3_SS_TNILNS12_7ScaleInE1ELS15_1ELNS12_9SparseSelE0EEEEEENSK_INS5_IJSC_SC_SC_EEENS5_IJNSA_ILi0EEES1A_S1A_EEEEENS5_IJNS4_10UnderscoreES1D_S1D_EEEEENS4_13SM90_TMA_LOADENS4_14ComposedLayoutINS4_7SwizzleILi1ELi4ELi3EEENS4_25smem_sparse_ptr_flag_bitsILi2ELi8EEENSK_INS5_IJNS5_IJSC_NSA_ILi8EEEEEENS5_IJSB_NSA_ILi32EEEEEEEEENS5_IJNS5_IJS1A_SG_EEESN_EEEEEEEvNS4_8identityENS4_23SM90_TMA_LOAD_MULTICASTENS1H_INS1I_ILi2ELi4ELi3EEENS4_18smem_ptr_flag_bitsILi8EEENSK_INS5_IJS1M_SG_EEENS5_IJSG_SC_EEEEEEEvS1V_EENS_8epilogue10collective6detail29Sm90TmaWarpSpecializedAdapterINS26_15DefaultEpilogueIfNS5_IJSC_llEEES2A_NS25_6thread17LinearCombinationIfLi1EffLNS2B_9ScaleType4KindE0ELNS_15FloatRoundStyleE2EfEENS1_15EpilogueDefaultEEEEEvvEEEEvNT_6ParamsE:
[----:B------:R-:W0:Y:S02]  /*0000*/  LDC R1, c[0x0][0x28] ;  /* 0x00000a00ff017b82 */ /* 0x000e240000000800 */
[----:B0-----:R-:W-:Y:S01]  /*0010*/  VIADD R1, R1, 0xfffffee0 ;  /* 0xfffffee001017836 */ /* 0x001fe20000000000 */
[----:B------:R-:W0:Y:S01]  /*0020*/  S2R R2, SR_TID.X ;  /* 0x0000000000027919 */ /* 0x000e220000002100 */
[----:B------:R-:W-:Y:S01]  /*0030*/  ELECT P0, URZ, PT ;  /* 0x00000000003f782f */ /* 0x000fe20003800000 */
[----:B------:R-:W-:Y:S01]  /*0040*/  BSSY B0, `(.L_x_0) ;  /* 0x0000017000007945 */ /* 0x000fe20003800000 */
[--C-:B0-----:R-:W-:Y:S02]  /*0050*/  SHF.R.U32.HI R0, RZ, 0x5, R2.reuse ;  /* 0x00000005ff007819 */ /* 0x101fe40000011602 */
[----:B------:R-:W-:-:S03]  /*0060*/  SHF.R.U32.HI R5, RZ, 0x7, R2 ;  /* 0x00000007ff057819 */ /* 0x000fc60000011602 */
[----:B------:R-:W0:Y:S02]  /*0070*/  SHFL.IDX PT, R3, R0, RZ, 0x1f ;  /* 0x00001fff00037589 */ /* 0x000e2400000e0000 */
[----:B0-----:R-:W-:Y:S02]  /*0080*/  R2UR UR6, R3 ;  /* 0x00000000030672ca */ /* 0x001fe400000e0000 */
[----:B------:R0:W1:Y:S11]  /*0090*/  SHFL.IDX PT, R3, R5, RZ, 0x1f ;  /* 0x00001fff05037589 */ /* 0x00007600000e0000 */
[----:B------:R-:W-:-:S02]  /*00a0*/  USHF.R.S32.HI UR4, URZ, 0x1f, UR6 ;  /* 0x0000001f3f047899 */ /* 0x000fc40008011406 */
[----:B------:R-:W-:Y:S02]  /*00b0*/  ISETP.NE.OR P0, PT, RZ, UR6, !P0 ;  /* 0x00000006ff007c0c */ /* 0x000fe4000c705670 */
[----:B------:R-:W-:-:S04]  /*00c0*/  ULEA.HI UR4, UR4, UR6, URZ, 0x2 ;  /* 0x0000000604047291 */ /* 0x000fc8000f8f103f */
[----:B------:R-:W-:-:S04]  /*00d0*/  ULOP3.LUT UR4, UR4, 0xfffffffc, URZ, 0xc0, !UPT ;  /* 0xfffffffc04047892 */ /* 0x000fc8000f8ec03f */
[----:B------:R-:W-:-:S03]  /*00e0*/  UIADD3 UR6, UR6, -UR4, URZ ;  /* 0x8000000406067290 */ /* 0x000fc6000fffe03f */
[----:B01----:R-:W-:Y:S09]  /*00f0*/  @P0 BRA `(.L_x_1) ;  /* 0x00000000002c0947 */ /* 0x003ff20003800000 */
[----:B------:R-:W-:Y:S02]  /*0100*/  ULDC.64 UR4, c[0x0][0x198] ;  /* 0x0000660000047ab9 */ /* 0x000fe40000000a00 */
[----:B------:R-:W-:Y:S02]  /*0110*/  UIADD3 UR8, UP0, UR4, 0xf0, URZ ;  /* 0x000000f004087890 */ /* 0x000fe4000ff1e03f */
[----:B------:R-:W-:Y:S02]  /*0120*/  UIADD3 UR10, UP1, UR4, 0x1f0, URZ ;  /* 0x000001f0040a7890 */ /* 0x000fe4000ff3e03f */
[----:B------:R-:W-:Y:S02]  /*0130*/  UIADD3 UR4, UP2, UR4, 0x2f0, URZ ;  /* 0x000002f004047890 */ /* 0x000fe4000ff5e03f */
[----:B------:R-:W-:Y:S02]  /*0140*/  UIADD3.X UR9, URZ, UR5, URZ, UP0, !UPT ;  /* 0x000000053f097290 */ /* 0x000fe400087fe43f */
[----:B------:R-:W-:-:S02]  /*0150*/  UIADD3.X UR11, URZ, UR5, URZ, UP1, !UPT ;  /* 0x000000053f0b7290 */ /* 0x000fc40008ffe43f */
[----:B------:R-:W-:-:S05]  /*0160*/  UIADD3.X UR5, URZ, UR5, URZ, UP2, !UPT ;  /* 0x000000053f057290 */ /* 0x000fca00097fe43f */
[----:B------:R0:W-:Y:S02]  /*0170*/  UTMACCTL.PF [UR8] ;  /* 0x00000000080079b9 */ /* 0x0001e40008040000 */
[----:B------:R0:W-:Y:S02]  /*0180*/  UTMACCTL.PF [UR10] ;  /* 0x000000000a0079b9 */ /* 0x0001e40008040000 */
[----:B------:R0:W-:Y:S02]  /*0190*/  UTMACCTL.PF [UR4] ;  /* 0x00000000040079b9 */ /* 0x0001e40008040000 */
[----:B0-----:R-:W-:Y:S01]  /*01a0*/  NOP ;  /* 0x0000000000007918 */ /* 0x001fe20000000000 */
.L_x_1:
[----:B------:R-:W-:Y:S05]  /*01b0*/  BSYNC B0 ;  /* 0x0000000000007941 */ /* 0x000fea0003800000 */
.L_x_0:
[----:B------:R-:W0:Y:S01]  /*01c0*/  SHFL.IDX PT, R6, R0, RZ, 0x1f ;  /* 0x00001fff00067589 */ /* 0x000e2200000e0000 */
[----:B------:R-:W-:Y:S01]  /*01d0*/  R2UR UR13, R3 ;  /* 0x00000000030d72ca */ /* 0x000fe200000e0000 */
[----:B------:R-:W-:-:S04]  /*01e0*/  UISETP.NE.AND UP0, UPT, UR6, 0x3, UPT ;  /* 0x000000030600788c */ /* 0x000fc8000bf05270 */
[----:B------:R-:W-:-:S08]  /*01f0*/  UISETP.EQ.OR UP0, UPT, UR6, URZ, !UP0 ;  /* 0x0000003f0600728c */ /* 0x000fd0000c702670 */
[----:B------:R-:W-:Y:S02]  /*0200*/  UIADD3 UR12, UR13, -0x1, URZ ;  /* 0xffffffff0d0c7890 */ /* 0x000fe4000fffe03f */
[----:B------:R-:W-:Y:S02]  /*0210*/  UISETP.EQ.AND UP0, UPT, UR13, URZ, UP0 ;  /* 0x0000003f0d00728c */ /* 0x000fe40008702270 */
[----:B------:R-:W-:Y:S02]  /*0220*/  UISETP.GE.U32.AND UP1, UPT, UR12, 0x2, UPT ;  /* 0x000000020c00788c */ /* 0x000fe4000bf26070 */
[----:B------:R-:W-:Y:S01]  /*0230*/  USEL UR14, URZ, 0x1, !UP0 ;  /* 0x000000013f0e7887 */ /* 0x000fe2000c000000 */
[----:B0-----:R-:W-:-:S03]  /*0240*/  ISETP.NE.AND P0, PT, R6, RZ, PT ;  /* 0x000000ff0600720c */ /* 0x001fc60003f05270 */
[----:B------:R-:W-:-:S10]  /*0250*/  USEL UR14, UR14, 0x2, UP1 ;  /* 0x000000020e0e7887 */ /* 0x000fd40008800000 */
[----:B------:R-:W-:Y:S05]  /*0260*/  @P0 BRA `(.L_x_2) ;  /* 0x0000000000a40947 */ /* 0x000fea0003800000 */
[----:B------:R-:W-:Y:S01]  /*0270*/  ELECT P0, URZ, PT ;  /* 0x00000000003f782f */ /* 0x000fe20003800000 */
[----:B------:R-:W-:-:S12]  /*0280*/  BSSY B0, `(.L_x_2) ;  /* 0x0000027000007945 */ /* 0x000fd80003800000 */
[----:B------:R-:W-:Y:S05]  /*0290*/  @!P0 BRA `(.L_x_3) ;  /* 0x0000000000948947 */ /* 0x000fea0003800000 */
[----:B------:R-:W0:Y:S01]  /*02a0*/  S2UR UR7, SR_CgaCtaId ;  /* 0x00000000000779c3 */ /* 0x000e220000008800 */
[----:B------:R-:W-:Y:S01]  /*02b0*/  UMOV UR4, 0x400 ;  /* 0x0000040000047882 */ /* 0x000fe20000000000 */
[----:B------:R-:W-:Y:S01]  /*02c0*/  UMOV UR5, 0x1 ;  /* 0x0000000100057882 */ /* 0x000fe20000000000 */
[----:B------:R-:W-:Y:S02]  /*02d0*/  UMOV UR8, 0x2 ;  /* 0x0000000200087882 */ /* 0x000fe40000000000 */
[----:B------:R-:W-:-:S04]  /*02e0*/  UIADD3 UR8, -UR8, 0x100000, URZ ;  /* 0x0010000008087890 */ /* 0x000fc8000fffe13f */
[----:B------:R-:W-:Y:S02]  /*02f0*/  USHF.L.U32 UR9, UR8, 0xb, URZ ;  /* 0x0000000b08097899 */ /* 0x000fe4000800063f */
[----:B------:R-:W-:Y:S02]  /*0300*/  USHF.L.U32 UR8, UR8, 0x1, URZ ;  /* 0x0000000108087899 */ /* 0x000fe4000800063f */
[----:B0-----:R-:W-:Y:S02]  /*0310*/  ULEA UR7, UR7, UR4, 0x18 ;  /* 0x0000000407077291 */ /* 0x001fe4000f8ec03f */
[----:B------:R-:W-:-:S04]  /*0320*/  UIADD3 UR4, -UR5, 0x100000, URZ ;  /* 0x0010000005047890 */ /* 0x000fc8000fffe13f */
[----:B------:R-:W-:Y:S02]  /*0330*/  USHF.L.U32 UR5, UR4, 0xb, URZ ;  /* 0x0000000b04057899 */ /* 0x000fe4000800063f */
[----:B------:R-:W-:Y:S01]  /*0340*/  USHF.L.U32 UR4, UR4, 0x1, URZ ;  /* 0x0000000104047899 */ /* 0x000fe2000800063f */
[----:B------:R-:W0:Y:S11]  /*0350*/  FENCE.VIEW.ASYNC.S ;  /* 0x00000000000073c6 */ /* 0x000e360000000000 */
[----:B0-----:R0:W1:Y:S01]  /*0360*/  SYNCS.EXCH.64 URZ, [UR7], UR4 ;  /* 0x00000004073f75b2 */ /* 0x0010620008000100 */
[----:B------:R0:W2:Y:S01]  /*0370*/  SYNCS.EXCH.64 URZ, [UR7+0x60], UR8 ;  /* 0x00006008073f75b2 */ /* 0x0000a20008000100 */
[----:B------:R0:W3:Y:S01]  /*0380*/  SYNCS.EXCH.64 URZ, [UR7+0x8], UR4 ;  /* 0x00000804073f75b2 */ /* 0x0000e20008000100 */
[----:B------:R0:W4:Y:S01]  /*0390*/  SYNCS.EXCH.64 URZ, [UR7+0x68], UR8 ;  /* 0x00006808073f75b2 */ /* 0x0001220008000100 */
[----:B------:R0:W0:Y:S01]  /*03a0*/  SYNCS.EXCH.64 URZ, [UR7+0x10], UR4 ;  /* 0x00001004073f75b2 */ /* 0x0000220008000100 */
        /* <DEDUP_REMOVED lines=19> */
[----:B-1----:R-:W-:Y:S01]  /*04e0*/  NOP ;  /* 0x0000000000007918 */ /* 0x002fe20000000000 */
.L_x_3:
[----:B0-----:R-:W-:Y:S05]  /*04f0*/  BSYNC B0 ;  /* 0x0000000000007941 */ /* 0x001fea0003800000 */
.L_x_2:
[----:B------:R-:W0:Y:S01]  /*0500*/  SHFL.IDX PT, R4, R0, RZ, 0x1f ;  /* 0x00001fff00047589 */ /* 0x000e2200000e0000 */
[----:B------:R-:W-:Y:S01]  /*0510*/  SHF.R.S32.HI R3, RZ, 0x1f, R2 ;  /* 0x0000001fff037819 */ /* 0x000fe20000011402 */
[----:B------:R-:W1:Y:S01]  /*0520*/  S2UR UR15, SR_CTAID.X ;  /* 0x00000000000f79c3 */ /* 0x000e620000002500 */
[----:B------:R-:W-:Y:S01]  /*0530*/  ELECT P0, URZ, PT ;  /* 0x00000000003f782f */ /* 0x000fe20003800000 */
[----:B------:R-:W5:Y:S01]  /*0540*/  SHFL.IDX PT, R10, R0, RZ, 0x1f ;  /* 0x00001fff000a7589 */ /* 0x000f6200000e0000 */
[----:B------:R-:W-:Y:S01]  /*0550*/  LEA.HI R3, R3, R2, RZ, 0x7 ;  /* 0x0000000203037211 */ /* 0x000fe200078f38ff */
[----:B------:R-:W-:Y:S01]  /*0560*/  ULDC UR4, c[0x0][0x150] ;  /* 0x0000540000047ab9 */ /* 0x000fe20000000800 */
[----:B------:R-:W-:Y:S02]  /*0570*/  SHF.R.S32.HI R9, RZ, 0x1f, R6 ;  /* 0x0000001fff097819 */ /* 0x000fe40000011406 */
[----:B------:R-:W-:Y:S02]  /*0580*/  ELECT P1, URZ, PT ;  /* 0x00000000003f782f */ /* 0x000fe40003820000 */
[----:B------:R-:W-:Y:S01]  /*0590*/  LOP3.LUT R3, R3, 0xffffff80, RZ, 0xc0, !PT ;  /* 0xffffff8003037812 */ /* 0x000fe200078ec0ff */
[----:B------:R-:W2:Y:S01]  /*05a0*/  LDC R13, c[0x0][0x144] ;  /* 0x00005100ff0d7b82 */ /* 0x000ea20000000800 */
[----:B------:R-:W-:Y:S01]  /*05b0*/  LEA.HI R9, R9, R6, RZ, 0x2 ;  /* 0x0000000609097211 */ /* 0x000fe200078f10ff */
[----:B------:R-:W-:Y:S01]  /*05c0*/  UMOV UR9, 0x80 ;  /* 0x0000008000097882 */ /* 0x000fe20000000000 */
[----:B------:R-:W-:Y:S01]  /*05d0*/  NOP ;  /* 0x0000000000007918 */ /* 0x000fe20000000000 */
[----:B------:R-:W-:Y:S01]  /*05e0*/  IMAD.IADD R3, R2, 0x1, -R3 ;  /* 0x0000000102037824 */ /* 0x000fe200078e0a03 */
[----:B------:R-:W-:Y:S01]  /*05f0*/  LOP3.LUT R9, R9, 0x3ffffffc, RZ, 0xc0, !PT ;  /* 0x3ffffffc09097812 */ /* 0x000fe200078ec0ff */
[----:B------:R-:W-:Y:S01]  /*0600*/  NOP ;  /* 0x0000000000007918 */ /* 0x000fe20000000000 */
[----:B------:R-:W-:Y:S01]  /*0610*/  ISETP.NE.AND P2, PT, RZ, UR13, PT ;  /* 0x0000000dff007c0c */ /* 0x000fe2000bf45270 */
[----:B------:R-:W3:Y:S01]  /*0620*/  LDC R15, c[0x0][0x148] ;  /* 0x00005200ff0f7b82 */ /* 0x000ee20000000800 */
[----:B------:R-:W-:Y:S01]  /*0630*/  SHF.R.S32.HI R12, RZ, 0x1f, R3 ;  /* 0x0000001fff0c7819 */ /* 0x000fe20000011403 */
[----:B------:R-:W-:-:S03]  /*0640*/  IMAD.IADD R6, R6, 0x1, -R9 ;  /* 0x0000000106067824 */ /* 0x000fc600078e0a09 */
[----:B------:R-:W-:Y:S02]  /*0650*/  LEA.HI R7, R12, R3, RZ, 0x3 ;  /* 0x000000030c077211 */ /* 0x000fe400078f18ff */
[----:B0-----:R-:W-:Y:S02]  /*0660*/  ISETP.NE.OR P0, PT, R4, RZ, !P0 ;  /* 0x000000ff0400720c */ /* 0x001fe40004705670 */
[----:B------:R-:W0:Y:S01]  /*0670*/  S2R R4, SR_CTAID.Y ;  /* 0x0000000000047919 */ /* 0x000e220000002600 */
[--C-:B------:R-:W-:Y:S02]  /*0680*/  SHF.R.S32.HI R8, RZ, 0x3, R7.reuse ;  /* 0x00000003ff087819 */ /* 0x100fe40000011407 */
[----:B------:R-:W-:Y:S02]  /*0690*/  SHF.R.S32.HI R7, RZ, 0x1f, R7 ;  /* 0x0000001fff077819 */ /* 0x000fe40000011407 */
[----:B-1----:R-:W-:Y:S02]  /*06a0*/  I2FP.F32.U32 R11, UR15 ;  /* 0x0000000f000b7c45 */ /* 0x002fe40008201000 */
[----:B------:R-:W-:-:S02]  /*06b0*/  LEA.HI R7, R7, R8, RZ, 0x2 ;  /* 0x0000000807077211 */ /* 0x000fc400078f10ff */
[----:B-----5:R-:W-:Y:S01]  /*06c0*/  ISETP.NE.OR P1, PT, R10, RZ, !P1 ;  /* 0x000000ff0a00720c */ /* 0x020fe20004f25670 */
[----:B------:R-:W-:Y:S01]  /*06d0*/  FMUL R11, R11, UR4 ;  /* 0x000000040b0b7c20 */ /* 0x000fe20008400000 */
[----:B------:R-:W-:Y:S01]  /*06e0*/  LOP3.LUT R7, R7, 0xfffffffc, RZ, 0xc0, !PT ;  /* 0xfffffffc07077812 */ /* 0x000fe200078ec0ff */
[----:B------:R-:W-:Y:S01]  /*06f0*/  ULDC UR4, c[0x0][0x154] ;  /* 0x0000550000047ab9 */ /* 0x000fe20000000800 */
[----:B------:R-:W-:-:S03]  /*0700*/  VOTEU.ALL UP0, P0 ;  /* 0x00000000003f7886 */ /* 0x000fc60000000000 */
[----:B------:R-:W-:Y:S01]  /*0710*/  IMAD.IADD R7, R8, 0x1, -R7 ;  /* 0x0000000108077824 */ /* 0x000fe200078e0a07 */
[----:B------:R-:W1:Y:S01]  /*0720*/  F2I.U32.TRUNC.NTZ R11, R11 ;  /* 0x0000000b000b7305 */ /* 0x000e62000020f000 */
[----:B------:R-:W5:Y:S01]  /*0730*/  @!UP0 S2UR UR8, SR_CgaCtaId ;  /* 0x00000000000889c3 */ /* 0x000f620000008800 */
[----:B------:R-:W-:Y:S01]  /*0740*/  @!UP0 UMOV UR7, 0x400 ;  /* 0x0000040000078882 */ /* 0x000fe20000000000 */
[----:B------:R-:W-:Y:S01]  /*0750*/  IMAD R6, R6, 0x4, R7 ;  /* 0x0000000406067824 */ /* 0x000fe200078e0207 */
[----:B------:R-:W4:Y:S01]  /*0760*/  SHFL.IDX PT, R8, R5, RZ, 0x1f ;  /* 0x00001fff05087589 */ /* 0x000f2200000e0000 */
[----:B------:R-:W-:Y:S01]  /*0770*/  VOTEU.ALL UP1, P1 ;  /* 0x00000000003f7886 */ /* 0x000fe20000820000 */
[----:B------:R-:W-:Y:S01]  /*0780*/  VOTEU.ALL UP2, P1 ;  /* 0x00000000003f7886 */ /* 0x000fe20000840000 */
[C---:B------:R-:W-:Y:S01]  /*0790*/  IMAD.SHL.U32 R7, R6.reuse, 0x4, RZ ;  /* 0x0000000406077824 */ /* 0x040fe200078e00ff */
[----:B------:R-:W-:Y:S01]  /*07a0*/  LEA.HI R0, R6, R6, RZ, 0x1 ;  /* 0x0000000606007211 */ /* 0x000fe200078f08ff */
[----:B------:R-:W-:Y:S01]  /*07b0*/  VOTEU.ALL UP3, P1 ;  /* 0x00000000003f7886 */ /* 0x000fe20000860000 */
[----:B------:R-:W3:Y:S01]  /*07c0*/  @!UP1 S2UR UR11, SR_CgaCtaId ;  /* 0x00000000000b99c3 */ /* 0x000ee20000008800 */
[----:B------:R-:W-:Y:S01]  /*07d0*/  @!UP1 UMOV UR10, 0x400 ;  /* 0x00000400000a9882 */ /* 0x000fe20000000000 */
[----:B------:R-:W-:Y:S01]  /*07e0*/  LOP3.LUT R9, R0, 0xfffffffe, RZ, 0xc0, !PT ;  /* 0xfffffffe00097812 */ /* 0x000fe200078ec0ff */
[----:B------:R-:W-:Y:S01]  /*07f0*/  VOTEU.ALL UP4, P1 ;  /* 0x00000000003f7886 */ /* 0x000fe20000880000 */
[C---:B------:R-:W-:Y:S01]  /*0800*/  LOP3.LUT R17, R6.reuse, 0xc, R7, 0x78, !PT ;  /* 0x0000000c06117812 */ /* 0x040fe200078e7807 */
[----:B-1----:R-:W-:Y:S01]  /*0810*/  IMAD.MOV R14, RZ, RZ, -R11 ;  /* 0x000000ffff0e7224 */ /* 0x002fe200078e0a0b */
[----:B0-----:R-:W-:Y:S01]  /*0820*/  I2FP.F32.U32 R0, R4 ;  /* 0x0000000400007245 */ /* 0x001fe20000201000 */
[----:B------:R-:W-:Y:S01]  /*0830*/  IMAD.IADD R9, R6, 0x1, -R9 ;  /* 0x0000000106097824 */ /* 0x000fe200078e0a09 */
[----:B------:R-:W-:Y:S01]  /*0840*/  VOTEU.ALL UP5, P1 ;  /* 0x00000000003f7886 */ /* 0x000fe200008a0000 */
[----:B--2---:R-:W-:Y:S01]  /*0850*/  IMAD R14, R13, R14, UR15 ;  /* 0x0000000f0d0e7e24 */ /* 0x004fe2000f8e020e */
[----:B------:R-:W0:Y:S01]  /*0860*/  LDC R6, c[0x0][0x140] ;  /* 0x00005000ff067b82 */ /* 0x000e220000000800 */
[----:B------:R-:W-:Y:S01]  /*0870*/  FMUL R0, R0, UR4 ;  /* 0x0000000400007c20 */ /* 0x000fe20008400000 */
[----:B------:R-:W-:Y:S01]  /*0880*/  UMOV UR4, 0x20 ;  /* 0x0000002000047882 */ /* 0x000fe20000000000 */
[----:B------:R1:W-:Y:S01]  /*0890*/  STL [R1+0x8c], R17 ;  /* 0x00008c1101007387 */ /* 0x0003e20000100800 */
[----:B------:R-:W-:Y:S01]  /*08a0*/  ISETP.NE.AND P3, PT, R9, R14, PT ;  /* 0x0000000e0900720c */ /* 0x000fe20003f65270 */
[----:B-----5:R-:W-:Y:S01]  /*08b0*/  @!UP0 ULEA UR7, UR8, UR7, 0x18 ;  /* 0x0000000708078291 */ /* 0x020fe2000f8ec03f */
[----:B------:R-:W-:Y:S01]  /*08c0*/  IMAD.MOV.U32 R9, RZ, RZ, 0x1 ;  /* 0x00000001ff097424 */ /* 0x000fe200078e00ff */
[----:B------:R-:W2:Y:S01]  /*08d0*/  F2I.U32.TRUNC.NTZ R0, R0 ;  /* 0x0000000000007305 */ /* 0x000ea2000020f000 */
[----:B------:R-:W-:-:S04]  /*08e0*/  @!UP0 UIADD3 UR4, -UR4, 0x100000, URZ ;  /* 0x0010000004048890 */ /* 0x000fc8000fffe13f */
[----:B------:R-:W-:Y:S02]  /*08f0*/  @!UP0 USHF.L.U32 UR5, UR4, 0xb, URZ ;  /* 0x0000000b04058899 */ /* 0x000fe4000800063f */
[----:B------:R-:W-:Y:S01]  /*0900*/  @!UP0 USHF.L.U32 UR4, UR4, 0x1, URZ ;  /* 0x0000000104048899 */ /* 0x000fe2000800063f */
[----:B----4-:R-:W-:Y:S01]  /*0910*/  R2UR UR16, R8 ;  /* 0x00000000081072ca */ /* 0x010fe200000e0000 */
[----:B------:R-:W-:-:S04]  /*0920*/  @!UP1 UIADD3 UR8, -UR9, 0x100000, URZ ;  /* 0x0010000009089890 */ /* 0x000fc8000fffe13f */
[----:B------:R-:W-:Y:S02]  /*0930*/  @!UP1 USHF.L.U32 UR9, UR8, 0xb, URZ ;  /* 0x0000000b08099899 */ /* 0x000fe4000800063f */
[----:B------:R-:W-:Y:S01]  /*0940*/  @!UP1 USHF.L.U32 UR8, UR8, 0x1, URZ ;  /* 0x0000000108089899 */ /* 0x000fe2000800063f */
[----:B------:R-:W-:Y:S01]  /*0950*/  VOTEU.ALL UP0, P0 ;  /* 0x00000000003f7886 */ /* 0x000fe20000000000 */
[----:B---3--:R-:W-:Y:S01]  /*0960*/  @!UP1 ULEA UR10, UR11, UR10, 0x18 ;  /* 0x0000000a0b0a9291 */ /* 0x008fe2000f8ec03f */
[----:B------:R-:W-:Y:S01]  /*0970*/  VOTEU.ALL UP1, P0 ;  /* 0x00000000003f7886 */ /* 0x000fe20000020000 */
[----:B------:R-:W3:Y:S02]  /*0980*/  FENCE.VIEW.ASYNC.S ;  /* 0x00000000000073c6 */ /* 0x000ee40000000000 */
[----:B---3--:R1:W3:Y:S01]  /*0990*/  @!UP0 SYNCS.EXCH.64 URZ, [UR7+0xf0], UR4 ;  /* 0x0000f004073f85b2 */ /* 0x0082e20008000100 */
[----:B--2---:R-:W-:Y:S02]  /*09a0*/  IADD3 R16, -R0, RZ, RZ ;  /* 0x000000ff00107210 */ /* 0x004fe40007ffe1ff */
[----:B------:R-:W-:-:S02]  /*09b0*/  @P3 LEA.HI R0, R17, R17, RZ, 0x1 ;  /* 0x0000001111003211 */ /* 0x000fc400078f08ff */
[----:B0-----:R-:W-:Y:S01]  /*09c0*/  ISETP.EQ.U32.AND P1, PT, R6, 0x1, PT ;  /* 0x000000010600780c */ /* 0x001fe20003f22070 */
[----:B------:R-:W-:Y:S01]  /*09d0*/  IMAD R7, R15, R16, R4 ;  /* 0x000000100f077224 */ /* 0x000fe200078e0204 */
[----:B------:R-:W-:-:S04]  /*09e0*/  @P3 SHF.R.S32.HI R0, RZ, 0x1, R0 ;  /* 0x00000001ff003819 */ /* 0x000fc80000011400 */
[----:B------:R-:W-:-:S04]  /*09f0*/  @P3 ISETP.NE.AND P0, PT, R0, R7, PT ;  /* 0x000000070000320c */ /* 0x000fc80003f05270 */
[----:B------:R-:W-:Y:S01]  /*0a00*/  @P3 SEL R9, RZ, 0x1, P0 ;  /* 0x00000001ff093807 */ /* 0x000fe20000000000 */
[----:B------:R1:W0:Y:S01]  /*0a10*/  @!UP1 SYNCS.EXCH.64 URZ, [UR7+0xf8], UR4 ;  /* 0x0000f804073f95b2 */ /* 0x0002220008000100 */
[----:B------:R-:W-:-:S03]  /*0a20*/  NOP ;  /* 0x0000000000007918 */ /* 0x000fc60000000000 */
[----:B------:R1:W-:Y:S01]  /*0a30*/  STL [R1+0x90], R9 ;  /* 0x0000900901007387 */ /* 0x0003e20000100800 */
[----:B------:R1:W2:Y:S01]  /*0a40*/  @!UP2 SYNCS.EXCH.64 URZ, [UR10+0xd0], UR8 ;  /* 0x0000d0080a3fa5b2 */ /* 0x0002a20008000100 */
[----:B------:R1:W4:Y:S01]  /*0a50*/  @!UP3 SYNCS.EXCH.64 URZ, [UR10+0xd8], UR8 ;  /* 0x0000d8080a3fb5b2 */ /* 0x0003220008000100 */
[----:B------:R1:W0:Y:S01]  /*0a60*/  @!UP4 SYNCS.EXCH.64 URZ, [UR10+0xe0], UR8 ;  /* 0x0000e0080a3fc5b2 */ /* 0x0002220008000100 */
[----:B------:R1:W0:Y:S01]  /*0a70*/  @!UP5 SYNCS.EXCH.64 URZ, [UR10+0xe8], UR8 ;  /* 0x0000e8080a3fd5b2 */ /* 0x0002220008000100 */
[----:B------:R-:W-:Y:S01]  /*0a80*/  NOP ;  /* 0x0000000000007918 */ /* 0x000fe20000000000 */
[----:B---3--:R-:W-:Y:S05]  /*0a90*/  @!P1 BRA `(.L_x_4) ;  /* 0x0000000000089947 */ /* 0x008fea0003800000 */
[----:B0-2-4-:R-:W-:Y:S01]  /*0aa0*/  UCGABAR_ARV ;  /* 0x00000000000079c7 */ /* 0x015fe20008000000 */
[----:B------:R-:W-:Y:S05]  /*0ab0*/  BRA `(.L_x_5) ;  /* 0x0000000000047947 */ /* 0x000fea0003800000 */
.L_x_4:
[----:B0-2-4-:R-:W-:Y:S01]  /*0ac0*/  NOP ;  /* 0x0000000000007918 */ /* 0x015fe20000000000 */
.L_x_5:
[----:B-1----:R-:W-:Y:S01]  /*0ad0*/  ULDC.64 UR4, c[0x0][0x698] ;  /* 0x0001a60000047ab9 */ /* 0x002fe20000000a00 */
[----:B------:R-:W-:Y:S01]  /*0ae0*/  ULDC.64 UR24, c[0x0][0x208] ;  /* 0x0000820000187ab9 */ /* 0x000fe20000000a00 */
[----:B------:R-:W-:-:S04]  /*0af0*/  ISETP.NE.U32.AND P0, PT, RZ, UR4, PT ;  /* 0x00000004ff007c0c */ /* 0x000fc8000bf05070 */
[----:B------:R-:W-:-:S13]  /*0b00*/  ISETP.NE.AND.EX P0, PT, RZ, UR5, PT, P0 ;  /* 0x00000005ff007c0c */ /* 0x000fda000bf05300 */
[----:B------:R-:W-:Y:S05]  /*0b10*/  @!P0 BRA `(.L_x_6) ;  /* 0x0000000000208947 */ /* 0x000fea0003800000 */
[----:B------:R-:W0:Y:S02]  /*0b20*/  LDC.64 R6, c[0x0][0x698] ;  /* 0x0001a600ff067b82 */ /* 0x000e240000000a00 */
[----:B0-----:R-:W2:Y:S02]  /*0b30*/  LDG.E.64 R6, desc[UR24][R6.64] ;  /* 0x0000001806067981 */ /* 0x001ea4000c1e1b00 */
[----:B--2---:R-:W-:-:S04]  /*0b40*/  ISETP.NE.U32.AND P0, PT, R6, RZ, PT ;  /* 0x000000ff0600720c */ /* 0x004fc80003f05070 */
[----:B------:R-:W-:-:S13]  /*0b50*/  ISETP.NE.AND.EX P0, PT, R7, RZ, PT, P0 ;  /* 0x000000ff0700720c */ /* 0x000fda0003f05300 */
[----:B------:R-:W-:Y:S05]  /*0b60*/  @!P0 BRA `(.L_x_6) ;  /* 0x00000000000c8947 */ /* 0x000fea0003800000 */
[----:B------:R-:W2:Y:S02]  /*0b70*/  LD.E R6, desc[UR24][R6.64] ;  /* 0x0000001806067980 */ /* 0x000ea4000c101900 */
[----:B--2---:R-:W-:Y:S01]  /*0b80*/  R2UR UR26, R6 ;  /* 0x00000000061a72ca */ /* 0x004fe200000e0000 */
[----:B------:R-:W-:-:S14]  /*0b90*/  BRA `(.L_x_7) ;  /* 0x0000000000247947 */ /* 0x000fdc0003800000 */
.L_x_6:
[----:B------:R-:W-:Y:S02]  /*0ba0*/  ULDC.64 UR4, c[0x0][0x688] ;  /* 0x0001a20000047ab9 */ /* 0x000fe40000000a00 */
[----:B------:R-:W-:-:S04]  /*0bb0*/  ISETP.NE.U32.AND P0, PT, RZ, UR4, PT ;  /* 0x00000004ff007c0c */ /* 0x000fc8000bf05070 */
[----:B------:R-:W-:-:S13]  /*0bc0*/  ISETP.NE.AND.EX P0, PT, RZ, UR5, PT, P0 ;  /* 0x00000005ff007c0c */ /* 0x000fda000bf05300 */
[----:B------:R-:W-:Y:S05]  /*0bd0*/  @!P0 BRA `(.L_x_8) ;  /* 0x0000000000108947 */ /* 0x000fea0003800000 */
[----:B------:R-:W0:Y:S02]  /*0be0*/  LDC.64 R6, c[0x0][0x688] ;  /* 0x0001a200ff067b82 */ /* 0x000e240000000a00 */
[----:B0-----:R-:W2:Y:S02]  /*0bf0*/  LDG.E R6, desc[UR24][R6.64] ;  /* 0x0000001806067981 */ /* 0x001ea4000c1e1900 */
[----:B--2---:R-:W-:Y:S01]  /*0c00*/  R2UR UR26, R6 ;  /* 0x00000000061a72ca */ /* 0x004fe200000e0000 */
[----:B------:R-:W-:-:S14]  /*0c10*/  BRA `(.L_x_7) ;  /* 0x0000000000047947 */ /* 0x000fdc0003800000 */
.L_x_8:
[----:B------:R-:W-:-:S05]  /*0c20*/  ULDC UR26, c[0x0][0x680] ;  /* 0x0001a000001a7ab9 */ /* 0x000fca0000000800 */
.L_x_7:
[----:B------:R-:W-:Y:S02]  /*0c30*/  ULDC.64 UR4, c[0x0][0x6a0] ;  /* 0x0001a80000047ab9 */ /* 0x000fe40000000a00 */
        /* <DEDUP_REMOVED lines=11> */
.L_x_9:
        /* <DEDUP_REMOVED lines=8> */
.L_x_11:
[----:B------:R-:W-:-:S05]  /*0d70*/  ULDC UR27, c[0x0][0x684] ;  /* 0x0001a100001b7ab9 */ /* 0x000fca0000000800 */
.L_x_10:
[----:B------:R-:W0:Y:S01]  /*0d80*/  LDC R0, c[0x0][0x75c] ;  /* 0x0001d700ff007b82 */ /* 0x000e220000000800 */
[----:B------:R-:W-:Y:S01]  /*0d90*/  IMAD.U32 R6, RZ, RZ, UR15 ;  /* 0x0000000fff067e24 */ /* 0x000fe2000f8e00ff */
[----:B------:R-:W-:Y:S01]  /*0da0*/  UISETP.NE.AND UP0, UPT, UR13, 0x2, UPT ;  /* 0x000000020d00788c */ /* 0x000fe2000bf05270 */
[----:B------:R-:W-:Y:S01]  /*0db0*/  IMAD.MOV.U32 R7, RZ, RZ, RZ ;  /* 0x000000ffff077224 */ /* 0x000fe200078e00ff */
[----:B------:R-:W-:Y:S01]  /*0dc0*/  ULDC UR7, c[0x0][0x604] ;  /* 0x0001810000077ab9 */ /* 0x000fe20000000800 */
[----:B------:R-:W-:Y:S01]  /*0dd0*/  UMOV UR5, URZ ;  /* 0x0000003f00057c82 */ /* 0x000fe20008000000 */
[----:B------:R-:W-:Y:S02]  /*0de0*/  UIADD3 UR7, UR7, 0x1f, URZ ;  /* 0x0000001f07077890 */ /* 0x000fe4000fffe03f */
[----:B------:R-:W-:Y:S01]  /*0df0*/  PLOP3.LUT P0, PT, PT, PT, UP0, 0x80, 0x0 ;  /* 0x000000000000781c */ /* 0x000fe20003f0f008 */
[----:B------:R-:W-:Y:S01]  /*0e00*/  UMOV UR4, URZ ;  /* 0x0000003f00047c82 */ /* 0x000fe20008000000 */
[----:B------:R-:W-:Y:S01]  /*0e10*/  USHF.R.S32.HI UR10, URZ, 0x1f, UR7 ;  /* 0x0000001f3f0a7899 */ /* 0x000fe20008011407 */
[----:B------:R-:W-:-:S03]  /*0e20*/  ULDC.64 UR18, c[0x0][0x750] ;  /* 0x0001d40000127ab9 */ /* 0x000fc60000000a00 */
[----:B------:R-:W-:Y:S01]  /*0e30*/  ULEA.HI UR10, UR10, UR7, URZ, 0x5 ;  /* 0x000000070a0a7291 */ /* 0x000fe2000f8f283f */
[----:B0-----:R-:W-:-:S13]  /*0e40*/  ISETP.NE.AND P3, PT, R0, 0x1, PT ;  /* 0x000000010000780c */ /* 0x001fda0003f65270 */
[----:B------:R-:W0:Y:S01]  /*0e50*/  @P3 LDC R9, c[0x0][0x10] ;  /* 0x00000400ff093b82 */ /* 0x000e220000000800 */
[----:B------:R-:W-:-:S07]  /*0e60*/  @P3 IMAD.MOV.U32 R5, RZ, RZ, RZ ;  /* 0x000000ffff053224 */ /* 0x000fce00078e00ff */
[----:B------:R-:W1:Y:S01]  /*0e70*/  @!P3 LDC R11, c[0x0][0xc] ;  /* 0x00000300ff0bbb82 */ /* 0x000e620000000800 */
[----:B------:R-:W-:Y:S01]  /*0e80*/  ULDC UR8, c[0x0][0xc] ;  /* 0x0000030000087ab9 */ /* 0x000fe20000000800 */
[----:B------:R-:W-:Y:S01]  /*0e90*/  ULDC UR9, c[0x0][0x10] ;  /* 0x0000040000097ab9 */ /* 0x000fe20000000800 */
[----:B------:R-:W-:Y:S01]  /*0ea0*/  ULDC UR7, c[0x0][0x14] ;  /* 0x0000050000077ab9 */ /* 0x000fe20000000800 */
[----:B------:R-:W-:-:S04]  /*0eb0*/  UIMAD.WIDE.U32 UR8, UR8, UR9, URZ ;  /* 0x00000009080872a5 */ /* 0x000fc8000f8e003f */
[----:B------:R-:W-:Y:S02]  /*0ec0*/  UIMAD.WIDE.U32 UR22, UR8, UR7, URZ ;  /* 0x00000007081672a5 */ /* 0x000fe4000f8e003f */
[----:B------:R-:W-:-:S04]  /*0ed0*/  UIMAD UR21, UR9, UR7, URZ ;  /* 0x00000007091572a4 */ /* 0x000fc8000f8e023f */
[----:B------:R-:W-:Y:S01]  /*0ee0*/  UIADD3 UR21, UR23, UR21, URZ ;  /* 0x0000001517157290 */ /* 0x000fe2000fffe03f */
[----:B0-----:R-:W-:Y:S01]  /*0ef0*/  @P3 IMAD.WIDE.U32 R8, R9, UR15, R4 ;  /* 0x0000000f09083c25 */ /* 0x001fe2000f8e0004 */
[----:B------:R-:W-:-:S03]  /*0f00*/  USHF.R.S32.HI UR15, URZ, 0x5, UR10 ;  /* 0x000000053f0f7899 */ /* 0x000fc6000801140a */
[----:B------:R-:W-:Y:S02]  /*0f10*/  @P3 IMAD.MOV.U32 R13, RZ, RZ, R8 ;  /* 0x000000ffff0d3224 */ /* 0x000fe400078e0008 */
[----:B-1----:R-:W-:-:S04]  /*0f20*/  @!P3 IMAD.WIDE.U32 R6, R4, R11, R6 ;  /* 0x0000000b0406b225 */ /* 0x002fc800078e0006 */
[----:B------:R-:W-:Y:S02]  /*0f30*/  @P3 IMAD.MOV.U32 R11, RZ, RZ, RZ ;  /* 0x000000ffff0b3224 */ /* 0x000fe400078e00ff */
[----:B------:R-:W-:Y:S02]  /*0f40*/  @!P3 IMAD.MOV.U32 R13, RZ, RZ, R6 ;  /* 0x000000ffff0db224 */ /* 0x000fe400078e0006 */
[----:B------:R-:W-:Y:S02]  /*0f50*/  @P3 IMAD.IADD R10, R9, 0x1, R11 ;  /* 0x00000001090a3824 */ /* 0x000fe400078e020b */
[----:B------:R-:W-:Y:S01]  /*0f60*/  @!P3 IMAD.MOV.U32 R10, RZ, RZ, R7 ;  /* 0x000000ffff0ab224 */ /* 0x000fe200078e0007 */
[----:B------:R0:W-:Y:S01]  /*0f70*/  STL [R1+0x98], R13 ;  /* 0x0000980d01007387 */ /* 0x0001e20000100800 */
[----:B------:R-:W-:Y:S02]  /*0f80*/  MOV R17, R13 ;  /* 0x0000000d00117202 */ /* 0x000fe40000000f00 */
[----:B------:R-:W-:Y:S01]  /*0f90*/  IMAD.MOV.U32 R22, RZ, RZ, R10 ;  /* 0x000000ffff167224 */ /* 0x000fe200078e000a */
[----:B------:R0:W-:Y:S01]  /*0fa0*/  STL [R1+0x94], R10 ;  /* 0x0000940a01007387 */ /* 0x0001e20000100800 */
[----:B------:R-:W-:Y:S05]  /*0fb0*/  @P0 BRA `(.L_x_12) ;  /* 0x0000000000280947 */ /* 0x000fea0003800000 */
[----:B------:R-:W-:Y:S01]  /*0fc0*/  IADD3 R17, P0, R17, UR22, RZ ;  /* 0x0000001611117c10 */ /* 0x000fe2000ff1e0ff */
[----:B------:R-:W-:Y:S02]  /*0fd0*/  UISETP.GE.U32.AND UP0, UPT, UR15, 0xc, UPT ;  /* 0x0000000c0f00788c */ /* 0x000fe4000bf06070 */
[----:B------:R-:W-:Y:S01]  /*0fe0*/  UIMAD.WIDE.U32 UR4, UR15, -0x55555555, URZ ;  /* 0xaaaaaaab0f0478a5 */ /* 0x000fe2000f8e003f */
[----:B------:R-:W-:Y:S01]  /*0ff0*/  IADD3.X R22, R22, UR21, RZ, P0, !PT ;  /* 0x0000001516167c10 */ /* 0x000fe200087fe4ff */
[----:B------:R1:W-:Y:S02]  /*1000*/  STL [R1+0x98], R17 ;  /* 0x0000981101007387 */ /* 0x0003e40000100800 */
[----:B------:R-:W-:Y:S02]  /*1010*/  USHF.R.U32.HI UR5, URZ, 0x3, UR5 ;  /* 0x000000033f057899 */ /* 0x000fe40008011605 */
[----:B------:R1:W-:Y:S01]  /*1020*/  STL [R1+0x94], R22 ;  /* 0x0000941601007387 */ /* 0x0003e20000100800 */
[----:B------:R-:W-:-:S02]  /*1030*/  UMOV UR4, URZ ;  /* 0x0000003f00047c82 */ /* 0x000fc40008000000 */
[----:B------:R-:W-:Y:S02]  /*1040*/  @UP0 ULOP3.LUT UR4, UR5, 0x1, URZ, 0xc0, !UPT ;  /* 0x0000000105040892 */ /* 0x000fe4000f8ec03f */
[----:B------:R-:W-:-:S12]  /*1050*/  UIMAD UR5, UR5, -0xc, UR15 ;  /* 0xfffffff4050578a4 */ /* 0x000fd8000f8e020f */
.L_x_12:
[----:B------:R-:W-:Y:S01]  /*1060*/  IMAD.MOV.U32 R8, RZ, RZ, -0x1 ;  /* 0xffffffffff087424 */ /* 0x000fe200078e00ff */
[----:B------:R-:W-:Y:S01]  /*1070*/  ISETP.GE.U32.AND P0, PT, R17, UR18, PT ;  /* 0x0000001211007c0c */ /* 0x000fe2000bf06070 */
[----:B------:R-:W-:Y:S01]  /*1080*/  IMAD.MOV.U32 R7, RZ, RZ, -0x1 ;  /* 0xffffffffff077424 */ /* 0x000fe200078e00ff */
[----:B------:R-:W-:Y:S01]  /*1090*/  PRMT R6, RZ, 0x7610, R6 ;  /* 0x00007610ff067816 */ /* 0x000fe20000000006 */
[----:B------:R-:W-:Y:S01]  /*10a0*/  IMAD.MOV.U32 R0, RZ, RZ, -0x1 ;  /* 0xffffffffff007424 */ /* 0x000fe200078e00ff */
[----:B------:R2:W-:Y:S01]  /*10b0*/  STL [R1+0x88], R8 ;  /* 0x0000880801007387 */ /* 0x0005e20000100800 */
[----:B------:R-:W-:-:S03]  /*10c0*/  ISETP.GE.U32.AND.EX P0, PT, R22, UR19, PT, P0 ;  /* 0x0000001316007c0c */ /* 0x000fc6000bf06100 */
[----:B------:R2:W-:Y:S10]  /*10d0*/  STL [R1+0x9c], R7 ;  /* 0x00009c0701007387 */ /* 0x0005f40000100800 */
[----:B--2---:R-:W-:Y:S05]  /*10e0*/  @P0 BRA `(.L_x_13) ;  /* 0x0000000400340947 */ /* 0x004fea0003800000 */
[----:B------:R-:W2:Y:S01]  /*10f0*/  LDC.64 R18, c[0x0][0x728] ;  /* 0x0001ca00ff127b82 */ /* 0x000ea20000000a00 */
[----:B------:R-:W-:Y:S02]  /*1100*/  IMAD.MOV.U32 R6, RZ, RZ, R17 ;  /* 0x000000ffff067224 */ /* 0x000fe400078e0011 */
[----:B------:R-:W-:-:S05]  /*1110*/  IMAD.MOV.U32 R7, RZ, RZ, R22 ;  /* 0x000000ffff077224 */ /* 0x000fca00078e0016 */
[----:B------:R-:W3:Y:S08]  /*1120*/  LDC R0, c[0x0][0x730] ;  /* 0x0001cc00ff007b82 */ /* 0x000ef00000000800 */
[----:B------:R-:W4:Y:S01]  /*1130*/  LDC.64 R20, c[0x0][0x720] ;  /* 0x0001c800ff147b82 */ /* 0x000f220000000a00 */
[----:B--2---:R-:W-:-:S04]  /*1140*/  ISETP.NE.U32.AND P0, PT, R18, RZ, PT ;  /* 0x000000ff1200720c */ /* 0x004fc80003f05070 */
[----:B------:R-:W-:-:S13]  /*1150*/  ISETP.NE.AND.EX P0, PT, R19, RZ, PT, P0 ;  /* 0x000000ff1300720c */ /* 0x000fda0003f05300 */
[----:B---34-:R-:W-:Y:S05]  /*1160*/  @!P0 BRA `(.L_x_14) ;  /* 0x0000000000288947 */ /* 0x018fea0003800000 */
[----:B------:R-:W2:Y:S02]  /*1170*/  LDC R11, c[0x0][0x734] ;  /* 0x0001cd00ff0b7b82 */ /* 0x000ea40000000800 */
[----:B--2---:R-:W-:-:S04]  /*1180*/  IADD3 R11, P0, R17, R11, RZ ;  /* 0x0000000b110b7210 */ /* 0x004fc80007f1e0ff */
[----:B0-----:R-:W-:-:S05]  /*1190*/  IADD3.X R13, RZ, R22, RZ, P0, !PT ;  /* 0x00000016ff0d7210 */ /* 0x001fca00007fe4ff */
[----:B------:R-:W-:-:S04]  /*11a0*/  IMAD.WIDE.U32 R6, R13, R18, RZ ;  /* 0x000000120d067225 */ /* 0x000fc800078e00ff */
[----:B------:R-:W-:-:S04]  /*11b0*/  IMAD.WIDE.U32 R8, P0, R11, R19, R6 ;  /* 0x000000130b087225 */ /* 0x000fc80007800006 */
[----:B------:R-:W-:-:S04]  /*11c0*/  IMAD.WIDE.U32 R6, R11, R18, RZ ;  /* 0x000000120b067225 */ /* 0x000fc800078e00ff */
[----:B------:R-:W-:Y:S01]  /*11d0*/  IMAD.X R11, RZ, RZ, RZ, P0 ;  /* 0x000000ffff0b7224 */ /* 0x000fe200000e06ff */
[----:B------:R-:W-:Y:S01]  /*11e0*/  IADD3 RZ, P0, R7, R8, RZ ;  /* 0x0000000807ff7210 */ /* 0x000fe20007f1e0ff */
[----:B------:R-:W-:-:S04]  /*11f0*/  IMAD.MOV.U32 R10, RZ, RZ, R9 ;  /* 0x000000ffff0a7224 */ /* 0x000fc800078e0009 */
[----:B------:R-:W-:-:S08]  /*1200*/  IMAD.WIDE.U32.X R6, R13, R19, R10, P0 ;  /* 0x000000130d067225 */ /* 0x000fd000000e040a */
.L_x_14:
[-CC-:B------:R-:W-:Y:S01]  /*1210*/  SHF.R.U64 R27, R6, R0.reuse, R7.reuse ;  /* 0x00000000061b7219 */ /* 0x180fe20000001207 */
[----:B------:R-:W2:Y:S01]  /*1220*/  LDC.64 R24, c[0x0][0x740] ;  /* 0x0001d000ff187b82 */ /* 0x000ea20000000a00 */
[----:B------:R-:W-:Y:S01]  /*1230*/  SHF.R.U32.HI R0, RZ, R0, R7 ;  /* 0x00000000ff007219 */ /* 0x000fe20000011607 */
[----:B------:R-:W-:Y:S01]  /*1240*/  IMAD.MOV.U32 R6, RZ, RZ, R17 ;  /* 0x000000ffff067224 */ /* 0x000fe200078e0011 */
[----:B------:R-:W-:-:S05]  /*1250*/  IADD3 R9, P0, RZ, -R27, RZ ;  /* 0x8000001bff097210 */ /* 0x000fca0007f1e0ff */
[----:B------:R-:W3:Y:S01]  /*1260*/  LDC R8, c[0x0][0x718] ;  /* 0x0001c600ff087b82 */ /* 0x000ee20000000800 */
[----:B------:R-:W-:-:S04]  /*1270*/  IMAD.X R7, RZ, RZ, ~R0, P0 ;  /* 0x000000ffff077224 */ /* 0x000fc800000e0e00 */
[-C--:B------:R-:W-:Y:S02]  /*1280*/  IMAD R0, R7, R20.reuse, RZ ;  /* 0x0000001407007224 */ /* 0x080fe400078e02ff */
[----:B------:R-:W-:Y:S01]  /*1290*/  IMAD.MOV.U32 R7, RZ, RZ, R22 ;  /* 0x000000ffff077224 */ /* 0x000fe200078e0016 */
[----:B------:R-:W4:Y:S01]  /*12a0*/  LDC R11, c[0x0][0x708] ;  /* 0x0001c200ff0b7b82 */ /* 0x000f220000000800 */
[----:B-1----:R-:W-:Y:S01]  /*12b0*/  MOV R22, 0x1 ;  /* 0x0000000100167802 */ /* 0x002fe20000000f00 */
[----:B------:R-:W-:-:S04]  /*12c0*/  IMAD.WIDE.U32 R6, R9, R20, R6 ;  /* 0x0000001409067225 */ /* 0x000fc800078e0006 */
[----:B------:R-:W-:Y:S02]  /*12d0*/  IMAD R9, R9, R21, R0 ;  /* 0x0000001509097224 */ /* 0x000fe400078e0200 */
[----:B------:R-:W1:Y:S01]  /*12e0*/  LDC R23, c[0x0][0x758] ;  /* 0x0001d600ff177b82 */ /* 0x000e620000000800 */
[----:B--2---:R-:W-:Y:S01]  /*12f0*/  ISETP.NE.U32.AND P0, PT, R24, RZ, PT ;  /* 0x000000ff1800720c */ /* 0x004fe20003f05070 */
[----:B------:R-:W-:Y:S02]  /*1300*/  IMAD.MOV.U32 R0, RZ, RZ, -0x1 ;  /* 0xffffffffff007424 */ /* 0x000fe400078e00ff */
[----:B------:R-:W-:Y:S01]  /*1310*/  IMAD.IADD R7, R7, 0x1, R9 ;  /* 0x0000000107077824 */ /* 0x000fe200078e0209 */
[----:B------:R-:W-:-:S03]  /*1320*/  ISETP.NE.AND.EX P0, PT, R25, RZ, PT, P0 ;  /* 0x000000ff1900720c */ /* 0x000fc60003f05300 */
[----:B------:R-:W2:Y:S01]  /*1330*/  LDC R21, c[0x0][0x700] ;  /* 0x0001c000ff157b82 */ /* 0x000ea20000000800 */
[-CC-:B---3--:R-:W-:Y:S02]  /*1340*/  SHF.R.U64 R19, R6, R8.reuse, R7.reuse ;  /* 0x0000000806137219 */ /* 0x188fe40000001207 */
[----:B------:R-:W-:-:S05]  /*1350*/  SHF.R.U32.HI R6, RZ, R8, R7 ;  /* 0x00000008ff067219 */ /* 0x000fca0000011607 */
[----:B------:R-:W3:Y:S01]  /*1360*/  LDC R18, c[0x0][0x748] ;  /* 0x0001d200ff127b82 */ /* 0x000ee20000000800 */
[-CC-:B----4-:R-:W-:Y:S02]  /*1370*/  SHF.R.U64 R28, R19, R11.reuse, R6.reuse ;  /* 0x0000000b131c7219 */ /* 0x190fe40000001206 */
[----:B------:R-:W-:-:S05]  /*1380*/  SHF.R.U32.HI R6, RZ, R11, R6 ;  /* 0x0000000bff067219 */ /* 0x000fca0000011606 */
[----:B------:R-:W4:Y:S01]  /*1390*/  LDC R20, c[0x0][0x738] ;  /* 0x0001ce00ff147b82 */ /* 0x000f220000000800 */
[-CC-:B-1----:R-:W-:Y:S02]  /*13a0*/  SHF.R.U64 R30, R28, R23.reuse, R6.reuse ;  /* 0x000000171c1e7219 */ /* 0x182fe40000001206 */
[-C--:B------:R-:W-:Y:S02]  /*13b0*/  SHF.L.U32 R0, R0, R23.reuse, RZ ;  /* 0x0000001700007219 */ /* 0x080fe400000006ff */
[----:B------:R-:W-:Y:S01]  /*13c0*/  SHF.R.U32.HI R7, RZ, R23, R6 ;  /* 0x00000017ff077219 */ /* 0x000fe20000011606 */
[----:B------:R-:W-:Y:S01]  /*13d0*/  IMAD.MOV.U32 R6, RZ, RZ, R30 ;  /* 0x000000ffff067224 */ /* 0x000fe200078e001e */
[----:B0-----:R-:W-:Y:S01]  /*13e0*/  LOP3.LUT R13, RZ, R0, RZ, 0x33, !PT ;  /* 0x00000000ff0d7212 */ /* 0x001fe200078e33ff */
[----:B------:R-:W0:Y:S01]  /*13f0*/  LDC R26, c[0x0][0x710] ;  /* 0x0001c400ff1a7b82 */ /* 0x000e220000000800 */
[----:B------:R-:W-:Y:S05]  /*1400*/  @!P0 BRA `(.L_x_15) ;  /* 0x0000000000288947 */ /* 0x000fea0003800000 */
[----:B------:R-:W1:Y:S02]  /*1410*/  LDC R11, c[0x0][0x74c] ;  /* 0x0001d300ff0b7b82 */ /* 0x000e640000000800 */
[----:B-1----:R-:W-:-:S05]  /*1420*/  IADD3 R11, P0, R30, R11, RZ ;  /* 0x0000000b1e0b7210 */ /* 0x002fca0007f1e0ff */
[----:B------:R-:W-:-:S04]  /*1430*/  IMAD.X R17, RZ, RZ, R7, P0 ;  /* 0x000000ffff117224 */ /* 0x000fc800000e0607 */
[----:B------:R-:W-:-:S04]  /*1440*/  IMAD.WIDE.U32 R6, R17, R24, RZ ;  /* 0x0000001811067225 */ /* 0x000fc800078e00ff */
[----:B------:R-:W-:-:S04]  /*1450*/  IMAD.WIDE.U32 R8, P0, R11, R25, R6 ;  /* 0x000000190b087225 */ /* 0x000fc80007800006 */
[----:B------:R-:W-:-:S04]  /*1460*/  IMAD.WIDE.U32 R6, R11, R24, RZ ;  /* 0x000000180b067225 */ /* 0x000fc800078e00ff */
[----:B------:R-:W-:Y:S01]  /*1470*/  IMAD.X R11, RZ, RZ, RZ, P0 ;  /* 0x000000ffff0b7224 */ /* 0x000fe200000e06ff */
[----:B------:R-:W-:Y:S01]  /*1480*/  IADD3 RZ, P0, R7, R8, RZ ;  /* 0x0000000807ff7210 */ /* 0x000fe20007f1e0ff */
[----:B------:R-:W-:-:S04]  /*1490*/  IMAD.MOV.U32 R10, RZ, RZ, R9 ;  /* 0x000000ffff0a7224 */ /* 0x000fc800078e0009 */
[----:B------:R-:W-:-:S08]  /*14a0*/  IMAD.WIDE.U32.X R6, R17, R25, R10, P0 ;  /* 0x0000001911067225 */ /* 0x000fd000000e040a */
.L_x_15:
[----:B---3--:R-:W-:Y:S01]  /*14b0*/  SHF.R.U64 R5, R6, R18, R7 ;  /* 0x0000001206057219 */ /* 0x008fe20000001207 */
[----:B--2---:R-:W-:Y:S01]  /*14c0*/  VIADD R6, R21, 0xffffffff ;  /* 0xffffffff15067836 */ /* 0x004fe20000000000 */
[----:B------:R-:W-:Y:S01]  /*14d0*/  SHF.L.U32 R0, R22, R23, RZ ;  /* 0x0000001716007219 */ /* 0x000fe200000006ff */
[----:B------:R-:W-:Y:S01]  /*14e0*/  @P3 IMAD R14, R15, R16, R4 ;  /* 0x000000100f0e3224 */ /* 0x000fe200078e0204 */
[----:B------:R-:W-:Y:S01]  /*14f0*/  LOP3.LUT R13, R28, R13, RZ, 0xc0, !PT ;  /* 0x0000000d1c0d7212 */ /* 0x000fe200078ec0ff */
[----:B------:R-:W-:-:S04]  /*1500*/  IMAD.MOV R7, RZ, RZ, -R5 ;  /* 0x000000ffff077224 */ /* 0x000fc800078e0a05 */
[----:B------:R-:W-:Y:S01]  /*1510*/  IMAD R13, R0, R5, R13 ;  /* 0x00000005000d7224 */ /* 0x000fe200078e020d */
[----:B------:R-:W-:Y:S01]  /*1520*/  LOP3.LUT R5, R19, R6, RZ, 0xc0, !PT ;  /* 0x0000000613057212 */ /* 0x000fe200078ec0ff */
[----:B----4-:R-:W-:Y:S02]  /*1530*/  IMAD R4, R7, R20, R30 ;  /* 0x0000001407047224 */ /* 0x010fe400078e021e */
[----:B0-----:R-:W-:Y:S02]  /*1540*/  IMAD R0, R13, R26, R14 ;  /* 0x0000001a0d007224 */ /* 0x001fe400078e020e */
[----:B------:R-:W-:Y:S02]  /*1550*/  IMAD R5, R4, R21, R5 ;  /* 0x0000001504057224 */ /* 0x000fe400078e0205 */
[----:B------:R-:W-:-:S03]  /*1560*/  IMAD.MOV.U32 R6, RZ, RZ, 0x1 ;  /* 0x00000001ff067424 */ /* 0x000fc600078e00ff */
[----:B------:R-:W-:Y:S02]  /*1570*/  SEL R7, R5, R0, !P3 ;  /* 0x0000000005077207 */ /* 0x000fe40005800000 */
[----:B------:R-:W-:Y:S02]  /*1580*/  SEL R4, R0, R5, !P3 ;  /* 0x0000000500047207 */ /* 0x000fe40005800000 */
[----:B------:R-:W-:Y:S01]  /*1590*/  MOV R0, R27 ;  /* 0x0000001b00007202 */ /* 0x000fe20000000f00 */
[----:B------:R2:W-:Y:S04]  /*15a0*/  STL [R1+0x9c], R7 ;  /* 0x00009c0701007387 */ /* 0x0005e80000100800 */
[----:B------:R2:W-:Y:S02]  /*15b0*/  STL [R1+0x88], R4 ;  /* 0x0000880401007387 */ /* 0x0005e40000100800 */
.L_x_13:
[----:B------:R-:W-:Y:S05]  /*15c0*/  @!P1 BRA `(.L_x_16) ;  /* 0x00000000000c9947 */ /* 0x000fea0003800000 */
[----:B------:R-:W-:Y:S01]  /*15d0*/  UCGABAR_WAIT ;  /* 0x0000000000007dc7 */ /* 0x000fe20008000000 */
[----:B------:R-:W-:Y:S01]  /*15e0*/  CCTL.IVALL ;  /* 0x00000000ff00798f */ /* 0x000fe20002000000 */
[----:B------:R-:W-:Y:S05]  /*15f0*/  BRA `(.L_x_17) ;  /* 0x0000000000047947 */ /* 0x000fea0003800000 */
.L_x_16:
[----:B------:R-:W-:Y:S06]  /*1600*/  BAR.SYNC.DEFER_BLOCKING 0x0 ;  /* 0x0000000000007b1d */ /* 0x000fec0000010000 */
.L_x_17:
[----:B------:R-:W-:Y:S05]  /*1610*/  @!P2 BRA `(.L_x_18) ;  /* 0x000000f40048a947 */ /* 0x000fea0003800000 */
[----:B------:R-:W-:-:S06]  /*1620*/  UISETP.GT.U32.AND UP0, UPT, UR12, 0x1, UPT ;  /* 0x000000010c00788c */ /* 0x000fcc000bf04070 */
[----:B------:R-:W-:-:S13]  /*1630*/  PLOP3.LUT P0, PT, PT, PT, UP0, 0x80, 0x0 ;  /* 0x000000000000781c */ /* 0x000fda0003f0f008 */
[----:B------:R-:W-:Y:S05]  /*1640*/  @P0 EXIT ;  /* 0x000000000000094d */ /* 0x000fea0003800000 */
.L_x_19:
[----:B------:R-:W-:-:S08]  /*1650*/  NOP ;  /* 0x0000000000007918 */ /* 0x000fd00000000000 */
[----:B------:R-:W3:Y:S02]  /*1660*/  USETMAXREG.TRY_ALLOC.CTAPOOL UP0, 0xe8 ;  /* 0x000000e8000079c8 */ /* 0x000ee40008000600 */
[----:B---3--:R-:W-:-:S13]  /*1670*/  PLOP3.LUT P0, PT, PT, PT, UP0, 0x80, 0x0 ;  /* 0x000000000000781c */ /* 0x008fda0003f0f008 */
[----:B------:R-:W-:Y:S05]  /*1680*/  @!P0 BRA `(.L_x_19) ;  /* 0xfffffffc00f08947 */ /* 0x000fea000383ffff */
[----:B------:R-:W-:-:S13]  /*1690*/  LOP3.LUT P0, RZ, R6, 0xff, RZ, 0xc0, !PT ;  /* 0x000000ff06ff7812 */ /* 0x000fda000780c0ff */
[----:B------:R-:W-:Y:S05]  /*16a0*/  @!P0 EXIT ;  /* 0x000000000000894d */ /* 0x000fea0003800000 */
[----:B------:R-:W3:Y:S01]  /*16b0*/  LDL R8, [R1+0x8c] ;  /* 0x00008c0001087983 */ /* 0x000ee20000100800 */
[CC--:B------:R-:W-:Y:S01]  /*16c0*/  LEA.HI R2, R12.reuse, R3.reuse, RZ, 0x2 ;  /* 0x000000030c027211 */ /* 0x0c0fe200078f10ff */
[----:B------:R-:W4:Y:S01]  /*16d0*/  S2UR UR6, SR_CgaCtaId ;  /* 0x00000000000679c3 */ /* 0x000f220000008800 */
[-C--:B------:R-:W-:Y:S01]  /*16e0*/  LEA.HI R12, R12, R3.reuse, RZ, 0x5 ;  /* 0x000000030c0c7211 */ /* 0x080fe200078f28ff */
[----:B------:R-:W-:Y:S01]  /*16f0*/  ULDC UR8, c[0x0][0x284] ;  /* 0x0000a10000087ab9 */ /* 0x000fe20000000800 */
[--C-:B--2---:R-:W-:Y:S01]  /*1700*/  SHF.R.S32.HI R4, RZ, 0x2, R2.reuse ;  /* 0x00000002ff047819 */ /* 0x104fe20000011402 */
[----:B------:R-:W-:Y:S01]  /*1710*/  UIADD3 UR7, UR16, -0x1, URZ ;  /* 0xffffffff10077890 */ /* 0x000fe2000fffe03f */
[----:B------:R-:W-:Y:S01]  /*1720*/  SHF.R.S32.HI R5, RZ, 0x1f, R2 ;  /* 0x0000001fff057819 */ /* 0x000fe20000011402 */
[----:B------:R-:W-:Y:S01]  /*1730*/  UMOV UR12, 0x400 ;  /* 0x00000400000c7882 */ /* 0x000fe20000000000 */
[----:B------:R-:W-:Y:S01]  /*1740*/  LEA.HI R2, R3, R3, RZ, 0x1 ;  /* 0x0000000303027211 */ /* 0x000fe200078f08ff */
[----:B------:R-:W-:Y:S01]  /*1750*/  UISETP.LT.AND UP0, UPT, URZ, UR15, UPT ;  /* 0x0000000f3f00728c */ /* 0x000fe2000bf01270 */
[----:B------:R-:W-:Y:S01]  /*1760*/  LEA.HI R5, R5, R4, RZ, 0x3 ;  /* 0x0000000405057211 */ /* 0x000fe200078f18ff */
[----:B------:R-:W-:Y:S01]  /*1770*/  ULOP3.LUT UR28, UR14, 0x1, URZ, 0xfc, !UPT ;  /* 0x000000010e1c7892 */ /* 0x000fe2000f8efc3f */
[----:B------:R-:W-:Y:S01]  /*1780*/  SHF.R.S32.HI R179, RZ, 0x5, R12 ;  /* 0x00000005ffb37819 */ /* 0x000fe2000001140c */
[----:B------:R-:W-:Y:S01]  /*1790*/  USEL UR13, URZ, UR15, UP0 ;  /* 0x0000000f3f0d7287 */ /* 0x000fe20008000000 */
[----:B------:R-:W-:Y:S01]  /*17a0*/  LOP3.LUT R5, R5, 0xfffffff8, RZ, 0xc0, !PT ;  /* 0xfffffff805057812 */ /* 0x000fe200078ec0ff */
[----:B------:R-:W-:Y:S01]  /*17b0*/  UISETP.NE.AND UP0, UPT, UR7, URZ, UPT ;  /* 0x0000003f0700728c */ /* 0x000fe2000bf05270 */
[----:B------:R-:W-:Y:S01]  /*17c0*/  LOP3.LUT P0, RZ, R3, 0x7, RZ, 0xc0, !PT ;  /* 0x0000000703ff7812 */ /* 0x000fe2000780c0ff */
[----:B------:R-:W-:-:S02]  /*17d0*/  USHF.L.U32 UR29, UR15, 0x1, URZ ;  /* 0x000000010f1d7899 */ /* 0x000fc4000800063f */
[----:B------:R-:W-:Y:S01]  /*17e0*/  IMAD.IADD R178, R4, 0x1, -R5 ;  /* 0x0000000104b27824 */ /* 0x000fe200078e0a05 */
[----:B------:R-:W-:Y:S01]  /*17f0*/  SHF.R.S32.HI R5, RZ, 0x1, R2 ;  /* 0x00000001ff057819 */ /* 0x000fe20000011402 */
[----:B------:R-:W-:Y:S01]  /*1800*/  UIADD3 UR13, -UR13, UR15, URZ ;  /* 0x0000000f0d0d7290 */ /* 0x000fe2000fffe13f */
[C---:B------:R-:W-:Y:S01]  /*1810*/  LOP3.LUT R4, R2.reuse, 0x7ffffe, RZ, 0xc0, !PT ;  /* 0x007ffffe02047812 */ /* 0x040fe200078ec0ff */
[----:B------:R-:W-:Y:S01]  /*1820*/  USEL UR31, URZ, 0x1, UP0 ;  /* 0x000000013f1f7887 */ /* 0x000fe20008000000 */
[----:B------:R-:W-:Y:S01]  /*1830*/  LEA.HI R2, R2, R5, RZ, 0x1 ;  /* 0x0000000502027211 */ /* 0x000fe200078f08ff */
[----:B----4-:R-:W-:Y:S02]  /*1840*/  ULEA UR12, UR6, UR12, 0x18 ;  /* 0x0000000c060c7291 */ /* 0x010fe4000f8ec03f */
[----:B------:R-:W-:Y:S01]  /*1850*/  IMAD.IADD R4, R3, 0x1, -R4 ;  /* 0x0000000103047824 */ /* 0x000fe200078e0a04 */
[----:B------:R-:W-:Y:S01]  /*1860*/  LOP3.LUT R2, R2, 0x7fffffe, RZ, 0xc0, !PT ;  /* 0x07fffffe02027812 */ /* 0x000fe200078ec0ff */
[C---:B------:R-:W-:Y:S01]  /*1870*/  IMAD R3, R179.reuse, -0x10, -R178 ;  /* 0xfffffff0b3037824 */ /* 0x040fe200078e0ab2 */
[----:B------:R-:W-:Y:S01]  /*1880*/  USHF.L.U32 UR6, UR7, 0x3, URZ ;  /* 0x0000000307067899 */ /* 0x000fe2000800063f */
[----:B------:R-:W-:Y:S01]  /*1890*/  IMAD R7, R179, 0x2, R4 ;  /* 0x00000002b3077824 */ /* 0x000fe200078e0204 */
[----:B------:R-:W-:Y:S01]  /*18a0*/  UIADD3 UR30, UR12, 0xd0, URZ ;  /* 0x000000d00c1e7890 */ /* 0x000fe2000fffe03f */
[----:B------:R-:W-:Y:S01]  /*18b0*/  IMAD.IADD R2, R5, 0x1, -R2 ;  /* 0x0000000105027824 */ /* 0x000fe200078e0a02 */
[----:B------:R-:W-:Y:S01]  /*18c0*/  ULOP3.LUT UR6, UR6, 0x8, URZ, 0xc0, !UPT ;  /* 0x0000000806067892 */ /* 0x000fe2000f8ec03f */
[----:B------:R-:W-:Y:S01]  /*18d0*/  IMAD R7, R7, 0x8, R178 ;  /* 0x0000000807077824 */ /* 0x000fe200078e02b2 */
[----:B------:R-:W-:Y:S01]  /*18e0*/  ULEA UR16, UR16, UR30, 0x3 ;  /* 0x0000001e10107291 */ /* 0x000fe2000f8e183f */
[----:B------:R-:W-:Y:S01]  /*18f0*/  VIADD R3, R3, UR8 ;  /* 0x0000000803037c36 */ /* 0x000fe20008000000 */
[----:B------:R-:W-:Y:S01]  /*1900*/  ULOP3.LUT UR32, UR6, 0x8, URZ, 0x3c, !UPT ;  /* 0x0000000806207892 */ /* 0x000fe2000f8e3c3f */
[----:B------:R-:W-:Y:S01]  /*1910*/  IMAD R2, R7, 0x2, R2 ;  /* 0x0000000207027824 */ /* 0x000fe200078e0202 */
[----:B------:R-:W-:Y:S01]  /*1920*/  ULOP3.LUT UR17, UR6, 0x18, URZ, 0x3c, !UPT ;  /* 0x0000001806117892 */ /* 0x000fe2000f8e3c3f */
[----:B------:R-:W-:-:S03]  /*1930*/  IMAD R178, R179, 0x10, R178 ;  /* 0x00000010b3b27824 */ /* 0x000fc600078e02b2 */
[----:B------:R-:W-:Y:S02]  /*1940*/  SHF.L.U32 R2, R2, 0x5, RZ ;  /* 0x0000000502027819 */ /* 0x000fe400000006ff */
[----:B------:R-:W-:Y:S02]  /*1950*/  SHF.R.S32.HI R179, RZ, 0x1f, R178 ;  /* 0x0000001fffb37819 */ /* 0x000fe400000114b2 */
[----:B------:R-:W-:Y:S02]  /*1960*/  SHF.R.S32.HI R2, RZ, 0x3, R2 ;  /* 0x00000003ff027819 */ /* 0x000fe40000011402 */
[----:B---3--:R-:W-:-:S04]  /*1970*/  ISETP.LT.U32.AND P0, PT, R8, 0x2, !P0 ;  /* 0x000000020800780c */ /* 0x008fc80004701070 */
[----:B------:R-:W-:-:S05]  /*1980*/  SEL R4, RZ, 0x1, !P0 ;  /* 0x00000001ff047807 */ /* 0x000fca0004000000 */
[----:B------:R2:W-:Y:S04]  /*1990*/  STL [R1+0x80], R4 ;  /* 0x0000800401007387 */ /* 0x0005e80000100800 */
[----:B------:R2:W-:Y:S04]  /*19a0*/  STL [R1+0xa4], R3 ;  /* 0x0000a40301007387 */ /* 0x0005e80000100800 */
[----:B------:R2:W-:Y:S02]  /*19b0*/  STL [R1+0x84], R2 ;  /* 0x0000840201007387 */ /* 0x0005e40000100800 */
.L_x_228:
[----:B--2---:R-:W-:Y:S01]  /*19c0*/  IMAD.U32 R2, RZ, RZ, UR31 ;  /* 0x0000001fff027e24 */ /* 0x004fe2000f8e00ff */
[----:B------:R2:W-:Y:S01]  /*19d0*/  STL [R1+0x7c], RZ ;  /* 0x00007cff01007387 */ /* 0x0005e20000100800 */
[----:B------:R-:W-:-:S03]  /*19e0*/  IMAD.MOV.U32 R229, RZ, RZ, RZ ;  /* 0x000000ffffe57224 */ /* 0x000fc600078e00ff */
[----:B------:R-:W-:-:S04]  /*19f0*/  SHF.L.U32 R2, R2, 0x1f, RZ ;  /* 0x0000001f02027819 */ /* 0x000fc800000006ff */
[----:B------:R-:W3:Y:S02]  /*1a00*/  SYNCS.PHASECHK.TRANS64.TRYWAIT P0, [UR16+-0x8], R2 ;  /* 0xfffff802ff0075a7 */ /* 0x000ee40008000150 */
[----:B0123--:R-:W-:Y:S05]  /*1a10*/  @!P0 BRA `(.L_x_20) ;  /* 0x0000010400e08947 */ /* 0x00ffea0003800000 */
.L_x_258:
[----:B------:R3:W-:Y:S01]  /*1a20*/  STL [R1+0x78], RZ ;  /* 0x000078ff01007387 */ /* 0x0007e20000100800 */
[----:B------:R-:W-:Y:S01]  /*1a30*/  UISETP.GE.AND UP0, UPT, UR13, 0x1, UPT ;  /* 0x000000010d00788c */ /* 0x000fe2000bf06270 */
[----:B------:R-:W-:Y:S01]  /*1a40*/  IMAD.MOV.U32 R228, RZ, RZ, RZ ;  /* 0x000000ffffe47224 */ /* 0x000fe200078e00ff */
[----:B------:R-:W-:Y:S01]  /*1a50*/  UMOV UR6, URZ ;  /* 0x0000003f00067c82 */ /* 0x000fe20008000000 */
[----:B------:R3:W-:Y:S01]  /*1a60*/  STL [R1+0x74], RZ ;  /* 0x000074ff01007387 */ /* 0x0007e20000100800 */
[----:B------:R-:W-:Y:S02]  /*1a70*/  CS2R R226, SRZ ;  /* 0x0000000000e27805 */ /* 0x000fe4000001ff00 */
[----:B------:R-:W-:Y:S02]  /*1a80*/  CS2R R224, SRZ ;  /* 0x0000000000e07805 */ /* 0x000fe4000001ff00 */
[----:B------:R-:W-:Y:S01]  /*1a90*/  PLOP3.LUT P0, PT, PT, PT, UP0, 0x80, 0x0 ;  /* 0x000000000000781c */ /* 0x000fe20003f0f008 */
[----:B------:R3:W-:Y:S01]  /*1aa0*/  STL [R1+0x70], RZ ;  /* 0x000070ff01007387 */ /* 0x0007e20000100800 */
[----:B------:R-:W-:-:S02]  /*1ab0*/  CS2R R222, SRZ ;  /* 0x0000000000de7805 */ /* 0x000fc4000001ff00 */
[----:B------:R-:W-:Y:S02]  /*1ac0*/  CS2R R220, SRZ ;  /* 0x0000000000dc7805 */ /* 0x000fe4000001ff00 */
[----:B------:R-:W-:Y:S01]  /*1ad0*/  CS2R R218, SRZ ;  /* 0x0000000000da7805 */ /* 0x000fe2000001ff00 */
[----:B------:R3:W-:Y:S01]  /*1ae0*/  STL [R1+0x6c], RZ ;  /* 0x00006cff01007387 */ /* 0x0007e20000100800 */
[----:B------:R-:W-:Y:S02]  /*1af0*/  CS2R R216, SRZ ;  /* 0x0000000000d87805 */ /* 0x000fe4000001ff00 */
[----:B------:R-:W-:Y:S02]  /*1b00*/  CS2R R214, SRZ ;  /* 0x0000000000d67805 */ /* 0x000fe4000001ff00 */
[----:B------:R-:W-:Y:S01]  /*1b10*/  CS2R R212, SRZ ;  /* 0x0000000000d47805 */ /* 0x000fe2000001ff00 */
        /* <DEDUP_REMOVED lines=37> */
[----:B------:R-:W-:Y:S01]  /*1d70*/  CS2R R154, SRZ ;  /* 0x00000000009a7805 */ /* 0x000fe2000001ff00 */
[----:B------:R-:W-:Y:S01]  /*1d80*/  IMAD.MOV.U32 R153, RZ, RZ, RZ ;  /* 0x000000ffff997224 */ /* 0x000fe200078e00ff */
[----:B-1----:R-:W-:Y:S01]  /*1d90*/  CS2R R22, SRZ ;  /* 0x0000000000167805 */ /* 0x002fe2000001ff00 */
[----:B------:R3:W-:Y:S01]  /*1da0*/  STL [R1+0x40], RZ ;  /* 0x000040ff01007387 */ /* 0x0007e20000100800 */
[----:B------:R-:W-:Y:S02]  /*1db0*/  CS2R R20, SRZ ;  /* 0x0000000000147805 */ /* 0x000fe4000001ff00 */
[----:B------:R-:W-:-:S02]  /*1dc0*/  CS2R R18, SRZ ;  /* 0x0000000000127805 */ /* 0x000fc4000001ff00 */
[----:B------:R-:W-:Y:S01]  /*1dd0*/  CS2R R16, SRZ ;  /* 0x0000000000107805 */ /* 0x000fe2000001ff00 */
[----:B------:R3:W-:Y:S01]  /*1de0*/  STL [R1+0x3c], RZ ;  /* 0x00003cff01007387 */ /* 0x0007e20000100800 */
[----:B------:R-:W-:Y:S02]  /*1df0*/  CS2R R14, SRZ ;  /* 0x00000000000e7805 */ /* 0x000fe4000001ff00 */
[----:B0-----:R-:W-:Y:S02]  /*1e00*/  CS2R R12, SRZ ;  /* 0x00000000000c7805 */ /* 0x001fe4000001ff00 */
[----:B------:R-:W-:Y:S01]  /*1e10*/  CS2R R10, SRZ ;  /* 0x00000000000a7805 */ /* 0x000fe2000001ff00 */
[----:B------:R3:W-:Y:S01]  /*1e20*/  STL [R1+0x38], RZ ;  /* 0x000038ff01007387 */ /* 0x0007e20000100800 */
[----:B------:R-:W-:Y:S02]  /*1e30*/  CS2R R8, SRZ ;  /* 0x0000000000087805 */ /* 0x000fe4000001ff00 */
[----:B------:R-:W-:-:S02]  /*1e40*/  CS2R R6, SRZ ;  /* 0x0000000000067805 */ /* 0x000fc4000001ff00 */
[----:B------:R-:W-:Y:S01]  /*1e50*/  CS2R R4, SRZ ;  /* 0x0000000000047805 */ /* 0x000fe2000001ff00 */
[----:B------:R3:W-:Y:S01]  /*1e60*/  STL [R1+0x34], RZ ;  /* 0x000034ff01007387 */ /* 0x0007e20000100800 */
[----:B--2---:R-:W-:Y:S01]  /*1e70*/  IMAD.MOV.U32 R3, RZ, RZ, RZ ;  /* 0x000000ffff037224 */ /* 0x004fe200078e00ff */
        /* <DEDUP_REMOVED lines=50> */
[----:B------:R3:W-:Y:S01]  /*21a0*/  STL [R1], RZ ;  /* 0x000000ff01007387 */ /* 0x0007e20000100800 */
[----:B------:R-:W-:Y:S02]  /*21b0*/  CS2R R100, SRZ ;  /* 0x0000000000647805 */ /* 0x000fe4000001ff00 */
[----:B------:R-:W-:Y:S02]  /*21c0*/  CS2R R102, SRZ ;  /* 0x0000000000667805 */ /* 0x000fe4000001ff00 */
[----:B------:R-:W-:Y:S02]  /*21d0*/  CS2R R104, SRZ ;  /* 0x0000000000687805 */ /* 0x000fe4000001ff00 */
[----:B------:R-:W-:-:S02]  /*21e0*/  CS2R R106, SRZ ;  /* 0x00000000006a7805 */ /* 0x000fc4000001ff00 */
[----:B------:R-:W-:Y:S02]  /*21f0*/  CS2R R108, SRZ ;  /* 0x00000000006c7805 */ /* 0x000fe4000001ff00 */
[----:B------:R-:W-:Y:S02]  /*2200*/  CS2R R110, SRZ ;  /* 0x00000000006e7805 */ /* 0x000fe4000001ff00 */
        /* <DEDUP_REMOVED lines=19> */
[----:B------:R-:W-:Y:S01]  /*2340*/  CS2R R150, SRZ ;  /* 0x0000000000967805 */ /* 0x000fe2000001ff00 */
[----:B---3--:R-:W-:Y:S06]  /*2350*/  @!P0 BRA `(.L_x_21) ;  /* 0x0000001000e48947 */ /* 0x008fec0003800000 */
[----:B------:R-:W-:Y:S01]  /*2360*/  IMAD.MOV.U32 R229, RZ, RZ, RZ ;  /* 0x000000ffffe57224 */ /* 0x000fe200078e00ff */
[----:B------:R-:W-:Y:S01]  /*2370*/  MOV R2, UR4 ;  /* 0x0000000400027c02 */ /* 0x000fe20008000f00 */
[----:B------:R-:W-:Y:S01]  /*2380*/  UMOV UR6, URZ ;  /* 0x0000003f00067c82 */ /* 0x000fe20008000000 */
[----:B------:R-:W-:Y:S01]  /*2390*/  UPLOP3.LUT UP0, UPT, UPT, UPT, UPT, 0x40, 0x0 ;  /* 0x000000000000789c */ /* 0x000fe20003f0e870 */
[----:B------:R-:W-:Y:S01]  /*23a0*/  UMOV UR18, UR13 ;  /* 0x0000000d00127c82 */ /* 0x000fe20008000000 */
[----:B------:R-:W-:Y:S01]  /*23b0*/  UMOV UR19, UR5 ;  /* 0x0000000500137c82 */ /* 0x000fe20008000000 */
[----:B------:R-:W-:Y:S01]  /*23c0*/  UMOV UR20, UR5 ;  /* 0x0000000500147c82 */ /* 0x000fe20008000000 */
[----:B------:R-:W-:Y:S01]  /*23d0*/  UMOV UR7, URZ ;  /* 0x0000003f00077c82 */ /* 0x000fe20008000000 */
[----:B------:R-:W-:-:S06]  /*23e0*/  ULDC UR33, c[0x0][0x644] ;  /* 0x0001910000217ab9 */ /* 0x000fcc0000000800 */
.L_x_29:
[----:B------:R-:W-:-:S06]  /*23f0*/  UISETP.NE.AND UP1, UPT, UR28, 0x3, UPT ;  /* 0x000000031c00788c */ /* 0x000fcc000bf25270 */
[----:B------:R-:W-:-:S13]  /*2400*/  PLOP3.LUT P1, PT, PT, PT, UP1, 0x80, 0x0 ;  /* 0x000000000000781c */ /* 0x000fda0003f2f018 */
[----:B0-----:R-:W-:Y:S05]  /*2410*/  @!P1 BRA `(.L_x_22) ;  /* 0x0000000000049947 */ /* 0x001fea0003800000 */
[----:B------:R-:W-:Y:S01]  /*2420*/  BPT.TRAP 0x1 ;  /* 0x000000040000795c */ /* 0x000fe20000300000 */
.L_x_22:
[----:B------:R-:W-:Y:S01]  /*2430*/  ULEA UR8, UR19, UR12, 0x3 ;  /* 0x0000000c13087291 */ /* 0x000fe2000f8e183f */
[----:B------:R-:W-:-:S08]  /*2440*/  SHF.L.U32 R152, R2, 0x1f, RZ ;  /* 0x0000001f02987819 */ /* 0x000fd000000006ff */
[----:B------:R0:W1:Y:S01]  /*2450*/  SYNCS.PHASECHK.TRANS64.TRYWAIT P0, [UR8], R152 ;  /* 0x00000098ff0075a7 */ /* 0x0000620008000148 */
[----:B------:R-:W-:Y:S05]  /*2460*/  @!P1 BRA `(.L_x_23) ;  /* 0x0000000000049947 */ /* 0x000fea0003800000 */
[----:B------:R-:W-:Y:S01]  /*2470*/  BPT.TRAP 0x1 ;  /* 0x000000040000795c */ /* 0x000fe20000300000 */
.L_x_23:
[----:B-1----:R-:W-:Y:S05]  /*2480*/  @P0 BRA `(.L_x_24) ;  /* 0x0000000000080947 */ /* 0x002fea0003800000 */
[----:B------:R-:W1:Y:S02]  /*2490*/  SYNCS.PHASECHK.TRANS64.TRYWAIT P0, [UR8], R152 ;  /* 0x00000098ff0075a7 */ /* 0x000e640008000148 */
[----:B-1----:R-:W-:Y:S05]  /*24a0*/  @!P0 BRA `(.L_x_25) ;  /* 0x000000fc00548947 */ /* 0x002fea0003800000 */
.L_x_24:
[----:B-----5:R1:W-:Y:S04]  /*24b0*/  STL [R1+0xa8], R0 ;  /* 0x0000a80001007387 */ /* 0x0203e80000100800 */
[----:B-1----:R-:W2:Y:S01]  /*24c0*/  LDL R0, [R1+0x84] ;  /* 0x0000840001007983 */ /* 0x002ea20000100800 */
[----:B0-----:R-:W-:Y:S01]  /*24d0*/  IMAD.U32 R152, RZ, RZ, UR19 ;  /* 0x00000013ff987e24 */ /* 0x001fe2000f8e00ff */
[----:B------:R-:W-:Y:S02]  /*24e0*/  UIADD3 UR8, UR12, 0x200, URZ ;  /* 0x000002000c087890 */ /* 0x000fe4000fffe03f */
[----:B------:R-:W-:Y:S02]  /*24f0*/  UIADD3 UR9, UR12, 0x6200, URZ ;  /* 0x000062000c097890 */ /* 0x000fe4000fffe03f */
[----:B------:R-:W-:-:S02]  /*2500*/  USHF.R.U32.HI UR8, URZ, 0x4, UR8 ;  /* 0x000000043f087899 */ /* 0x000fc40008011608 */
[----:B------:R-:W-:Y:S02]  /*2510*/  USHF.R.U32.HI UR9, URZ, 0x4, UR9 ;  /* 0x000000043f097899 */ /* 0x000fe40008011609 */
[----:B------:R-:W-:Y:S02]  /*2520*/  ULOP3.LUT UR8, UR8, 0x3fff, URZ, 0xc0, !UPT ;  /* 0x00003fff08087892 */ /* 0x000fe4000f8ec03f */
[----:B------:R-:W-:Y:S02]  /*2530*/  ULOP3.LUT UR9, UR9, 0x3fff, URZ, 0xc0, !UPT ;  /* 0x00003fff09097892 */ /* 0x000fe4000f8ec03f */
[----:B------:R-:W-:Y:S02]  /*2540*/  USEL UR7, UR7, URZ, !UP0 ;  /* 0x0000003f07077287 */ /* 0x000fe4000c000000 */
[----:B------:R-:W-:Y:S02]  /*2550*/  ULOP3.LUT UR8, UR8, 0x10000, URZ, 0xfc, !UPT ;  /* 0x0001000008087892 */ /* 0x000fe4000f8efc3f */
[----:B------:R-:W-:-:S02]  /*2560*/  ULOP3.LUT UR9, UR9, 0x10000, URZ, 0xfc, !UPT ;  /* 0x0001000009097892 */ /* 0x000fc4000f8efc3f */
[----:B------:R-:W-:Y:S02]  /*2570*/  UISETP.NE.U32.AND UP0, UPT, UR7, URZ, UPT ;  /* 0x0000003f0700728c */ /* 0x000fe4000bf05070 */
[----:B------:R-:W-:Y:S02]  /*2580*/  ULEA UR8, UR19, UR8, 0x7 ;  /* 0x0000000813087291 */ /* 0x000fe4000f8e383f */
[----:B------:R-:W-:Y:S01]  /*2590*/  ULEA UR10, UR19, UR9, 0xa ;  /* 0x00000009130a7291 */ /* 0x000fe2000f8e503f */
[----:B------:R-:W-:Y:S02]  /*25a0*/  UMOV UR11, 0x80000020 ;  /* 0x80000020000b7882 */ /* 0x000fe40000000000 */
[----:B------:R-:W-:Y:S01]  /*25b0*/  UMOV UR9, 0xc0000010 ;  /* 0xc000001000097882 */ /* 0x000fe20000000000 */
[----:B------:R-:W-:Y:S01]  /*25c0*/  UIADD3 UR6, UR6, 0x1, URZ ;  /* 0x0000000106067890 */ /* 0x000fe2000fffe03f */
[----:B--2---:R-:W-:Y:S02]  /*25d0*/  IMAD R152, R152, 0x200, R0 ;  /* 0x0000020098987824 */ /* 0x004fe400078e0200 */
[----:B------:R0:W5:Y:S04]  /*25e0*/  LDL.LU R0, [R1+0xa8] ;  /* 0x0000a80001007983 */ /* 0x0001680000300800 */
[----:B------:R-:W1:Y:S02]  /*25f0*/  LDS R152, [R152+UR12+0x36200] ;  /* 0x0362000c98987984 */ /* 0x000e640008000800 */
[----:B-1----:R-:W-:-:S06]  /*2600*/  WARPGROUP.ARRIVE ;  /* 0x00000000000079c5 */ /* 0x002fcc0000000000 */
[----:B------:R-:W-:Y:S01]  /*2610*/  QGMMA.SP.64x256x64.F32.E4M3.E4M3 R24, gdesc[UR8], R24, UP0, R152, gsb0 ;  /* 0x07e09800081879f3 */ /* 0x000fe2000b800a18 */
[----:B------:R-:W-:-:S04]  /*2620*/  UISETP.NE.AND UP0, UPT, UR6, UR33, UPT ;  /* 0x000000210600728c */ /* 0x000fc8000bf05270 */
[----:B------:R-:W-:-:S04]  /*2630*/  USEL UR7, URZ, 0x1, UP0 ;  /* 0x000000013f077887 */ /* 0x000fc80008000000 */
[----:B------:R-:W-:-:S06]  /*2640*/  UISETP.NE.AND UP0, UPT, UR7, URZ, UPT ;  /* 0x0000003f0700728c */ /* 0x000fcc000bf05270 */
[----:B------:R-:W-:Y:S01]  /*2650*/  PLOP3.LUT P0, PT, PT, PT, UP0, 0x80, 0x0 ;  /* 0x000000000000781c */ /* 0x000fe20003f0f008 */
[----:B------:R-:W-:-:S12]  /*2660*/  WARPGROUP.DEPBAR.LE gsb0, 0x0 ;  /* 0x00008000000079c5 */ /* 0x000fd80000010000 */
[----:B0-----:R-:W-:Y:S05]  /*2670*/  @!P0 BRA `(.L_x_26) ;  /* 0x0000000c00908947 */ /* 0x001fea0003800000 */
[----:B------:R0:W-:Y:S01]  /*2680*/  STL [R1+0xb4], R179 ;  /* 0x0000b4b301007387 */ /* 0x0001e20000100800 */
[----:B------:R-:W-:-:S01]  /*2690*/  FADD R3, R24, R3 ;  /* 0x0000000318037221 */ /* 0x000fc20000000000 */
[----:B------:R-:W-:Y:S01]  /*26a0*/  FADD R4, R25, R4 ;  /* 0x0000000419047221 */ /* 0x000fe20000000000 */
[----:B------:R-:W-:-:S01]  /*26b0*/  FADD R5, R26, R5 ;  /* 0x000000051a057221 */ /* 0x000fc20000000000 */
[----:B0-----:R-:W2:Y:S04]  /*26c0*/  LDL.LU R179, [R1+0x38] ;  /* 0x0000380001b37983 */ /* 0x001ea80000300800 */
[----:B------:R0:W-:Y:S01]  /*26d0*/  STL [R1+0xb0], R178 ;  /* 0x0000b0b201007387 */ /* 0x0001e20000100800 */
[----:B------:R-:W-:-:S01]  /*26e0*/  FADD R6, R27, R6 ;  /* 0x000000061b067221 */ /* 0x000fc20000000000 */
[----:B------:R-:W-:-:S02]  /*26f0*/  FADD R7, R28, R7 ;  /* 0x000000071c077221 */ /* 0x000fc40000000000 */
[----:B0-----:R-:W3:Y:S04]  /*2700*/  LDL.LU R178, [R1+0x34] ;  /* 0x0000340001b27983 */ /* 0x001ee80000300800 */
[----:B------:R0:W-:Y:S01]  /*2710*/  STL [R1+0xac], R2 ;  /* 0x0000ac0201007387 */ /* 0x0001e20000100800 */
[----:B------:R-:W-:-:S03]  /*2720*/  FADD R8, R29, R8 ;  /* 0x000000081d087221 */ /* 0x000fc60000000000 */
[----:B0-----:R-:W4:Y:S04]  /*2730*/  LDL.LU R2, [R1+0x30] ;  /* 0x0000300001027983 */ /* 0x001f280000300800 */
[----:B-----5:R0:W-:Y:S01]  /*2740*/  STL [R1+0xa8], R0 ;  /* 0x0000a80001007387 */ /* 0x0201e20000100800 */
[----:B------:R-:W-:-:S03]  /*2750*/  FADD R9, R30, R9 ;  /* 0x000000091e097221 */ /* 0x000fc60000000000 */
[----:B0-----:R-:W4:Y:S04]  /*2760*/  LDL.LU R0, [R1+0x2c] ;  /* 0x00002c0001007983 */ /* 0x001f280000300800 */
[----:B------:R0:W-:Y:S01]  /*2770*/  STL [R1+0xb8], R3 ;  /* 0x0000b80301007387 */ /* 0x0001e20000100800 */
        /* <DEDUP_REMOVED lines=11> */
[----:B------:R0:W-:Y:S04]  /*2830*/  STL [R1+0xc8], R7 ;  /* 0x0000c80701007387 */ /* 0x0001e80000100800 */
        /* <DEDUP_REMOVED lines=12> */
[----:B0-----:R-:W4:Y:S01]  /*2900*/  LDL.LU R13, [R1] ;  /* 0x00000000010d7983 */ /* 0x001f220000300800 */
[----:B------:R-:W-:-:S01]  /*2910*/  FADD R14, R35, R14 ;  /* 0x0000000e230e7221 */ /* 0x000fc20000000000 */
[----:B------:R-:W-:Y:S01]  /*2920*/  FADD R15, R36, R15 ;  /* 0x0000000f240f7221 */ /* 0x000fe20000000000 */
[----:B------:R-:W-:-:S01]  /*2930*/  FADD R16, R37, R16 ;  /* 0x0000001025107221 */ /* 0x000fc20000000000 */
[----:B------:R-:W-:Y:S01]  /*2940*/  FADD R17, R38, R17 ;  /* 0x0000001126117221 */ /* 0x000fe20000000000 */
[----:B------:R-:W-:-:S01]  /*2950*/  FADD R18, R39, R18 ;  /* 0x0000001227127221 */ /* 0x000fc20000000000 */
[----:B------:R-:W-:Y:S01]  /*2960*/  STL [R1+0xe4], R14 ;  /* 0x0000e40e01007387 */ /* 0x000fe20000100800 */
[----:B------:R-:W-:-:S01]  /*2970*/  FADD R19, R40, R19 ;  /* 0x0000001328137221 */ /* 0x000fc20000000000 */
[----:B------:R-:W-:Y:S01]  /*2980*/  FADD R20, R41, R20 ;  /* 0x0000001429147221 */ /* 0x000fe20000000000 */
[----:B------:R-:W-:-:S01]  /*2990*/  FADD R21, R42, R21 ;  /* 0x000000152a157221 */ /* 0x000fc20000000000 */
[----:B------:R0:W-:Y:S01]  /*29a0*/  STL [R1+0xe8], R15 ;  /* 0x0000e80f01007387 */ /* 0x0001e20000100800 */
[----:B------:R-:W-:-:S01]  /*29b0*/  FADD R22, R43, R22 ;  /* 0x000000162b167221 */ /* 0x000fc20000000000 */
[----:B------:R-:W-:Y:S01]  /*29c0*/  FADD R23, R44, R23 ;  /* 0x000000172c177221 */ /* 0x000fe20000000000 */
        /* <DEDUP_REMOVED lines=74> */
[----:B--2---:R-:W-:-:S01]  /*2e70*/  FADD R179, R133, R179 ;  /* 0x000000b385b37221 */ /* 0x004fc20000000000 */
[----:B---3--:R-:W-:Y:S01]  /*2e80*/  FADD R178, R132, R178 ;  /* 0x000000b284b27221 */ /* 0x008fe20000000000 */
[----:B----4-:R-:W-:-:S01]  /*2e90*/  FADD R2, R131, R2 ;  /* 0x0000000283027221 */ /* 0x010fc20000000000 */
        /* <DEDUP_REMOVED lines=11> */
[----:B------:R-:W-:-:S05]  /*2f50*/  FADD R13, R119, R13 ;  /* 0x0000000d770d7221 */ /* 0x000fca0000000000 */
[----:B------:R1:W-:Y:S04]  /*2f60*/  STL [R1], R13 ;  /* 0x0000000d01007387 */ /* 0x0003e80000100800 */
[----:B------:R2:W-:Y:S04]  /*2f70*/  STL [R1+0x4], R12 ;  /* 0x0000040c01007387 */ /* 0x0005e80000100800 */
        /* <DEDUP_REMOVED lines=9> */
[----:B------:R-:W-:Y:S04]  /*3010*/  STL [R1+0x2c], R0 ;  /* 0x00002c0001007387 */ /* 0x000fe80000100800 */
[----:B0-----:R-:W4:Y:S04]  /*3020*/  LDL.LU R15, [R1+0x3c] ;  /* 0x00003c00010f7983 */ /* 0x001f280000300800 */
[----:B------:R-:W-:Y:S04]  /*3030*/  STL [R1+0x30], R2 ;  /* 0x0000300201007387 */ /* 0x000fe80000100800 */
[----:B------:R-:W4:Y:S04]  /*3040*/  LDL.LU R14, [R1+0x40] ;  /* 0x00004000010e7983 */ /* 0x000f280000300800 */
[----:B------:R-:W-:Y:S04]  /*3050*/  STL [R1+0x34], R178 ;  /* 0x000034b201007387 */ /* 0x000fe80000100800 */
[----:B-1----:R-:W4:Y:S04]  /*3060*/  LDL.LU R13, [R1+0x44] ;  /* 0x00004400010d7983 */ /* 0x002f280000300800 */
[----:B------:R0:W-:Y:S04]  /*3070*/  STL [R1+0x38], R179 ;  /* 0x000038b301007387 */ /* 0x0001e80000100800 */
[----:B--2---:R-:W2:Y:S04]  /*3080*/  LDL.LU R12, [R1+0x48] ;  /* 0x00004800010c7983 */ /* 0x004ea80000300800 */
[----:B---3--:R-:W3:Y:S04]  /*3090*/  LDL.LU R11, [R1+0x4c] ;  /* 0x00004c00010b7983 */ /* 0x008ee80000300800 */
[----:B----4-:R-:W4:Y:S04]  /*30a0*/  LDL.LU R10, [R1+0x50] ;  /* 0x00005000010a7983 */ /* 0x010f280000300800 */
[----:B------:R-:W4:Y:S04]  /*30b0*/  LDL.LU R9, [R1+0x54] ;  /* 0x0000540001097983 */ /* 0x000f280000300800 */
[----:B------:R-:W4:Y:S04]  /*30c0*/  LDL.LU R8, [R1+0x58] ;  /* 0x0000580001087983 */ /* 0x000f280000300800 */
[----:B------:R-:W4:Y:S04]  /*30d0*/  LDL.LU R7, [R1+0x5c] ;  /* 0x00005c0001077983 */ /* 0x000f280000300800 */
[----:B------:R-:W4:Y:S04]  /*30e0*/  LDL.LU R6, [R1+0x60] ;  /* 0x0000600001067983 */ /* 0x000f280000300800 */
[----:B------:R-:W4:Y:S04]  /*30f0*/  LDL.LU R5, [R1+0x64] ;  /* 0x0000640001057983 */ /* 0x000f280000300800 */
[----:B------:R-:W4:Y:S04]  /*3100*/  LDL.LU R4, [R1+0x68] ;  /* 0x0000680001047983 */ /* 0x000f280000300800 */
[----:B------:R-:W4:Y:S04]  /*3110*/  LDL.LU R3, [R1+0x6c] ;  /* 0x00006c0001037983 */ /* 0x000f280000300800 */
[----:B0-----:R-:W4:Y:S04]  /*3120*/  LDL.LU R179, [R1+0x70] ;  /* 0x0000700001b37983 */ /* 0x001f280000300800 */
[----:B------:R-:W4:Y:S04]  /*3130*/  LDL.LU R178, [R1+0x74] ;  /* 0x0000740001b27983 */ /* 0x000f280000300800 */
[----:B------:R-:W4:Y:S04]  /*3140*/  LDL.LU R2, [R1+0x78] ;  /* 0x0000780001027983 */ /* 0x000f280000300800 */
[----:B------:R-:W4:Y:S01]  /*3150*/  LDL.LU R0, [R1+0x7c] ;  /* 0x00007c0001007983 */ /* 0x000f220000300800 */
[----:B------:R-:W-:-:S05]  /*3160*/  FADD R15, R134, R15 ;  /* 0x0000000f860f7221 */ /* 0x000fca0000000000 */
[----:B------:R0:W-:Y:S01]  /*3170*/  STL [R1+0x3c], R15 ;  /* 0x00003c0f01007387 */ /* 0x0001e20000100800 */
[----:B------:R-:W-:-:S03]  /*3180*/  FADD R14, R135, R14 ;  /* 0x0000000e870e7221 */ /* 0x000fc60000000000 */
[----:B0-----:R0:W5:Y:S01]  /*3190*/  LDL.LU R15, [R1+0xe8] ;  /* 0x0000e800010f7983 */ /* 0x0011620000300800 */
[----:B------:R-:W-:-:S03]  /*31a0*/  FADD R13, R136, R13 ;  /* 0x0000000d880d7221 */ /* 0x000fc60000000000 */
[----:B------:R1:W-:Y:S01]  /*31b0*/  STL [R1+0x40], R14 ;  /* 0x0000400e01007387 */ /* 0x0003e20000100800 */
[----:B--2---:R-:W-:-:S01]  /*31c0*/  FADD R12, R137, R12 ;  /* 0x0000000c890c7221 */ /* 0x004fc20000000000 */
[----:B---3--:R-:W-:Y:S02]  /*31d0*/  FADD R11, R138, R11 ;  /* 0x0000000b8a0b7221 */ /* 0x008fe40000000000 */
[----:B-1----:R0:W5:Y:S01]  /*31e0*/  LDL.LU R14, [R1+0xe4] ;  /* 0x0000e400010e7983 */ /* 0x0021620000300800 */
[----:B----4-:R-:W-:-:S03]  /*31f0*/  FADD R10, R139, R10 ;  /* 0x0000000a8b0a7221 */ /* 0x010fc60000000000 */
[----:B------:R1:W-:Y:S01]  /*3200*/  STL [R1+0x44], R13 ;  /* 0x0000440d01007387 */ /* 0x0003e20000100800 */
[----:B------:R-:W-:-:S03]  /*3210*/  FADD R9, R140, R9 ;  /* 0x000000098c097221 */ /* 0x000fc60000000000 */
[----:B-1----:R0:W5:Y:S01]  /*3220*/  LDL.LU R13, [R1+0xe0] ;  /* 0x0000e000010d7983 */ /* 0x0021620000300800 */
[----:B------:R-:W-:-:S03]  /*3230*/  FADD R8, R141, R8 ;  /* 0x000000088d087221 */ /* 0x000fc60000000000 */
[----:B------:R1:W-:Y:S01]  /*3240*/  STL [R1+0x48], R12 ;  /* 0x0000480c01007387 */ /* 0x0003e20000100800 */
[----:B------:R-:W-:-:S01]  /*3250*/  FADD R7, R142, R7 ;  /* 0x000000078e077221 */ /* 0x000fc20000000000 */
[----:B------:R-:W-:Y:S02]  /*3260*/  FADD R6, R143, R6 ;  /* 0x000000068f067221 */ /* 0x000fe40000000000 */
[----:B-1----:R0:W5:Y:S04]  /*3270*/  LDL.LU R12, [R1+0xdc] ;  /* 0x0000dc00010c7983 */ /* 0x0021680000300800 */
[----:B------:R1:W-:Y:S01]  /*3280*/  STL [R1+0x4c], R11 ;  /* 0x00004c0b01007387 */ /* 0x0003e20000100800 */
[----:B------:R-:W-:-:S01]  /*3290*/  FADD R5, R144, R5 ;  /* 0x0000000590057221 */ /* 0x000fc20000000000 */
[----:B------:R-:W-:-:S02]  /*32a0*/  FADD R4, R145, R4 ;  /* 0x0000000491047221 */ /* 0x000fc40000000000 */
[----:B-1----:R0:W5:Y:S04]  /*32b0*/  LDL.LU R11, [R1+0xd8] ;  /* 0x0000d800010b7983 */ /* 0x0021680000300800 */
[----:B------:R1:W-:Y:S01]  /*32c0*/  STL [R1+0x50], R10 ;  /* 0x0000500a01007387 */ /* 0x0003e20000100800 */
[----:B------:R-:W-:-:S03]  /*32d0*/  FADD R3, R146, R3 ;  /* 0x0000000392037221 */ /* 0x000fc60000000000 */
        /* <DEDUP_REMOVED lines=13> */
[----:B------:R1:W-:Y:S04]  /*33b0*/  STL [R1+0x64], R5 ;  /* 0x0000640501007387 */ /* 0x0003e80000100800 */
        /* <DEDUP_REMOVED lines=12> */
[----:B-1----:R0:W5:Y:S01]  /*3480*/  LDL.LU R0, [R1+0xa8] ;  /* 0x0000a80001007983 */ /* 0x0021620000300800 */
[----:B------:R-:W-:-:S01]  /*3490*/  FADD R229, R229, R151 ;  /* 0x00000097e5e57221 */ /* 0x000fc20000000000 */
[----:B------:R-:W-:-:S02]  /*34a0*/  WARPGROUP.DEPBAR.LE gsb0, 0x0 ;  /* 0x00008000000079c5 */ /* 0x000fc40000010000 */
[----:B------:R-:W-:-:S05]  /*34b0*/  UMOV UR6, URZ ;  /* 0x0000003f00067c82 */ /* 0x000fca0008000000 */
.L_x_26:
[----:B------:R-:W-:Y:S05]  /*34c0*/  @!P1 BRA `(.L_x_27) ;  /* 0x0000000000049947 */ /* 0x000fea0003800000 */
[----:B------:R-:W-:Y:S01]  /*34d0*/  BPT.TRAP 0x1 ;  /* 0x000000040000795c */ /* 0x000fe20000300000 */
.L_x_27:
[----:B-----5:R1:W-:Y:S04]  /*34e0*/  STL [R1+0xb0], R3 ;  /* 0x0000b00301007387 */ /* 0x0203e80000100800 */
[----:B-1----:R-:W2:Y:S04]  /*34f0*/  LDL R3, [R1+0x80] ;  /* 0x0000800001037983 */ /* 0x002ea80000100800 */
[----:B------:R1:W-:Y:S04]  /*3500*/  STL [R1+0xac], R2 ;  /* 0x0000ac0201007387 */ /* 0x0003e80000100800 */
[----:B-1----:R-:W2:Y:S04]  /*3510*/  LDL R2, [R1+0x90] ;  /* 0x0000900001027983 */ /* 0x002ea80000100800 */
[----:B------:R1:W-:Y:S04]  /*3520*/  STL [R1+0xa8], R0 ;  /* 0x0000a80001007387 */ /* 0x0003e80000100800 */
[----:B-1----:R-:W3:Y:S01]  /*3530*/  LDL R0, [R1+0x8c] ;  /* 0x00008c0001007983 */ /* 0x002ee20000100800 */
[----:B--2---:R-:W-:-:S03]  /*3540*/  LOP3.LUT P0, RZ, R2, R3, RZ, 0xc0, !PT ;  /* 0x0000000302ff7212 */ /* 0x004fc6000780c0ff */
[----:B------:R1:W5:Y:S04]  /*3550*/  LDL.LU R3, [R1+0xb0] ;  /* 0x0000b00001037983 */ /* 0x0003680000300800 */
[----:B------:R1:W5:Y:S06]  /*3560*/  LDL.LU R2, [R1+0xac] ;  /* 0x0000ac0001027983 */ /* 0x00036c0000300800 */
[----:B------:R-:W-:-:S05]  /*3570*/  VOTEU.ANY UP1, P0 ;  /* 0x00000000003f7886 */ /* 0x000fca0000020100 */
[----:B------:R-:W-:-:S04]  /*3580*/  @UP1 ULEA UR7, UR20, UR12, 0x3 ;  /* 0x0000000c14071291 */ /* 0x000fc8000f8e183f */
[----:B------:R-:W-:-:S06]  /*3590*/  @UP1 UIADD3 UR7, UR7, 0x60, URZ ;  /* 0x0000006007071890 */ /* 0x000fcc000fffe03f */
[----:B------:R-:W-:-:S05]  /*35a0*/  IMAD.U32 R152, RZ, RZ, UR7 ;  /* 0x00000007ff987e24 */ /* 0x000fca000f8e00ff */
[----:B---3--:R-:W-:Y:S02]  /*35b0*/  @P0 PRMT R152, R0, 0x654, R152 ;  /* 0x0000065400980816 */ /* 0x008fe40000000098 */
[----:B------:R1:W5:Y:S01]  /*35c0*/  LDL.LU R0, [R1+0xa8] ;  /* 0x0000a80001007983 */ /* 0x0003620000300800 */
[----:B------:R-:W-:Y:S01]  /*35d0*/  UISETP.GT.U32.AND UP1, UPT, UR14, 0x1, UPT ;  /* 0x000000010e00788c */ /* 0x000fe2000bf24070 */
[----:B------:R1:W-:Y:S05]  /*35e0*/  @P0 SYNCS.ARRIVE.TRANS64.RED.A1T0 RZ, [R152+URZ], RZ ;  /* 0x000000ff98ff09a7 */ /* 0x0003ea000810043f */
[----:B------:R-:W-:-:S13]  /*35f0*/  PLOP3.LUT P0, PT, PT, PT, UP1, 0x80, 0x0 ;  /* 0x000000000000781c */ /* 0x000fda0003f0f018 */
[----:B-1----:R-:W-:Y:S05]  /*3600*/  @P0 BRA `(.L_x_28) ;  /* 0x0000000000040947 */ /* 0x002fea0003800000 */
[----:B------:R-:W-:Y:S01]  /*3610*/  BPT.TRAP 0x1 ;  /* 0x000000040000795c */ /* 0x000fe20000300000 */
.L_x_28:
[----:B------:R-:W-:Y:S02]  /*3620*/  UISETP.GT.AND UP3, UPT, UR18, 0x1, UPT ;  /* 0x000000011200788c */ /* 0x000fe4000bf64270 */
[----:B------:R-:W-:Y:S02]  /*3630*/  UIADD3 UR19, UR19, 0x1, URZ ;  /* 0x0000000113137890 */ /* 0x000fe4000fffe03f */
[----:B------:R-:W-:Y:S02]  /*3640*/  UIADD3 UR20, UR20, 0x1, URZ ;  /* 0x0000000114147890 */ /* 0x000fe4000fffe03f */
[----:B------:R-:W-:Y:S01]  /*3650*/  PLOP3.LUT P0, PT, PT, PT, UP3, 0x80, 0x0 ;  /* 0x000000000000781c */ /* 0x000fe20003f0f038 */
[----:B------:R-:W-:Y:S02]  /*3660*/  UISETP.NE.AND UP1, UPT, UR19, 0xc, UPT ;  /* 0x0000000c1300788c */ /* 0x000fe4000bf25270 */
[----:B------:R-:W-:Y:S02]  /*3670*/  UISETP.NE.AND UP2, UPT, UR20, 0xc, UPT ;  /* 0x0000000c1400788c */ /* 0x000fe4000bf45270 */
[----:B------:R-:W-:-:S02]  /*3680*/  USEL UR7, URZ, 0x1, UP1 ;  /* 0x000000013f077887 */ /* 0x000fc40008800000 */
[----:B------:R-:W-:Y:S02]  /*3690*/  UIADD3 UR18, UR18, -0x1, URZ ;  /* 0xffffffff12127890 */ /* 0x000fe4000fffe03f */
[----:B------:R-:W-:Y:S02]  /*36a0*/  USEL UR19, UR19, URZ, UP1 ;  /* 0x0000003f13137287 */ /* 0x000fe40008800000 */
[----:B-----5:R-:W-:Y:S01]  /*36b0*/  LOP3.LUT R2, R2, UR7, RZ, 0x3c, !PT ;  /* 0x0000000702027c12 */ /* 0x020fe2000f8e3cff */
[----:B------:R-:W-:Y:S01]  /*36c0*/  USEL UR20, UR20, URZ, UP2 ;  /* 0x0000003f14147287 */ /* 0x000fe20009000000 */
[----:B------:R-:W-:Y:S01]  /*36d0*/  UMOV UR7, 0x1 ;  /* 0x0000000100077882 */ /* 0x000fe20000000000 */
[----:B------:R-:W-:Y:S10]  /*36e0*/  @P0 BRA `(.L_x_29) ;  /* 0xffffffec00400947 */ /* 0x000ff4000383ffff */
.L_x_21:
[----:B------:R-:W-:Y:S04]  /*36f0*/  STL [R1+0xa0], R229 ;  /* 0x0000a0e501007387 */ /* 0x000fe80000100800 */
[----:B------:R-:W2:Y:S04]  /*3700*/  LDL.LU R2, [R1+0x7c] ;  /* 0x00007c0001027983 */ /* 0x000ea80000300800 */
[----:B--2---:R1:W-:Y:S04]  /*3710*/  STL [R1+0x7c], R2 ;  /* 0x00007c0201007387 */ /* 0x0043e80000100800 */
[----:B-1----:R-:W2:Y:S04]  /*3720*/  LDL.LU R2, [R1+0x78] ;  /* 0x0000780001027983 */ /* 0x002ea80000300800 */
        /* <DEDUP_REMOVED lines=54> */
[----:B------:R1:W5:Y:S01]  /*3a90*/  LDL.LU R229, [R1+0x8] ;  /* 0x0000080001e57983 */ /* 0x0003620000300800 */
[----:B------:R-:W-:-:S04]  /*3aa0*/  UISETP.NE.AND UP0, UPT, UR6, URZ, UPT ;  /* 0x0000003f0600728c */ /* 0x000fc8000bf05270 */
[----:B------:R-:W-:-:S06]  /*3ab0*/  USEL UR6, URZ, 0x1, !UP0 ;  /* 0x000000013f067887 */ /* 0x000fcc000c000000 */
[----:B------:R-:W-:Y:S01]  /*3ac0*/  ISETP.NE.AND P0, PT, RZ, UR6, PT ;  /* 0x00000006ff007c0c */ /* 0x000fe2000bf05270 */
[----:B--2---:R2:W-:Y:S04]  /*3ad0*/  STL [R1+0xc], R2 ;  /* 0x00000c0201007387 */ /* 0x0045e80000100800 */
[----:B------:R1:W5:Y:S04]  /*3ae0*/  LDL.LU R152, [R1+0x4] ;  /* 0x0000040001987983 */ /* 0x0003680000300800 */
[----:B--2---:R1:W5:Y:S04]  /*3af0*/  LDL.LU R2, [R1] ;  /* 0x0000000001027983 */ /* 0x0043680000300800 */
[----:B------:R-:W-:Y:S05]  /*3b00*/  @!P0 BRA `(.L_x_30) ;  /* 0x0000000c00e48947 */ /* 0x000fea0003800000 */
[----:B------:R2:W-:Y:S04]  /*3b10*/  STL [R1+0xb0], R179 ;  /* 0x0000b0b301007387 */ /* 0x0005e80000100800 */
[----:B--2---:R-:W2:Y:S04]  /*3b20*/  LDL.LU R179, [R1+0x78] ;  /* 0x0000780001b37983 */ /* 0x004ea80000300800 */
[----:B--2---:R2:W-:Y:S04]  /*3b30*/  STL [R1+0xb4], R179 ;  /* 0x0000b4b301007387 */ /* 0x0045e80000100800 */
        /* <DEDUP_REMOVED lines=53> */
[----:B------:R3:W-:Y:S04]  /*3e90*/  STL [R1+0xac], R178 ;  /* 0x0000acb201007387 */ /* 0x0007e80000100800 */
[----:B---3--:R-:W3:Y:S04]  /*3ea0*/  LDL.LU R178, [R1+0x7c] ;  /* 0x00007c0001b27983 */ /* 0x008ee80000300800 */
[----:B------:R4:W-:Y:S04]  /*3eb0*/  STL [R1+0xa8], R0 ;  /* 0x0000a80001007387 */ /* 0x0009e80000100800 */
[----:B----4-:R-:W4:Y:S01]  /*3ec0*/  LDL.LU R0, [R1+0xa0] ;  /* 0x0000a00001007983 */ /* 0x010f220000300800 */
[----:B------:R-:W-:Y:S01]  /*3ed0*/  FADD R3, R24, R3 ;  /* 0x0000000318037221 */ /* 0x000fe20000000000 */
        /* <DEDUP_REMOVED lines=94> */
[----:B-----5:R-:W-:Y:S01]  /*44c0*/  FADD R2, R119, R2 ;  /* 0x0000000277027221 */ /* 0x020fe20000000000 */
[----:B------:R-:W-:Y:S01]  /*44d0*/  FADD R152, R120, R152 ;  /* 0x0000009878987221 */ /* 0x000fe20000000000 */
[----:B------:R-:W-:Y:S01]  /*44e0*/  FADD R229, R121, R229 ;  /* 0x000000e579e57221 */ /* 0x000fe20000000000 */
[----:B--2---:R-:W-:-:S05]  /*44f0*/  FADD R179, R122, R179 ;  /* 0x000000b37ab37221 */ /* 0x004fca0000000000 */
[----:B------:R2:W-:Y:S04]  /*4500*/  STL [R1+0xc], R179 ;  /* 0x00000cb301007387 */ /* 0x0005e80000100800 */
[----:B--2---:R-:W2:Y:S02]  /*4510*/  LDL.LU R179, [R1+0x11c] ;  /* 0x00011c0001b37983 */ /* 0x004ea40000300800 */
        /* <DEDUP_REMOVED lines=77> */
[----:B--2---:R-:W2:Y:S01]  /*49f0*/  LDL.LU R179, [R1+0xb4] ;  /* 0x0000b40001b37983 */ /* 0x004ea20000300800 */
[----:B---3--:R-:W-:Y:S01]  /*4a00*/  FADD R178, R150, R178 ;  /* 0x000000b296b27221 */ /* 0x008fe20000000000 */
[----:B----4-:R-:W-:Y:S01]  /*4a10*/  FADD R0, R151, R0 ;  /* 0x0000000097007221 */ /* 0x010fe20000000000 */
[----:B--2---:R-:W-:-:S05]  /*4a20*/  FADD R179, R149, R179 ;  /* 0x000000b395b37221 */ /* 0x004fca0000000000 */
[----:B------:R2:W-:Y:S04]  /*4a30*/  STL [R1+0x78], R179 ;  /* 0x000078b301007387 */ /* 0x0005e80000100800 */
[----:B--2---:R2:W5:Y:S04]  /*4a40*/  LDL.LU R179, [R1+0xb0] ;  /* 0x0000b00001b37983 */ /* 0x0045680000300800 */
[----:B------:R3:W-:Y:S04]  /*4a50*/  STL [R1+0x7c], R178 ;  /* 0x00007cb201007387 */ /* 0x0007e80000100800 */
[----:B---3--:R2:W5:Y:S04]  /*4a60*/  LDL.LU R178, [R1+0xac] ;  /* 0x0000ac0001b27983 */ /* 0x0085680000300800 */
[----:B------:R3:W-:Y:S04]  /*4a70*/  STL [R1+0xa0], R0 ;  /* 0x0000a00001007387 */ /* 0x0007e80000100800 */
[----:B---3--:R2:W5:Y:S01]  /*4a80*/  LDL.LU R0, [R1+0xa8] ;  /* 0x0000a80001007983 */ /* 0x0085620000300800 */
[----:B------:R-:W-:-:S02]  /*4a90*/  WARPGROUP.DEPBAR.LE gsb0, 0x0 ;  /* 0x00008000000079c5 */ /* 0x000fc40000010000 */
.L_x_30:
[----:B------:R-:W3:Y:S01]  /*4aa0*/  S2R R25, SR_TID.X ;  /* 0x0000000000197919 */ /* 0x000ee20000002100 */
[----:B------:R-:W-:Y:S01]  /*4ab0*/  IMAD.U32 R24, RZ, RZ, UR31 ;  /* 0x0000001fff187e24 */ /* 0x000fe2000f8e00ff */
[----:B------:R-:W-:Y:S01]  /*4ac0*/  UIADD3 UR5, UR5, UR29, URZ ;  /* 0x0000001d05057290 */ /* 0x000fe2000fffe03f */
[----:B------:R-:W-:Y:S01]  /*4ad0*/  IMAD.U32 R26, RZ, RZ, UR32 ;  /* 0x00000020ff1a7e24 */ /* 0x000fe2000f8e00ff */
[----:B------:R-:W4:Y:S01]  /*4ae0*/  LDC R47, c[0x0][0x288] ;  /* 0x0000a200ff2f7b82 */ /* 0x000f220000000800 */
[----:B------:R-:W-:Y:S01]  /*4af0*/  UISETP.GE.U32.AND UP1, UPT, UR29, 0xc, UPT ;  /* 0x0000000c1d00788c */ /* 0x000fe2000bf26070 */
[----:B------:R-:W-:Y:S01]  /*4b00*/  SHF.L.U32 R24, R24, 0x1f, RZ ;  /* 0x0000001f18187819 */ /* 0x000fe200000006ff */
[----:B------:R-:W-:Y:S01]  /*4b10*/  UISETP.GT.U32.AND UP0, UPT, UR5, 0xb, UPT ;  /* 0x0000000b0500788c */ /* 0x000fe2000bf04070 */
[----:B-----5:R-:W-:Y:S01]  /*4b20*/  SHF.R.S32.HI R28, RZ, 0x1f, R0 ;  /* 0x0000001fff1c7819 */ /* 0x020fe20000011400 */
[----:B------:R-:W-:Y:S02]  /*4b30*/  UIMAD.WIDE.U32 UR6, UR5, -0x55555555, URZ ;  /* 0xaaaaaaab050678a5 */ /* 0x000fe4000f8e003f */
[----:B------:R-:W-:Y:S01]  /*4b40*/  UISETP.LT.U32.AND UP0, UPT, UR29, 0xc, UP0 ;  /* 0x0000000c1d00788c */ /* 0x000fe20008701070 */
[----:B------:R3:W-:Y:S01]  /*4b50*/  SYNCS.ARRIVE.TRANS64.A1T0 RZ, [R26+UR30], RZ ;  /* 0x000000ff1aff79a7 */ /* 0x0007e2000810001e */
[----:B------:R-:W-:-:S02]  /*4b60*/  WARPGROUP.DEPBAR.LE gsb0, 0x0 ;  /* 0x00008000000079c5 */ /* 0x000fc40000010000 */
[----:B------:R-:W-:Y:S02]  /*4b70*/  USEL UR8, URZ, 0x1, !UP0 ;  /* 0x000000013f087887 */ /* 0x000fe4000c000000 */
[----:B------:R-:W-:Y:S02]  /*4b80*/  USHF.R.U32.HI UR6, URZ, 0x3, UR7 ;  /* 0x000000033f067899 */ /* 0x000fe40008011607 */
[----:B------:R-:W-:Y:S01]  /*4b90*/  ULOP3.LUT UR4, UR4, UR8, URZ, 0x3c, !UPT ;  /* 0x0000000804047292 */ /* 0x000fe2000f8e3c3f */
[----:B------:R-:W0:Y:S01]  /*4ba0*/  SYNCS.PHASECHK.TRANS64.TRYWAIT P0, [UR16+0x8], R24 ;  /* 0x00000818ff0075a7 */ /* 0x000e220008000150 */
[----:B------:R-:W-:Y:S02]  /*4bb0*/  UIMAD UR5, UR6, -0xc, UR5 ;  /* 0xfffffff4060578a4 */ /* 0x000fe4000f8e0205 */
[----:B------:R-:W-:Y:S01]  /*4bc0*/  @UP1 ULOP3.LUT UR4, UR4, 0x1, UR6, 0x78, !UPT ;  /* 0x0000000104041892 */ /* 0x000fe2000f8e7806 */
[----:B---3--:R-:W-:-:S04]  /*4bd0*/  SHF.R.S32.HI R26, RZ, 0x1f, R25 ;  /* 0x0000001fff1a7819 */ /* 0x008fc80000011419 */
[----:B------:R-:W-:-:S04]  /*4be0*/  LEA.HI R26, R26, R25, RZ, 0x7 ;  /* 0x000000191a1a7211 */ /* 0x000fc800078f38ff */
[----:B------:R-:W-:-:S05]  /*4bf0*/  LOP3.LUT R26, R26, 0xffffff80, RZ, 0xc0, !PT ;  /* 0xffffff801a1a7812 */ /* 0x000fca00078ec0ff */
[----:B------:R-:W-:-:S05]  /*4c00*/  IMAD.IADD R26, R25, 0x1, -R26 ;  /* 0x00000001191a7824 */ /* 0x000fca00078e0a1a */
[----:B------:R-:W-:-:S04]  /*4c10*/  SHF.R.S32.HI R25, RZ, 0x1f, R26 ;  /* 0x0000001fff197819 */ /* 0x000fc8000001141a */
[----:B------:R-:W-:-:S04]  /*4c20*/  LEA.HI R25, R25, R26, RZ, 0x2 ;  /* 0x0000001a19197211 */ /* 0x000fc800078f10ff */
[----:B------:R-:W-:Y:S01]  /*4c30*/  LOP3.LUT R25, R25, 0xfffffffc, RZ, 0xc0, !PT ;  /* 0xfffffffc19197812 */ /* 0x000fe200078ec0ff */
[----:B0---4-:R-:W-:Y:S06]  /*4c40*/  @!P0 BRA `(.L_x_31) ;  /* 0x000000d4008c8947 */ /* 0x011fec0003800000 */
.L_x_259:
[----:B------:R3:W-:Y:S01]  /*4c50*/  STL [R1+0xac], R3 ;  /* 0x0000ac0301007387 */ /* 0x0007e20000100800 */
[----:B------:R-:W-:-:S03]  /*4c60*/  ULDC.64 UR6, c[0x0][0x6d0] ;  /* 0x0001b40000067ab9 */ /* 0x000fc60000000a00 */
[----:B---3--:R-:W3:Y:S04]  /*4c70*/  LDL.LU R3, [R1+0x88] ;  /* 0x0000880001037983 */ /* 0x008ee80000300800 */
[----:B------:R4:W-:Y:S04]  /*4c80*/  STL [R1+0xa8], R2 ;  /* 0x0000a80201007387 */ /* 0x0009e80000100800 */
[----:B----4-:R-:W4:Y:S01]  /*4c90*/  LDL.LU R2, [R1+0x9c] ;  /* 0x00009c0001027983 */ /* 0x010f220000300800 */
[----:B------:R-:W-:Y:S02]  /*4ca0*/  IMAD.IADD R30, R26, 0x1, -R25 ;  /* 0x000000011a1e7824 */ /* 0x000fe400078e0a19 */
[----:B0-----:R-:W-:-:S02]  /*4cb0*/  IMAD R27, R28, UR6, RZ ;  /* 0x000000061c1b7c24 */ /* 0x001fc4000f8e02ff */
[----:B------:R-:W-:-:S04]  /*4cc0*/  IMAD.WIDE R34, R30, 0x2, RZ ;  /* 0x000000021e227825 */ /* 0x000fc800078e02ff */
[C---:B------:R-:W-:Y:S01]  /*4cd0*/  IMAD.WIDE.U32 R24, R0.reuse, UR6, R178 ;  /* 0x0000000600187c25 */ /* 0x040fe2000f8e00b2 */
[----:B------:R-:W-:Y:S01]  /*4ce0*/  ULDC UR6, c[0x0][0x284] ;  /* 0x0000a10000067ab9 */ /* 0x000fe20000000800 */
[----:B---3--:R-:W-:Y:S02]  /*4cf0*/  SHF.L.U32 R36, R3, 0x6, RZ ;  /* 0x0000000603247819 */ /* 0x008fe400000006ff */
[----:B------:R0:W5:Y:S01]  /*4d00*/  LDL.LU R3, [R1+0xac] ;  /* 0x0000ac0001037983 */ /* 0x0001620000300800 */
[----:B------:R-:W-:Y:S01]  /*4d10*/  IMAD R27, R0, UR7, R27 ;  /* 0x00000007001b7c24 */ /* 0x000fe2000f8e021b */
[C---:B------:R-:W-:Y:S02]  /*4d20*/  ISETP.GE.AND P0, PT, R36.reuse, UR6, PT ;  /* 0x0000000624007c0c */ /* 0x040fe4000bf06270 */
[----:B------:R-:W-:Y:S02]  /*4d30*/  SHF.R.S32.HI R37, RZ, 0x1f, R36 ;  /* 0x0000001fff257819 */ /* 0x000fe40000011424 */
[----:B------:R-:W-:-:S04]  /*4d40*/  IADD3 R24, P1, R36, R24, RZ ;  /* 0x0000001824187210 */ /* 0x000fc80007f3e0ff */
[----:B------:R-:W-:Y:S01]  /*4d50*/  IADD3.X R25, R37, R25, R27, P1, !PT ;  /* 0x0000001925197210 */ /* 0x000fe20000ffe41b */
[C---:B----4-:R-:W-:Y:S02]  /*4d60*/  IMAD.SHL.U32 R26, R2.reuse, 0x100, RZ ;  /* 0x00000100021a7824 */ /* 0x050fe400078e00ff */
[----:B------:R-:W-:Y:S02]  /*4d70*/  IMAD.WIDE R34, R2, 0x100, R34 ;  /* 0x0000010002227825 */ /* 0x000fe400078e0222 */
[----:B------:R0:W5:Y:S01]  /*4d80*/  LDL.LU R2, [R1+0xa8] ;  /* 0x0000a80001027983 */ /* 0x0001620000300800 */
[----:B------:R-:W-:Y:S01]  /*4d90*/  ISETP.GE.OR P0, PT, R26, R47, P0 ;  /* 0x0000002f1a00720c */ /* 0x000fe20000706670 */
[----:B------:R-:W-:-:S04]  /*4da0*/  IMAD R47, R30, -0x2, R47 ;  /* 0xfffffffe1e2f7824 */ /* 0x000fc800078e022f */
[----:B------:R-:W-:-:S08]  /*4db0*/  IMAD.IADD R47, R47, 0x1, -R26 ;  /* 0x000000012f2f7824 */ /* 0x000fd000078e0a1a */
[----:B0-----:R-:W-:Y:S05]  /*4dc0*/  @P0 BRA `(.L_x_32) ;  /* 0x000000b400840947 */ /* 0x001fea0003800000 */
[----:B------:R0:W-:Y:S01]  /*4dd0*/  STL [R1+0xa8], R0 ;  /* 0x0000a80001007387 */ /* 0x0001e20000100800 */
[----:B------:R-:W3:Y:S03]  /*4de0*/  LDC.64 R32, c[0x0][0x6c8] ;  /* 0x0001b200ff207b82 */ /* 0x000ee60000000a00 */
[----:B0-----:R-:W4:Y:S01]  /*4df0*/  LDL R0, [R1+0xa4] ;  /* 0x0000a40001007983 */ /* 0x001f220000100800 */
[----:B------:R-:W-:Y:S01]  /*4e00*/  FSETP.NEU.AND P0, PT, RZ, UR27, PT ;  /* 0x0000001bff007c0b */ /* 0x000fe2000bf0d000 */
[----:B------:R-:W-:Y:S01]  /*4e10*/  BSSY B0, `(.L_x_32) ;  /* 0x0000b5c000007945 */ /* 0x000fe20003800000 */
[----:B------:R-:W-:Y:S01]  /*4e20*/  ISETP.GT.AND P1, PT, R47, RZ, PT ;  /* 0x000000ff2f00720c */ /* 0x000fe20003f24270 */
[----:B----4-:R-:W-:Y:S02]  /*4e30*/  IMAD.IADD R46, R0, 0x1, -R36 ;  /* 0x00000001002e7824 */ /* 0x010fe400078e0a24 */
[----:B------:R0:W5:Y:S01]  /*4e40*/  LDL.LU R0, [R1+0xa8] ;  /* 0x0000a80001007983 */ /* 0x0001620000300800 */
[----:B---3--:R-:W-:-:S02]  /*4e50*/  IMAD R26, R35, R32, RZ ;  /* 0x00000020231a7224 */ /* 0x008fc400078e02ff */
[----:B------:R-:W-:Y:S01]  /*4e60*/  IMAD.WIDE.U32 R24, R34, R32, R24 ;  /* 0x0000002022187225 */ /* 0x000fe200078e0018 */
[----:B------:R-:W-:-:S03]  /*4e70*/  ISETP.GT.AND P2, PT, R46, RZ, P1 ;  /* 0x000000ff2e00720c */ /* 0x000fc60000f44270 */
[----:B------:R-:W-:-:S04]  /*4e80*/  IMAD R27, R34, R33, R26 ;  /* 0x00000021221b7224 */ /* 0x000fc800078e021a */
[----:B------:R-:W-:Y:S01]  /*4e90*/  IMAD.IADD R41, R25, 0x1, R27 ;  /* 0x0000000119297824 */ /* 0x000fe200078e021b */
[----:B0-----:R-:W-:Y:S06]  /*4ea0*/  @!P0 BRA `(.L_x_33) ;  /* 0x0000008c008c8947 */ /* 0x001fec0003800000 */
[----:B------:R-:W0:Y:S01]  /*4eb0*/  LDC.64 R30, c[0x0][0x6b0] ;  /* 0x0001ac00ff1e7b82 */ /* 0x000e220000000a00 */
[----:B------:R-:W-:Y:S01]  /*4ec0*/  ULDC.64 UR6, c[0x0][0x6b8] ;  /* 0x0001ae0000067ab9 */ /* 0x000fe20000000a00 */
[----:B------:R-:W-:Y:S01]  /*4ed0*/  ULDC.64 UR8, c[0x0][0x6a8] ;  /* 0x0001aa0000087ab9 */ /* 0x000fe20000000a00 */
[----:B-----5:R-:W-:Y:S01]  /*4ee0*/  IMAD.WIDE.U32 R26, R0, UR6, R178 ;  /* 0x00000006001a7c25 */ /* 0x020fe2000f8e00b2 */
[----:B------:R-:W-:-:S03]  /*4ef0*/  ULDC.64 UR10, c[0x0][0x6c0] ;  /* 0x0001b000000a7ab9 */ /* 0x000fc60000000a00 */
[----:B------:R-:W-:Y:S01]  /*4f00*/  IMAD R25, R28, UR6, RZ ;  /* 0x000000061c197c24 */ /* 0x000fe2000f8e02ff */
[----:B------:R-:W-:Y:S01]  /*4f10*/  IADD3 R28, P0, R36, R26, RZ ;  /* 0x0000001a241c7210 */ /* 0x000fe20007f1e0ff */
[----:B------:R-:W3:Y:S02]  /*4f20*/  LDC.64 R52, c[0x0][0x6b0] ;  /* 0x0001ac00ff347b82 */ /* 0x000ee40000000a00 */
[----:B------:R-:W-:-:S05]  /*4f30*/  IMAD R48, R0, UR7, R25 ;  /* 0x0000000700307c24 */ /* 0x000fca000f8e0219 */
[----:B------:R-:W-:Y:S01]  /*4f40*/  IADD3.X R29, R37, R27, R48, P0, !PT ;  /* 0x0000001b251d7210 */ /* 0x000fe200007fe430 */
[-C--:B0-----:R-:W-:Y:S02]  /*4f50*/  IMAD R49, R35, R30.reuse, RZ ;  /* 0x0000001e23317224 */ /* 0x081fe400078e02ff */
[----:B------:R-:W-:-:S04]  /*4f60*/  IMAD.WIDE.U32 R26, R34, R30, R28 ;  /* 0x0000001e221a7225 */ /* 0x000fc800078e001c */
[----:B------:R-:W-:Y:S01]  /*4f70*/  IMAD R49, R34, R31, R49 ;  /* 0x0000001f22317224 */ /* 0x000fe200078e0231 */
[----:B------:R-:W-:-:S03]  /*4f80*/  LEA R38, P0, R26, UR8, 0x2 ;  /* 0x000000081a267c11 */ /* 0x000fc6000f8010ff */
[----:B------:R-:W-:-:S05]  /*4f90*/  IMAD.IADD R25, R27, 0x1, R49 ;  /* 0x000000011b197824 */ /* 0x000fca00078e0231 */
[----:B------:R-:W-:-:S05]  /*4fa0*/  LEA.HI.X R39, R26, UR9, R25, 0x2, P0 ;  /* 0x000000091a277c11 */ /* 0x000fca00080f1419 */
[----:B------:R0:W4:Y:S01]  /*4fb0*/  @P2 LDG.E.LTC128B R43, desc[UR24][R38.64] ;  /* 0x00000018262b2981 */ /* 0x000122000c1e1920 */
[C---:B------:R-:W-:Y:S01]  /*4fc0*/  LEA R26, P0, R24.reuse, UR10, 0x2 ;  /* 0x0000000a181a7c11 */ /* 0x040fe2000f8010ff */
[----:B------:R-:W-:Y:S03]  /*4fd0*/  BSSY B1, `(.L_x_34) ;  /* 0x0000015000017945 */ /* 0x000fe60003800000 */
[----:B------:R-:W-:Y:S01]  /*4fe0*/  LEA.HI.X R27, R24, UR11, R41, 0x2, P0 ;  /* 0x0000000b181b7c11 */ /* 0x000fe200080f1429 */
[----:B---3--:R-:W-:Y:S01]  /*4ff0*/  IMAD.WIDE.U32 R24, R34, R30, R52 ;  /* 0x0000001e22187225 */ /* 0x008fe200078e0034 */
[----:B------:R-:W-:-:S03]  /*5000*/  ISETP.GT.AND P0, PT, R47, 0x1, PT ;  /* 0x000000012f00780c */ /* 0x000fc60003f04270 */
[----:B0-----:R-:W-:-:S04]  /*5010*/  IMAD.WIDE.U32 R38, R34, R30, R36 ;  /* 0x0000001e22267225 */ /* 0x001fc800078e0024 */
[----:B------:R-:W-:Y:S01]  /*5020*/  IMAD.IADD R51, R49, 0x1, R25 ;  /* 0x0000000131337824 */ /* 0x000fe200078e0219 */
[----:B------:R-:W-:-:S04]  /*5030*/  IADD3 R38, P4, R178, R38, RZ ;  /* 0x00000026b2267210 */ /* 0x000fc80007f9e0ff */
[----:B------:R-:W-:Y:S02]  /*5040*/  IADD3.X R39, R179, R49, R39, P4, !PT ;  /* 0x00000031b3277210 */ /* 0x000fe400027fe427 */
[----:B------:R-:W-:Y:S01]  /*5050*/  LEA R42, P4, R32, R26, 0x2 ;  /* 0x0000001a202a7211 */ /* 0x000fe200078810ff */
[----:B------:R-:W-:-:S04]  /*5060*/  IMAD.WIDE.U32 R38, R0, UR6, R38 ;  /* 0x0000000600267c25 */ /* 0x000fc8000f8e0026 */
[----:B----4-:R-:W-:-:S04]  /*5070*/  FMUL R40, R43, UR27 ;  /* 0x0000001b2b287c20 */ /* 0x010fc80008400000 */
[----:B------:R-:W-:Y:S01]  /*5080*/  FFMA R45, R3, UR26, R40 ;  /* 0x0000001a032d7c23 */ /* 0x000fe20008000028 */
[----:B------:R-:W-:-:S04]  /*5090*/  IADD3 R3, P5, R28, R24, RZ ;  /* 0x000000181c037210 */ /* 0x000fc80007fbe0ff */
[----:B------:R0:W-:Y:S01]  /*50a0*/  @P2 STG.E desc[UR24][R26.64], R45 ;  /* 0x0000002d1a002986 */ /* 0x0001e2000c101918 */
[----:B------:R-:W-:Y:S01]  /*50b0*/  ISETP.GT.AND P2, PT, R46, RZ, P0 ;  /* 0x000000ff2e00720c */ /* 0x000fe20000744270 */
[----:B------:R-:W-:Y:S01]  /*50c0*/  IMAD.X R44, R51, 0x1, R29, P5 ;  /* 0x00000001332c7824 */ /* 0x000fe200028e061d */
[----:B------:R-:W-:-:S04]  /*50d0*/  LEA R40, P5, R3, UR8, 0x2 ;  /* 0x0000000803287c11 */ /* 0x000fc8000f8a10ff */
[----:B------:R-:W-:Y:S02]  /*50e0*/  LEA.HI.X R41, R3, UR9, R44, 0x2, P5 ;  /* 0x0000000903297c11 */ /* 0x000fe4000a8f142c */
[----:B------:R-:W-:-:S05]  /*50f0*/  MOV R3, R43 ;  /* 0x0000002b00037202 */ /* 0x000fca0000000f00 */
[----:B0-----:R-:W-:Y:S05]  /*5100*/  @!P2 BRA `(.L_x_35) ;  /* 0x000000000004a947 */ /* 0x001fea0003800000 */
[----:B------:R0:W5:Y:S02]  /*5110*/  LDG.E.LTC128B R3, desc[UR24][R40.64] ;  /* 0x0000001828037981 */ /* 0x000164000c1e1920 */
.L_x_35:
[----:B------:R-:W-:Y:S05]  /*5120*/  BSYNC B1 ;  /* 0x0000000000017941 */ /* 0x000fea0003800000 */
.L_x_34:
[----:B0----5:R-:W-:Y:S01]  /*5130*/  FMUL R41, R3, UR27 ;  /* 0x0000001b03297c20 */ /* 0x021fe20008400000 */
[----:B------:R-:W-:Y:S01]  /*5140*/  LEA.HI.X R43, R32, R27, R33, 0x2, P4 ;  /* 0x0000001b202b7211 */ /* 0x000fe200020f1421 */
[----:B------:R-:W-:Y:S01]  /*5150*/  IMAD.IADD R39, R48, 0x1, R39 ;  /* 0x0000000130277824 */ /* 0x000fe200078e0227 */
[----:B------:R-:W-:Y:S01]  /*5160*/  ISETP.GT.AND P1, PT, R46, 0x8, P1 ;  /* 0x000000082e00780c */ /* 0x000fe20000f24270 */
[----:B------:R-:W-:Y:S01]  /*5170*/  FFMA R55, R4, UR26, R41 ;  /* 0x0000001a04377c23 */ /* 0x000fe20008000029 */
[----:B------:R-:W-:Y:S01]  /*5180*/  LEA R40, P4, R38, UR8, 0x2 ;  /* 0x0000000826287c11 */ /* 0x000fe2000f8810ff */
[----:B------:R-:W-:Y:S01]  /*5190*/  BSSY B1, `(.L_x_36) ;  /* 0x0000007000017945 */ /* 0x000fe20003800000 */
[----:B------:R-:W-:Y:S02]  /*51a0*/  IADD3 R44, P5, P6, R178, R24, R36 ;  /* 0x00000018b22c7210 */ /* 0x000fe40007ebe024 */
[----:B------:R0:W-:Y:S01]  /*51b0*/  @P2 STG.E desc[UR24][R42.64], R55 ;  /* 0x000000372a002986 */ /* 0x0001e2000c101918 */
[----:B------:R-:W-:-:S02]  /*51c0*/  LEA.HI.X R41, R38, UR9, R39, 0x2, P4 ;  /* 0x0000000926297c11 */ /* 0x000fc4000a0f1427 */
[----:B------:R-:W-:-:S04]  /*51d0*/  IADD3.X R45, R179, R51, R37, P5, P6 ;  /* 0x00000033b32d7210 */ /* 0x000fc80002fec425 */
[----:B------:R-:W-:Y:S05]  /*51e0*/  @!P1 BRA `(.L_x_37) ;  /* 0x0000000000049947 */ /* 0x000fea0003800000 */
[----:B------:R3:W5:Y:S02]  /*51f0*/  LDG.E.LTC128B R3, desc[UR24][R40.64+0x20] ;  /* 0x0000201828037981 */ /* 0x000764000c1e1920 */
.L_x_37:
[----:B------:R-:W-:Y:S05]  /*5200*/  BSYNC B1 ;  /* 0x0000000000017941 */ /* 0x000fea0003800000 */
.L_x_36:
[----:B-----5:R-:W-:Y:S01]  /*5210*/  FMUL R4, R3, UR27 ;  /* 0x0000001b03047c20 */ /* 0x020fe20008400000 */
[----:B------:R-:W-:Y:S01]  /*5220*/  ISETP.GT.AND P0, PT, R46, 0x8, P0 ;  /* 0x000000082e00780c */ /* 0x000fe20000704270 */
[----:B------:R-:W-:Y:S01]  /*5230*/  IMAD.MOV.U32 R25, RZ, RZ, R51 ;  /* 0x000000ffff197224 */ /* 0x000fe200078e0033 */
[----:B------:R-:W-:Y:S01]  /*5240*/  ISETP.GT.AND P2, PT, R47, 0x8, PT ;  /* 0x000000082f00780c */ /* 0x000fe20003f44270 */
[----:B---3--:R-:W-:Y:S01]  /*5250*/  FFMA R41, R5, UR26, R4 ;  /* 0x0000001a05297c23 */ /* 0x008fe20008000004 */
[----:B------:R-:W-:Y:S01]  /*5260*/  IMAD.WIDE.U32 R44, R0, UR6, R44 ;  /* 0x00000006002c7c25 */ /* 0x000fe2000f8e002c */
[----:B------:R-:W-:Y:S01]  /*5270*/  BSSY B1, `(.L_x_38) ;  /* 0x000000d000017945 */ /* 0x000fe20003800000 */
[----:B------:R-:W-:Y:S02]  /*5280*/  ISETP.GT.AND P4, PT, R46, RZ, P2 ;  /* 0x000000ff2e00720c */ /* 0x000fe40001784270 */
[----:B------:R3:W-:Y:S01]  /*5290*/  @P1 STG.E desc[UR24][R26.64+0x20], R41 ;  /* 0x000020291a001986 */ /* 0x0007e2000c101918 */
[----:B------:R-:W-:Y:S01]  /*52a0*/  IMAD.WIDE.U32 R24, R30, 0x7, R24 ;  /* 0x000000071e187825 */ /* 0x000fe200078e0018 */
[----:B------:R-:W-:-:S03]  /*52b0*/  LEA R4, P5, R44, UR8, 0x2 ;  /* 0x000000082c047c11 */ /* 0x000fc6000f8a10ff */
[----:B------:R-:W-:Y:S01]  /*52c0*/  IMAD R50, R31, 0x7, RZ ;  /* 0x000000071f327824 */ /* 0x000fe200078e02ff */
[----:B------:R-:W-:Y:S01]  /*52d0*/  IADD3 R38, P6, R28, R24, RZ ;  /* 0x000000181c267210 */ /* 0x000fe20007fde0ff */
[----:B------:R-:W-:Y:S02]  /*52e0*/  IMAD.IADD R5, R48, 0x1, R45 ;  /* 0x0000000130057824 */ /* 0x000fe400078e022d */
[----:B------:R-:W-:-:S03]  /*52f0*/  IMAD.IADD R40, R25, 0x1, R50 ;  /* 0x0000000119287824 */ /* 0x000fc600078e0232 */
[----:B------:R-:W-:Y:S01]  /*5300*/  LEA.HI.X R5, R44, UR9, R5, 0x2, P5 ;  /* 0x000000092c057c11 */ /* 0x000fe2000a8f1405 */
[----:B------:R-:W-:Y:S01]  /*5310*/  IMAD.X R39, R40, 0x1, R29, P6 ;  /* 0x0000000128277824 */ /* 0x000fe200030e061d */
[----:B---3--:R-:W-:Y:S06]  /*5320*/  @!P0 BRA `(.L_x_39) ;  /* 0x0000000000048947 */ /* 0x008fec0003800000 */
[----:B------:R3:W5:Y:S02]  /*5330*/  LDG.E.LTC128B R3, desc[UR24][R4.64+0x20] ;  /* 0x0000201804037981 */ /* 0x000764000c1e1920 */
.L_x_39:
[----:B------:R-:W-:Y:S05]  /*5340*/  BSYNC B1 ;  /* 0x0000000000017941 */ /* 0x000fea0003800000 */
.L_x_38:
[----:B-----5:R-:W-:Y:S01]  /*5350*/  FMUL R25, R3, UR27 ;  /* 0x0000001b03197c20 */ /* 0x020fe20008400000 */
[----:B---3--:R-:W-:Y:S01]  /*5360*/  LEA R4, P1, R38, UR8, 0x2 ;  /* 0x0000000826047c11 */ /* 0x008fe2000f8210ff */
[----:B------:R-:W-:Y:S01]  /*5370*/  IMAD.MOV.U32 R54, RZ, RZ, R3 ;  /* 0x000000ffff367224 */ /* 0x000fe200078e0003 */
[----:B------:R-:W-:Y:S01]  /*5380*/  MOV R27, R43 ;  /* 0x0000002b001b7202 */ /* 0x000fe20000000f00 */
[----:B------:R-:W-:Y:S01]  /*5390*/  FFMA R41, R6, UR26, R25 ;  /* 0x0000001a06297c23 */ /* 0x000fe20008000019 */
[----:B------:R-:W-:Y:S01]  /*53a0*/  IMAD.MOV.U32 R26, RZ, RZ, R42 ;  /* 0x000000ffff1a7224 */ /* 0x000fe200078e002a */
[----:B------:R-:W-:-:S04]  /*53b0*/  LEA.HI.X R5, R38, UR9, R39, 0x2, P1 ;  /* 0x0000000926057c11 */ /* 0x000fc800088f1427 */
[----:B------:R3:W-:Y:S04]  /*53c0*/  @P0 STG.E desc[UR24][R26.64+0x20], R41 ;  /* 0x000020291a000986 */ /* 0x0007e8000c101918 */
[----:B------:R4:W2:Y:S01]  /*53d0*/  @P4 LDG.E.LTC128B R54, desc[UR24][R4.64] ;  /* 0x0000001804364981 */ /* 0x0008a2000c1e1920 */
[----:B------:R-:W-:Y:S01]  /*53e0*/  IADD3 R24, P0, R24, R30, RZ ;  /* 0x0000001e18187210 */ /* 0x000fe20007f1e0ff */
[----:B------:R-:W-:Y:S01]  /*53f0*/  IMAD R3, R33, 0x1c, RZ ;  /* 0x0000001c21037824 */ /* 0x000fe200078e02ff */
[----:B------:R-:W-:Y:S02]  /*5400*/  ISETP.GT.AND P1, PT, R47, 0x9, PT ;  /* 0x000000092f00780c */ /* 0x000fe40003f24270 */
[----:B------:R-:W-:Y:S01]  /*5410*/  IADD3 R38, P5, R24, R28, RZ ;  /* 0x0000001c18267210 */ /* 0x000fe20007fbe0ff */
[----:B------:R-:W-:Y:S01]  /*5420*/  IMAD.X R25, R40, 0x1, R31, P0 ;  /* 0x0000000128197824 */ /* 0x000fe200000e061f */
[----:B------:R-:W-:Y:S01]  /*5430*/  ISETP.GT.AND P0, PT, R46, RZ, P1 ;  /* 0x000000ff2e00720c */ /* 0x000fe20000f04270 */
[----:B----4-:R-:W-:-:S04]  /*5440*/  IMAD.WIDE.U32 R4, R32, 0x1c, R26 ;  /* 0x0000001c20047825 */ /* 0x010fc800078e001a */
[----:B------:R-:W-:Y:S01]  /*5450*/  IMAD.X R39, R25, 0x1, R29, P5 ;  /* 0x0000000119277824 */ /* 0x000fe200028e061d */
[----:B---3--:R-:W-:Y:S01]  /*5460*/  LEA R26, P5, R38, UR8, 0x2 ;  /* 0x00000008261a7c11 */ /* 0x008fe2000f8a10ff */
[----:B------:R-:W-:-:S03]  /*5470*/  IMAD.IADD R5, R5, 0x1, R3 ;  /* 0x0000000105057824 */ /* 0x000fc600078e0203 */
[----:B------:R-:W-:Y:S01]  /*5480*/  LEA.HI.X R27, R38, UR9, R39, 0x2, P5 ;  /* 0x00000009261b7c11 */ /* 0x000fe2000a8f1427 */
[----:B--2---:R-:W-:-:S04]  /*5490*/  FMUL R6, R54, UR27 ;  /* 0x0000001b36067c20 */ /* 0x004fc80008400000 */
[----:B------:R-:W-:-:S05]  /*54a0*/  FFMA R41, R7, UR26, R6 ;  /* 0x0000001a07297c23 */ /* 0x000fca0008000006 */
[----:B------:R2:W-:Y:S04]  /*54b0*/  @P4 STG.E desc[UR24][R4.64], R41 ;  /* 0x0000002904004986 */ /* 0x0005e8000c101918 */
[----:B------:R3:W4:Y:S01]  /*54c0*/  @P0 LDG.E.LTC128B R54, desc[UR24][R26.64] ;  /* 0x000000181a360981 */ /* 0x000722000c1e1920 */
[----:B------:R-:W-:Y:S01]  /*54d0*/  IMAD.WIDE.U32 R6, R30, 0x7, R52 ;  /* 0x000000071e067825 */ /* 0x000fe200078e0034 */
[----:B------:R-:W-:Y:S01]  /*54e0*/  SHF.L.U64.HI R33, R32, 0x5, R33 ;  /* 0x0000000520217819 */ /* 0x000fe20000010221 */
[----:B------:R-:W-:Y:S01]  /*54f0*/  BSSY B1, `(.L_x_40) ;  /* 0x000001a000017945 */ /* 0x000fe20003800000 */
[----:B------:R-:W-:Y:S01]  /*5500*/  ISETP.GT.AND P2, PT, R46, 0x8, P2 ;  /* 0x000000082e00780c */ /* 0x000fe20001744270 */
[----:B------:R-:W-:Y:S02]  /*5510*/  IMAD.SHL.U32 R51, R32, 0x20, RZ ;  /* 0x0000002020337824 */ /* 0x000fe400078e00ff */
[----:B---3--:R-:W-:-:S02]  /*5520*/  IMAD.IADD R27, R50, 0x1, R7 ;  /* 0x00000001321b7824 */ /* 0x008fc400078e0207 */
[----:B------:R-:W-:Y:S01]  /*5530*/  IMAD.MOV.U32 R26, RZ, RZ, R6 ;  /* 0x000000ffff1a7224 */ /* 0x000fe200078e0006 */
[----:B------:R-:W-:-:S03]  /*5540*/  IADD3 R6, P6, R6, R30, RZ ;  /* 0x0000001e06067210 */ /* 0x000fc60007fde0ff */
[----:B------:R-:W-:-:S04]  /*5550*/  IMAD.WIDE.U32 R38, R34, R30, R26 ;  /* 0x0000001e22267225 */ /* 0x000fc800078e001a */
[----:B------:R-:W-:Y:S01]  /*5560*/  IMAD.IADD R7, R49, 0x1, R39 ;  /* 0x0000000131077824 */ /* 0x000fe200078e0227 */
[----:B------:R-:W-:-:S04]  /*5570*/  IADD3 R38, P4, P5, R178, R38, R36 ;  /* 0x00000026b2267210 */ /* 0x000fc80007d9e024 */
[----:B------:R-:W-:Y:S02]  /*5580*/  IADD3.X R39, R179, R7, R37, P4, P5 ;  /* 0x00000007b3277210 */ /* 0x000fe400027ea425 */
[----:B0-----:R-:W-:Y:S02]  /*5590*/  IADD3 R42, P4, R51, R42, RZ ;  /* 0x0000002a332a7210 */ /* 0x001fe40007f9e0ff */
[----:B------:R-:W-:Y:S01]  /*55a0*/  IADD3.X R7, R27, R31, RZ, P6, !PT ;  /* 0x0000001f1b077210 */ /* 0x000fe200037fe4ff */
[----:B------:R-:W-:-:S04]  /*55b0*/  IMAD.WIDE.U32 R38, R0, UR6, R38 ;  /* 0x0000000600267c25 */ /* 0x000fc8000f8e0026 */
[----:B------:R-:W-:Y:S01]  /*55c0*/  IMAD.X R43, R33, 0x1, R43, P4 ;  /* 0x00000001212b7824 */ /* 0x000fe200020e062b */
[----:B------:R-:W-:Y:S01]  /*55d0*/  LEA R44, P4, R38, UR8, 0x2 ;  /* 0x00000008262c7c11 */ /* 0x000fe2000f8810ff */
[----:B--2---:R-:W-:-:S04]  /*55e0*/  IMAD.WIDE.U32 R40, R34, R30, R6 ;  /* 0x0000001e22287225 */ /* 0x004fc800078e0006 */
[----:B------:R-:W-:Y:S01]  /*55f0*/  IMAD.IADD R53, R48, 0x1, R39 ;  /* 0x0000000130357824 */ /* 0x000fe200078e0227 */
[----:B------:R-:W-:Y:S01]  /*5600*/  IADD3 R40, P5, P6, R178, R40, R36 ;  /* 0x00000028b2287210 */ /* 0x000fe20007ebe024 */
[----:B------:R-:W-:-:S05]  /*5610*/  IMAD.IADD R39, R49, 0x1, R41 ;  /* 0x0000000131277824 */ /* 0x000fca00078e0229 */
[----:B------:R-:W-:Y:S01]  /*5620*/  IADD3.X R41, R179, R39, R37, P5, P6 ;  /* 0x00000027b3297210 */ /* 0x000fe20002fec425 */
[----:B----4-:R-:W-:-:S04]  /*5630*/  FMUL R45, R54, UR27 ;  /* 0x0000001b362d7c20 */ /* 0x010fc80008400000 */
[----:B------:R-:W-:Y:S01]  /*5640*/  FFMA R55, R8, UR26, R45 ;  /* 0x0000001a08377c23 */ /* 0x000fe2000800002d */
[----:B------:R-:W-:-:S04]  /*5650*/  LEA.HI.X R45, R38, UR9, R53, 0x2, P4 ;  /* 0x00000009262d7c11 */ /* 0x000fc8000a0f1435 */
[----:B------:R0:W-:Y:S01]  /*5660*/  @P0 STG.E desc[UR24][R42.64], R55 ;  /* 0x000000372a000986 */ /* 0x0001e2000c101918 */
[----:B------:R-:W-:Y:S05]  /*5670*/  @!P2 BRA `(.L_x_41) ;  /* 0x000000000004a947 */ /* 0x000fea0003800000 */
[----:B------:R2:W5:Y:S02]  /*5680*/  LDG.E.LTC128B R54, desc[UR24][R44.64+0x20] ;  /* 0x000020182c367981 */ /* 0x000564000c1e1920 */
.L_x_41:
[----:B------:R-:W-:Y:S05]  /*5690*/  BSYNC B1 ;  /* 0x0000000000017941 */ /* 0x000fea0003800000 */
.L_x_40:
[----:B-----5:R-:W-:Y:S01]  /*56a0*/  FMUL R8, R54, UR27 ;  /* 0x0000001b36087c20 */ /* 0x020fe20008400000 */
[----:B------:R-:W-:Y:S01]  /*56b0*/  ISETP.GT.AND P1, PT, R46, 0x8, P1 ;  /* 0x000000082e00780c */ /* 0x000fe20000f24270 */
[----:B------:R-:W-:Y:S01]  /*56c0*/  IMAD.WIDE.U32 R24, R30, 0x7, R24 ;  /* 0x000000071e187825 */ /* 0x000fe200078e0018 */
[----:B------:R-:W-:-:S03]  /*56d0*/  ISETP.GT.AND P0, PT, R47, 0x10, PT ;  /* 0x000000102f00780c */ /* 0x000fc60003f04270 */
[----:B--2---:R-:W-:Y:S01]  /*56e0*/  FFMA R45, R9, UR26, R8 ;  /* 0x0000001a092d7c23 */ /* 0x004fe20008000008 */
[----:B------:R-:W-:Y:S01]  /*56f0*/  BSSY B1, `(.L_x_42) ;  /* 0x000000c000017945 */ /* 0x000fe20003800000 */
[----:B------:R-:W-:Y:S01]  /*5700*/  IMAD.WIDE.U32 R40, R0, UR6, R40 ;  /* 0x0000000600287c25 */ /* 0x000fe2000f8e0028 */
[----:B------:R-:W-:Y:S02]  /*5710*/  IADD3 R38, P6, R28, R24, RZ ;  /* 0x000000181c267210 */ /* 0x000fe40007fde0ff */
[----:B------:R2:W-:Y:S01]  /*5720*/  @P2 STG.E desc[UR24][R4.64+0x20], R45 ;  /* 0x0000202d04002986 */ /* 0x0005e2000c101918 */
[----:B------:R-:W-:Y:S01]  /*5730*/  IMAD.IADD R9, R48, 0x1, R41 ;  /* 0x0000000130097824 */ /* 0x000fe200078e0229 */
[----:B------:R-:W-:Y:S01]  /*5740*/  LEA R8, P5, R40, UR8, 0x2 ;  /* 0x0000000828087c11 */ /* 0x000fe2000f8a10ff */
[----:B------:R-:W-:Y:S01]  /*5750*/  IMAD.IADD R41, R50, 0x1, R25 ;  /* 0x0000000132297824 */ /* 0x000fe200078e0219 */
[----:B------:R-:W-:Y:S02]  /*5760*/  ISETP.GT.AND P4, PT, R46, RZ, P0 ;  /* 0x000000ff2e00720c */ /* 0x000fe40000784270 */
[----:B------:R-:W-:Y:S01]  /*5770*/  LEA.HI.X R9, R40, UR9, R9, 0x2, P5 ;  /* 0x0000000928097c11 */ /* 0x000fe2000a8f1409 */
[----:B------:R-:W-:Y:S01]  /*5780*/  IMAD.X R39, R41, 0x1, R29, P6 ;  /* 0x0000000129277824 */ /* 0x000fe200030e061d */
[----:B------:R-:W-:Y:S09]  /*5790*/  @!P1 BRA `(.L_x_43) ;  /* 0x0000000000049947 */ /* 0x000ff20003800000 */
[----:B------:R3:W5:Y:S02]  /*57a0*/  LDG.E.LTC128B R54, desc[UR24][R8.64+0x20] ;  /* 0x0000201808367981 */ /* 0x000764000c1e1920 */
.L_x_43:
[----:B------:R-:W-:Y:S05]  /*57b0*/  BSYNC B1 ;  /* 0x0000000000017941 */ /* 0x000fea0003800000 */
.L_x_42:
[----:B---3--:R-:W-:Y:S01]  /*57c0*/  LEA R8, P2, R38, UR8, 0x2 ;  /* 0x0000000826087c11 */ /* 0x008fe2000f8410ff */
[----:B--2--5:R-:W-:Y:S01]  /*57d0*/  FMUL R5, R54, UR27 ;  /* 0x0000001b36057c20 */ /* 0x024fe20008400000 */
[----:B------:R-:W-:Y:S02]  /*57e0*/  IMAD.MOV.U32 R4, RZ, RZ, R42 ;  /* 0x000000ffff047224 */ /* 0x000fe400078e002a */
[----:B------:R-:W-:Y:S01]  /*57f0*/  LEA.HI.X R9, R38, UR9, R39, 0x2, P2 ;  /* 0x0000000926097c11 */ /* 0x000fe200090f1427 */
[----:B------:R-:W-:Y:S01]  /*5800*/  FFMA R39, R10, UR26, R5 ;  /* 0x0000001a0a277c23 */ /* 0x000fe20008000005 */
[----:B------:R-:W-:-:S05]  /*5810*/  MOV R5, R43 ;  /* 0x0000002b00057202 */ /* 0x000fca0000000f00 */
[----:B------:R2:W-:Y:S04]  /*5820*/  @P1 STG.E desc[UR24][R4.64+0x20], R39 ;  /* 0x0000202704001986 */ /* 0x0005e8000c101918 */
[----:B------:R3:W4:Y:S01]  /*5830*/  @P4 LDG.E.LTC128B R54, desc[UR24][R8.64] ;  /* 0x0000001808364981 */ /* 0x000722000c1e1920 */
[----:B------:R-:W-:Y:S01]  /*5840*/  IADD3 R24, P1, R24, R30, RZ ;  /* 0x0000001e18187210 */ /* 0x000fe20007f3e0ff */
[----:B------:R-:W-:Y:S01]  /*5850*/  IMAD.WIDE.U32 R26, R30, 0x7, R26 ;  /* 0x000000071e1a7825 */ /* 0x000fe200078e001a */
[----:B------:R-:W-:Y:S02]  /*5860*/  BSSY B1, `(.L_x_44) ;  /* 0x0000018000017945 */ /* 0x000fe40003800000 */
[----:B------:R-:W-:Y:S01]  /*5870*/  IADD3 R10, P2, R24, R28, RZ ;  /* 0x0000001c180a7210 */ /* 0x000fe20007f5e0ff */
[----:B------:R-:W-:Y:S01]  /*5880*/  IMAD.X R25, R41, 0x1, R31, P1 ;  /* 0x0000000129197824 */ /* 0x000fe200008e061f */
[----:B------:R-:W-:Y:S01]  /*5890*/  ISETP.GT.AND P1, PT, R47, 0x11, PT ;  /* 0x000000112f00780c */ /* 0x000fe20003f24270 */
[----:B--2---:R-:W-:Y:S01]  /*58a0*/  IMAD.WIDE.U32 R4, R32, 0x1c, R4 ;  /* 0x0000001c20047825 */ /* 0x004fe200078e0004 */
[----:B---3--:R-:W-:-:S03]  /*58b0*/  IADD3 R8, P5, R26, R30, RZ ;  /* 0x0000001e1a087210 */ /* 0x008fc60007fbe0ff */
[----:B------:R-:W-:Y:S02]  /*58c0*/  IMAD.IADD R5, R3, 0x1, R5 ;  /* 0x0000000103057824 */ /* 0x000fe400078e0205 */
[----:B------:R-:W-:Y:S01]  /*58d0*/  IMAD.WIDE.U32 R6, R30, 0x7, R6 ;  /* 0x000000071e067825 */ /* 0x000fe200078e0006 */
[----:B------:R-:W-:Y:S02]  /*58e0*/  IADD3.X R9, R31, R50, R27, P5, !PT ;  /* 0x000000321f097210 */ /* 0x000fe40002ffe41b */
[----:B------:R-:W-:Y:S02]  /*58f0*/  ISETP.GT.AND P5, PT, R46, RZ, P1 ;  /* 0x000000ff2e00720c */ /* 0x000fe40000fa4270 */
[-C--:B------:R-:W-:Y:S01]  /*5900*/  IADD3 R26, P6, R6, R30.reuse, RZ ;  /* 0x0000001e061a7210 */ /* 0x080fe20007fde0ff */
[----:B------:R-:W-:-:S03]  /*5910*/  IMAD.WIDE.U32 R38, R34, R30, R8 ;  /* 0x0000001e22267225 */ /* 0x000fc600078e0008 */
[----:B------:R-:W-:Y:S01]  /*5920*/  IADD3.X R27, R31, R50, R7, P6, !PT ;  /* 0x000000321f1b7210 */ /* 0x000fe200037fe407 */
[----:B------:R-:W-:Y:S01]  /*5930*/  IMAD.X R7, R25, 0x1, R29, P2 ;  /* 0x0000000119077824 */ /* 0x000fe200010e061d */
[----:B------:R-:W-:Y:S01]  /*5940*/  LEA R6, P2, R10, UR8, 0x2 ;  /* 0x000000080a067c11 */ /* 0x000fe2000f8410ff */
[----:B------:R-:W-:-:S03]  /*5950*/  IMAD.IADD R39, R49, 0x1, R39 ;  /* 0x0000000131277824 */ /* 0x000fc600078e0227 */
[----:B------:R-:W-:Y:S02]  /*5960*/  LEA.HI.X R7, R10, UR9, R7, 0x2, P2 ;  /* 0x000000090a077c11 */ /* 0x000fe400090f1407 */
[----:B------:R-:W-:Y:S01]  /*5970*/  IADD3 R10, P2, P6, R178, R38, R36 ;  /* 0x00000026b20a7210 */ /* 0x000fe20007e5e024 */
[----:B----4-:R-:W-:-:S04]  /*5980*/  FMUL R40, R54, UR27 ;  /* 0x0000001b36287c20 */ /* 0x010fc80008400000 */
[----:B------:R-:W-:Y:S01]  /*5990*/  FFMA R41, R11, UR26, R40 ;  /* 0x0000001a0b297c23 */ /* 0x000fe20008000028 */
[----:B------:R-:W-:-:S04]  /*59a0*/  IADD3.X R11, R179, R39, R37, P2, P6 ;  /* 0x00000027b30b7210 */ /* 0x000fc800017ec425 */
[----:B------:R2:W-:Y:S01]  /*59b0*/  @P4 STG.E desc[UR24][R4.64], R41 ;  /* 0x0000002904004986 */ /* 0x0005e2000c101918 */
[----:B------:R-:W-:Y:S05]  /*59c0*/  @!P5 BRA `(.L_x_45) ;  /* 0x000000000004d947 */ /* 0x000fea0003800000 */
[----:B------:R3:W5:Y:S02]  /*59d0*/  LDG.E.LTC128B R54, desc[UR24][R6.64] ;  /* 0x0000001806367981 */ /* 0x000764000c1e1920 */
.L_x_45:
[----:B------:R-:W-:Y:S05]  /*59e0*/  BSYNC B1 ;  /* 0x0000000000017941 */ /* 0x000fea0003800000 */
.L_x_44:
[----:B------:R-:W-:Y:S01]  /*59f0*/  ISETP.GT.AND P2, PT, R46, 0x8, P0 ;  /* 0x000000082e00780c */ /* 0x000fe20000744270 */
[----:B--2--5:R-:W-:Y:S01]  /*5a00*/  FMUL R41, R54, UR27 ;  /* 0x0000001b36297c20 */ /* 0x024fe20008400000 */
[----:B---3--:R-:W-:Y:S01]  /*5a10*/  IADD3 R6, P0, R42, R51, RZ ;  /* 0x000000332a067210 */ /* 0x008fe20007f1e0ff */
[----:B------:R-:W-:Y:S01]  /*5a20*/  IMAD.WIDE.U32 R10, R0, UR6, R10 ;  /* 0x00000006000a7c25 */ /* 0x000fe2000f8e000a */
[----:B------:R-:W-:Y:S03]  /*5a30*/  BSSY B1, `(.L_x_46) ;  /* 0x000000d000017945 */ /* 0x000fe60003800000 */
[----:B------:R-:W-:Y:S01]  /*5a40*/  FFMA R45, R12, UR26, R41 ;  /* 0x0000001a0c2d7c23 */ /* 0x000fe20008000029 */
[----:B------:R-:W-:Y:S01]  /*5a50*/  IMAD.X R7, R43, 0x1, R33, P0 ;  /* 0x000000012b077824 */ /* 0x000fe200000e0621 */
[----:B------:R-:W-:Y:S01]  /*5a60*/  LEA R40, P0, R10, UR8, 0x2 ;  /* 0x000000080a287c11 */ /* 0x000fe2000f8010ff */
[----:B------:R-:W-:-:S03]  /*5a70*/  IMAD.WIDE.U32 R38, R34, R30, R26 ;  /* 0x0000001e22267225 */ /* 0x000fc600078e001a */
[----:B------:R2:W-:Y:S01]  /*5a80*/  @P5 STG.E desc[UR24][R6.64], R45 ;  /* 0x0000002d06005986 */ /* 0x0005e2000c101918 */
[----:B0-----:R-:W-:Y:S01]  /*5a90*/  IMAD.IADD R43, R48, 0x1, R11 ;  /* 0x00000001302b7824 */ /* 0x001fe200078e020b */
[----:B------:R-:W-:Y:S01]  /*5aa0*/  IADD3 R38, P4, P6, R178, R38, R36 ;  /* 0x00000026b2267210 */ /* 0x000fe20007e9e024 */
[----:B------:R-:W-:-:S03]  /*5ab0*/  IMAD.IADD R11, R49, 0x1, R39 ;  /* 0x00000001310b7824 */ /* 0x000fc600078e0227 */
[----:B------:R-:W-:Y:S02]  /*5ac0*/  LEA.HI.X R41, R10, UR9, R43, 0x2, P0 ;  /* 0x000000090a297c11 */ /* 0x000fe400080f142b */
[----:B------:R-:W-:Y:S01]  /*5ad0*/  IADD3.X R39, R179, R11, R37, P4, P6 ;  /* 0x0000000bb3277210 */ /* 0x000fe200027ec425 */
[----:B------:R-:W-:Y:S06]  /*5ae0*/  @!P2 BRA `(.L_x_47) ;  /* 0x000000000004a947 */ /* 0x000fec0003800000 */
[----:B------:R0:W5:Y:S02]  /*5af0*/  LDG.E.LTC128B R54, desc[UR24][R40.64+0x20] ;  /* 0x0000201828367981 */ /* 0x000164000c1e1920 */
.L_x_47:
[----:B------:R-:W-:Y:S05]  /*5b00*/  BSYNC B1 ;  /* 0x0000000000017941 */ /* 0x000fea0003800000 */
.L_x_46:
[----:B-----5:R-:W-:Y:S01]  /*5b10*/  FMUL R10, R54, UR27 ;  /* 0x0000001b360a7c20 */ /* 0x020fe20008400000 */
[----:B------:R-:W-:Y:S01]  /*5b20*/  ISETP.GT.AND P1, PT, R46, 0x8, P1 ;  /* 0x000000082e00780c */ /* 0x000fe20000f24270 */
[----:B------:R-:W-:Y:S01]  /*5b30*/  IMAD.WIDE.U32 R24, R30, 0x7, R24 ;  /* 0x000000071e187825 */ /* 0x000fe200078e0018 */
[----:B------:R-:W-:-:S03]  /*5b40*/  ISETP.GT.AND P0, PT, R47, 0x18, PT ;  /* 0x000000182f00780c */ /* 0x000fc60003f04270 */
[----:B0-----:R-:W-:Y:S01]  /*5b50*/  FFMA R41, R13, UR26, R10 ;  /* 0x0000001a0d297c23 */ /* 0x001fe2000800000a */
[----:B------:R-:W-:Y:S01]  /*5b60*/  BSSY B1, `(.L_x_48) ;  /* 0x000000c000017945 */ /* 0x000fe20003800000 */
[----:B------:R-:W-:Y:S01]  /*5b70*/  IMAD.WIDE.U32 R38, R0, UR6, R38 ;  /* 0x0000000600267c25 */ /* 0x000fe2000f8e0026 */
[----:B------:R-:W-:Y:S02]  /*5b80*/  IADD3 R12, P6, R28, R24, RZ ;  /* 0x000000181c0c7210 */ /* 0x000fe40007fde0ff */
[----:B------:R0:W-:Y:S01]  /*5b90*/  @P2 STG.E desc[UR24][R4.64+0x20], R41 ;  /* 0x0000202904002986 */ /* 0x0001e2000c101918 */
[----:B------:R-:W-:Y:S01]  /*5ba0*/  IMAD.IADD R40, R50, 0x1, R25 ;  /* 0x0000000132287824 */ /* 0x000fe200078e0219 */
[----:B------:R-:W-:Y:S02]  /*5bb0*/  IADD3 R11, R48, R39, RZ ;  /* 0x00000027300b7210 */ /* 0x000fe40007ffe0ff */
[----:B------:R-:W-:Y:S01]  /*5bc0*/  LEA R10, P5, R38, UR8, 0x2 ;  /* 0x00000008260a7c11 */ /* 0x000fe2000f8a10ff */
[----:B------:R-:W-:Y:S01]  /*5bd0*/  IMAD.X R13, R40, 0x1, R29, P6 ;  /* 0x00000001280d7824 */ /* 0x000fe200030e061d */
[----:B------:R-:W-:-:S02]  /*5be0*/  ISETP.GT.AND P4, PT, R46, RZ, P0 ;  /* 0x000000ff2e00720c */ /* 0x000fc40000784270 */
[----:B------:R-:W-:Y:S01]  /*5bf0*/  LEA.HI.X R11, R38, UR9, R11, 0x2, P5 ;  /* 0x00000009260b7c11 */ /* 0x000fe2000a8f140b */
[----:B------:R-:W-:Y:S10]  /*5c00*/  @!P1 BRA `(.L_x_49) ;  /* 0x0000000000049947 */ /* 0x000ff40003800000 */
[----:B------:R3:W5:Y:S02]  /*5c10*/  LDG.E.LTC128B R54, desc[UR24][R10.64+0x20] ;  /* 0x000020180a367981 */ /* 0x000764000c1e1920 */
.L_x_49:
[----:B------:R-:W-:Y:S05]  /*5c20*/  BSYNC B1 ;  /* 0x0000000000017941 */ /* 0x000fea0003800000 */
.L_x_48:
[----:B0----5:R-:W-:Y:S01]  /*5c30*/  FMUL R5, R54, UR27 ;  /* 0x0000001b36057c20 */ /* 0x021fe20008400000 */
[----:B---3--:R-:W-:Y:S01]  /*5c40*/  LEA R10, P2, R12, UR8, 0x2 ;  /* 0x000000080c0a7c11 */ /* 0x008fe2000f8410ff */
[----:B------:R-:W-:Y:S02]  /*5c50*/  IMAD.MOV.U32 R4, RZ, RZ, R6 ;  /* 0x000000ffff047224 */ /* 0x000fe400078e0006 */
[----:B------:R-:W-:Y:S01]  /*5c60*/  FFMA R39, R14, UR26, R5 ;  /* 0x0000001a0e277c23 */ /* 0x000fe20008000005 */
[----:B------:R-:W-:Y:S01]  /*5c70*/  IMAD.MOV.U32 R5, RZ, RZ, R7 ;  /* 0x000000ffff057224 */ /* 0x000fe200078e0007 */
[----:B------:R-:W-:-:S04]  /*5c80*/  LEA.HI.X R11, R12, UR9, R13, 0x2, P2 ;  /* 0x000000090c0b7c11 */ /* 0x000fc800090f140d */
[----:B------:R0:W-:Y:S04]  /*5c90*/  @P1 STG.E desc[UR24][R4.64+0x20], R39 ;  /* 0x0000202704001986 */ /* 0x0001e8000c101918 */
[----:B------:R3:W4:Y:S01]  /*5ca0*/  @P4 LDG.E.LTC128B R54, desc[UR24][R10.64] ;  /* 0x000000180a364981 */ /* 0x000722000c1e1920 */
[----:B------:R-:W-:Y:S01]  /*5cb0*/  IMAD.WIDE.U32 R8, R30, 0x7, R8 ;  /* 0x000000071e087825 */ /* 0x000fe200078e0008 */
[----:B------:R-:W-:Y:S01]  /*5cc0*/  IADD3 R24, P1, R24, R30, RZ ;  /* 0x0000001e18187210 */ /* 0x000fe20007f3e0ff */
[----:B------:R-:W-:Y:S02]  /*5cd0*/  BSSY B1, `(.L_x_50) ;  /* 0x0000018000017945 */ /* 0x000fe40003800000 */
[----:B------:R-:W-:Y:S01]  /*5ce0*/  IMAD.WIDE.U32 R26, R30, 0x7, R26 ;  /* 0x000000071e1a7825 */ /* 0x000fe200078e001a */
[----:B------:R-:W-:-:S03]  /*5cf0*/  IADD3 R14, P2, R24, R28, RZ ;  /* 0x0000001c180e7210 */ /* 0x000fc60007f5e0ff */
[----:B0-----:R-:W-:Y:S01]  /*5d00*/  IMAD.WIDE.U32 R4, R32, 0x1c, R4 ;  /* 0x0000001c20047825 */ /* 0x001fe200078e0004 */
[-C--:B---3--:R-:W-:Y:S02]  /*5d10*/  IADD3 R10, P5, R8, R30.reuse, RZ ;  /* 0x0000001e080a7210 */ /* 0x088fe40007fbe0ff */
[----:B------:R-:W-:Y:S01]  /*5d20*/  IADD3 R12, P6, R26, R30, RZ ;  /* 0x0000001e1a0c7210 */ /* 0x000fe20007fde0ff */
[----:B------:R-:W-:Y:S01]  /*5d30*/  IMAD.IADD R5, R3, 0x1, R5 ;  /* 0x0000000103057824 */ /* 0x000fe200078e0205 */
[-C--:B------:R-:W-:Y:S01]  /*5d40*/  IADD3.X R11, R31, R50.reuse, R9, P5, !PT ;  /* 0x000000321f0b7210 */ /* 0x080fe20002ffe409 */
[----:B------:R-:W-:Y:S01]  /*5d50*/  IMAD.X R25, R40, 0x1, R31, P1 ;  /* 0x0000000128197824 */ /* 0x000fe200008e061f */
[----:B------:R-:W-:Y:S02]  /*5d60*/  ISETP.GT.AND P1, PT, R47, 0x19, PT ;  /* 0x000000192f00780c */ /* 0x000fe40003f24270 */
[----:B------:R-:W-:Y:S01]  /*5d70*/  IADD3.X R13, R31, R50, R27, P6, !PT ;  /* 0x000000321f0d7210 */ /* 0x000fe200037fe41b */
[----:B------:R-:W-:Y:S01]  /*5d80*/  IMAD.X R9, R25, 0x1, R29, P2 ;  /* 0x0000000119097824 */ /* 0x000fe200010e061d */
[----:B------:R-:W-:Y:S01]  /*5d90*/  ISETP.GT.AND P5, PT, R46, RZ, P1 ;  /* 0x000000ff2e00720c */ /* 0x000fe20000fa4270 */
[----:B------:R-:W-:Y:S01]  /*5da0*/  IMAD.WIDE.U32 R26, R34, R30, R10 ;  /* 0x0000001e221a7225 */ /* 0x000fe200078e000a */
[----:B------:R-:W-:-:S04]  /*5db0*/  LEA R8, P2, R14, UR8, 0x2 ;  /* 0x000000080e087c11 */ /* 0x000fc8000f8410ff */
[----:B------:R-:W-:Y:S02]  /*5dc0*/  LEA.HI.X R9, R14, UR9, R9, 0x2, P2 ;  /* 0x000000090e097c11 */ /* 0x000fe400090f1409 */
[----:B------:R-:W-:Y:S02]  /*5dd0*/  IADD3 R27, R49, R27, RZ ;  /* 0x0000001b311b7210 */ /* 0x000fe40007ffe0ff */
[----:B------:R-:W-:Y:S01]  /*5de0*/  IADD3 R14, P2, P6, R178, R26, R36 ;  /* 0x0000001ab20e7210 */ /* 0x000fe20007e5e024 */
[----:B----4-:R-:W-:-:S04]  /*5df0*/  FMUL R38, R54, UR27 ;  /* 0x0000001b36267c20 */ /* 0x010fc80008400000 */
[----:B------:R-:W-:Y:S01]  /*5e00*/  FFMA R39, R15, UR26, R38 ;  /* 0x0000001a0f277c23 */ /* 0x000fe20008000026 */
[----:B------:R-:W-:-:S04]  /*5e10*/  IADD3.X R15, R179, R27, R37, P2, P6 ;  /* 0x0000001bb30f7210 */ /* 0x000fc800017ec425 */
[----:B------:R0:W-:Y:S01]  /*5e20*/  @P4 STG.E desc[UR24][R4.64], R39 ;  /* 0x0000002704004986 */ /* 0x0001e2000c101918 */
[----:B------:R-:W-:Y:S05]  /*5e30*/  @!P5 BRA `(.L_x_51) ;  /* 0x000000000004d947 */ /* 0x000fea0003800000 */
[----:B------:R3:W5:Y:S02]  /*5e40*/  LDG.E.LTC128B R54, desc[UR24][R8.64] ;  /* 0x0000001808367981 */ /* 0x000764000c1e1920 */
.L_x_51:
[----:B------:R-:W-:Y:S05]  /*5e50*/  BSYNC B1 ;  /* 0x0000000000017941 */ /* 0x000fea0003800000 */
.L_x_50:
[----:B------:R-:W-:Y:S01]  /*5e60*/  ISETP.GT.AND P2, PT, R46, 0x8, P0 ;  /* 0x000000082e00780c */ /* 0x000fe20000744270 */
[----:B-----5:R-:W-:Y:S01]  /*5e70*/  FMUL R27, R54, UR27 ;  /* 0x0000001b361b7c20 */ /* 0x020fe20008400000 */
[----:B--2---:R-:W-:Y:S01]  /*5e80*/  IADD3 R6, P0, R6, R51, RZ ;  /* 0x0000003306067210 */ /* 0x004fe20007f1e0ff */
[----:B------:R-:W-:Y:S01]  /*5e90*/  IMAD.WIDE.U32 R14, R0, UR6, R14 ;  /* 0x00000006000e7c25 */ /* 0x000fe2000f8e000e */
[----:B------:R-:W-:Y:S03]  /*5ea0*/  BSSY B1, `(.L_x_52) ;  /* 0x000000d000017945 */ /* 0x000fe60003800000 */
[----:B0-----:R-:W-:Y:S01]  /*5eb0*/  FFMA R39, R16, UR26, R27 ;  /* 0x0000001a10277c23 */ /* 0x001fe2000800001b */
[----:B------:R-:W-:Y:S01]  /*5ec0*/  IMAD.X R7, R7, 0x1, R33, P0 ;  /* 0x0000000107077824 */ /* 0x000fe200000e0621 */
[----:B------:R-:W-:Y:S01]  /*5ed0*/  LEA R26, P0, R14, UR8, 0x2 ;  /* 0x000000080e1a7c11 */ /* 0x000fe2000f8010ff */
[----:B---3--:R-:W-:-:S03]  /*5ee0*/  IMAD.WIDE.U32 R8, R34, R30, R12 ;  /* 0x0000001e22087225 */ /* 0x008fc600078e000c */
[----:B------:R0:W-:Y:S01]  /*5ef0*/  @P5 STG.E desc[UR24][R6.64], R39 ;  /* 0x0000002706005986 */ /* 0x0001e2000c101918 */
[----:B------:R-:W-:Y:S01]  /*5f00*/  IMAD.IADD R15, R48, 0x1, R15 ;  /* 0x00000001300f7824 */ /* 0x000fe200078e020f */
[----:B------:R-:W-:Y:S01]  /*5f10*/  IADD3 R8, P4, P6, R178, R8, R36 ;  /* 0x00000008b2087210 */ /* 0x000fe20007e9e024 */
[----:B------:R-:W-:-:S03]  /*5f20*/  IMAD.IADD R9, R49, 0x1, R9 ;  /* 0x0000000131097824 */ /* 0x000fc600078e0209 */
[----:B------:R-:W-:Y:S02]  /*5f30*/  LEA.HI.X R27, R14, UR9, R15, 0x2, P0 ;  /* 0x000000090e1b7c11 */ /* 0x000fe400080f140f */
[----:B------:R-:W-:Y:S01]  /*5f40*/  IADD3.X R9, R179, R9, R37, P4, P6 ;  /* 0x00000009b3097210 */ /* 0x000fe200027ec425 */
[----:B------:R-:W-:Y:S06]  /*5f50*/  @!P2 BRA `(.L_x_53) ;  /* 0x000000000004a947 */ /* 0x000fec0003800000 */
[----:B------:R2:W5:Y:S02]  /*5f60*/  LDG.E.LTC128B R54, desc[UR24][R26.64+0x20] ;  /* 0x000020181a367981 */ /* 0x000564000c1e1920 */
.L_x_53:
[----:B------:R-:W-:Y:S05]  /*5f70*/  BSYNC B1 ;  /* 0x0000000000017941 */ /* 0x000fea0003800000 */
.L_x_52:
[----:B-----5:R-:W-:Y:S01]  /*5f80*/  FMUL R14, R54, UR27 ;  /* 0x0000001b360e7c20 */ /* 0x020fe20008400000 */
[----:B------:R-:W-:Y:S01]  /*5f90*/  ISETP.GT.AND P1, PT, R46, 0x8, P1 ;  /* 0x000000082e00780c */ /* 0x000fe20000f24270 */
[----:B------:R-:W-:Y:S01]  /*5fa0*/  IMAD.WIDE.U32 R8, R0, UR6, R8 ;  /* 0x0000000600087c25 */ /* 0x000fe2000f8e0008 */
[----:B------:R-:W-:-:S03]  /*5fb0*/  ISETP.GT.AND P0, PT, R47, 0x20, PT ;  /* 0x000000202f00780c */ /* 0x000fc60003f04270 */
[----:B------:R-:W-:Y:S01]  /*5fc0*/  FFMA R17, R17, UR26, R14 ;  /* 0x0000001a11117c23 */ /* 0x000fe2000800000e */
[----:B------:R-:W-:Y:S01]  /*5fd0*/  BSSY B1, `(.L_x_54) ;  /* 0x000000c000017945 */ /* 0x000fe20003800000 */
[----:B------:R-:W-:Y:S01]  /*5fe0*/  IMAD.WIDE.U32 R24, R30, 0x7, R24 ;  /* 0x000000071e187825 */ /* 0x000fe200078e0018 */
[----:B------:R-:W-:Y:S02]  /*5ff0*/  LEA R14, P5, R8, UR8, 0x2 ;  /* 0x00000008080e7c11 */ /* 0x000fe4000f8a10ff */
[----:B------:R3:W-:Y:S01]  /*6000*/  @P2 STG.E desc[UR24][R4.64+0x20], R17 ;  /* 0x0000201104002986 */ /* 0x0007e2000c101918 */
[----:B------:R-:W-:Y:S01]  /*6010*/  IMAD.IADD R15, R48, 0x1, R9 ;  /* 0x00000001300f7824 */ /* 0x000fe200078e0209 */
[----:B------:R-:W-:Y:S01]  /*6020*/  IADD3 R9, P6, R28, R24, RZ ;  /* 0x000000181c097210 */ /* 0x000fe20007fde0ff */
[----:B--2---:R-:W-:Y:S01]  /*6030*/  IMAD.IADD R26, R50, 0x1, R25 ;  /* 0x00000001321a7824 */ /* 0x004fe200078e0219 */
[----:B------:R-:W-:Y:S02]  /*6040*/  ISETP.GT.AND P4, PT, R46, RZ, P0 ;  /* 0x000000ff2e00720c */ /* 0x000fe40000784270 */
[----:B------:R-:W-:Y:S01]  /*6050*/  LEA.HI.X R15, R8, UR9, R15, 0x2, P5 ;  /* 0x00000009080f7c11 */ /* 0x000fe2000a8f140f */
[----:B------:R-:W-:Y:S01]  /*6060*/  IMAD.X R16, R26, 0x1, R29, P6 ;  /* 0x000000011a107824 */ /* 0x000fe200030e061d */
[----:B------:R-:W-:Y:S09]  /*6070*/  @!P1 BRA `(.L_x_55) ;  /* 0x0000000000049947 */ /* 0x000ff20003800000 */
[----:B------:R2:W5:Y:S02]  /*6080*/  LDG.E.LTC128B R54, desc[UR24][R14.64+0x20] ;  /* 0x000020180e367981 */ /* 0x000564000c1e1920 */
.L_x_55:
[----:B------:R-:W-:Y:S05]  /*6090*/  BSYNC B1 ;  /* 0x0000000000017941 */ /* 0x000fea0003800000 */
.L_x_54:
[----:B---3-5:R-:W-:Y:S01]  /*60a0*/  FMUL R5, R54, UR27 ;  /* 0x0000001b36057c20 */ /* 0x028fe20008400000 */
[C---:B------:R-:W-:Y:S01]  /*60b0*/  LEA R8, P2, R9.reuse, UR8, 0x2 ;  /* 0x0000000809087c11 */ /* 0x040fe2000f8410ff */
[----:B------:R-:W-:Y:S02]  /*60c0*/  IMAD.MOV.U32 R4, RZ, RZ, R6 ;  /* 0x000000ffff047224 */ /* 0x000fe400078e0006 */
[----:B--2---:R-:W-:Y:S01]  /*60d0*/  FFMA R15, R18, UR26, R5 ;  /* 0x0000001a120f7c23 */ /* 0x004fe20008000005 */
[----:B------:R-:W-:Y:S02]  /*60e0*/  MOV R5, R7 ;  /* 0x0000000700057202 */ /* 0x000fe40000000f00 */
[----:B------:R-:W-:-:S03]  /*60f0*/  LEA.HI.X R9, R9, UR9, R16, 0x2, P2 ;  /* 0x0000000909097c11 */ /* 0x000fc600090f1410 */
[----:B------:R2:W-:Y:S04]  /*6100*/  @P1 STG.E desc[UR24][R4.64+0x20], R15 ;  /* 0x0000200f04001986 */ /* 0x0005e8000c101918 */
[----:B------:R3:W4:Y:S01]  /*6110*/  @P4 LDG.E.LTC128B R54, desc[UR24][R8.64] ;  /* 0x0000001808364981 */ /* 0x000722000c1e1920 */
[----:B------:R-:W-:Y:S01]  /*6120*/  IADD3 R24, P1, R24, R30, RZ ;  /* 0x0000001e18187210 */ /* 0x000fe20007f3e0ff */
[----:B------:R-:W-:Y:S01]  /*6130*/  IMAD.WIDE.U32 R10, R30, 0x7, R10 ;  /* 0x000000071e0a7825 */ /* 0x000fe200078e000a */
[----:B------:R-:W-:Y:S02]  /*6140*/  BSSY B1, `(.L_x_56) ;  /* 0x0000018000017945 */ /* 0x000fe40003800000 */
[----:B------:R-:W-:Y:S01]  /*6150*/  IADD3 R16, P2, R24, R28, RZ ;  /* 0x0000001c18107210 */ /* 0x000fe20007f5e0ff */
[----:B------:R-:W-:Y:S01]  /*6160*/  IMAD.X R25, R26, 0x1, R31, P1 ;  /* 0x000000011a197824 */ /* 0x000fe200008e061f */
[----:B------:R-:W-:Y:S01]  /*6170*/  IADD3 R10, P5, R10, R30, RZ ;  /* 0x0000001e0a0a7210 */ /* 0x000fe20007fbe0ff */
[----:B--2---:R-:W-:Y:S01]  /*6180*/  IMAD.WIDE.U32 R4, R32, 0x1c, R4 ;  /* 0x0000001c20047825 */ /* 0x004fe200078e0004 */
[----:B------:R-:W-:-:S02]  /*6190*/  ISETP.GT.AND P1, PT, R47, 0x21, PT ;  /* 0x000000212f00780c */ /* 0x000fc40003f24270 */
[----:B------:R-:W-:Y:S01]  /*61a0*/  IADD3.X R11, R31, R50, R11, P5, !PT ;  /* 0x000000321f0b7210 */ /* 0x000fe20002ffe40b */
[----:B---3--:R-:W-:Y:S01]  /*61b0*/  IMAD.X R9, R25, 0x1, R29, P2 ;  /* 0x0000000119097824 */ /* 0x008fe200010e061d */
[----:B------:R-:W-:Y:S01]  /*61c0*/  LEA R8, P2, R16, UR8, 0x2 ;  /* 0x0000000810087c11 */ /* 0x000fe2000f8410ff */
[----:B------:R-:W-:Y:S01]  /*61d0*/  IMAD.IADD R5, R3, 0x1, R5 ;  /* 0x0000000103057824 */ /* 0x000fe200078e0205 */
[----:B------:R-:W-:Y:S01]  /*61e0*/  ISETP.GT.AND P5, PT, R46, RZ, P1 ;  /* 0x000000ff2e00720c */ /* 0x000fe20000fa4270 */
[----:B------:R-:W-:Y:S01]  /*61f0*/  IMAD.WIDE.U32 R12, R30, 0x7, R12 ;  /* 0x000000071e0c7825 */ /* 0x000fe200078e000c */
[----:B------:R-:W-:-:S03]  /*6200*/  LEA.HI.X R9, R16, UR9, R9, 0x2, P2 ;  /* 0x0000000910097c11 */ /* 0x000fc600090f1409 */
[-C--:B------:R-:W-:Y:S01]  /*6210*/  IMAD.WIDE.U32 R14, R34, R30.reuse, R10 ;  /* 0x0000001e220e7225 */ /* 0x080fe200078e000a */
[----:B------:R-:W-:-:S03]  /*6220*/  IADD3 R12, P6, R12, R30, RZ ;  /* 0x0000001e0c0c7210 */ /* 0x000fc60007fde0ff */
[----:B------:R-:W-:Y:S01]  /*6230*/  IMAD.IADD R15, R49, 0x1, R15 ;  /* 0x00000001310f7824 */ /* 0x000fe200078e020f */
[----:B------:R-:W-:Y:S02]  /*6240*/  IADD3.X R13, R31, R50, R13, P6, !PT ;  /* 0x000000321f0d7210 */ /* 0x000fe400037fe40d */
[----:B------:R-:W-:-:S04]  /*6250*/  IADD3 R14, P2, P6, R178, R14, R36 ;  /* 0x0000000eb20e7210 */ /* 0x000fc80007e5e024 */
[----:B------:R-:W-:Y:S01]  /*6260*/  IADD3.X R15, R179, R15, R37, P2, P6 ;  /* 0x0000000fb30f7210 */ /* 0x000fe200017ec425 */
[----:B----4-:R-:W-:-:S04]  /*6270*/  FMUL R16, R54, UR27 ;  /* 0x0000001b36107c20 */ /* 0x010fc80008400000 */
[----:B------:R-:W-:-:S05]  /*6280*/  FFMA R19, R19, UR26, R16 ;  /* 0x0000001a13137c23 */ /* 0x000fca0008000010 */
[----:B------:R2:W-:Y:S01]  /*6290*/  @P4 STG.E desc[UR24][R4.64], R19 ;  /* 0x0000001304004986 */ /* 0x0005e2000c101918 */
[----:B------:R-:W-:Y:S05]  /*62a0*/  @!P5 BRA `(.L_x_57) ;  /* 0x000000000004d947 */ /* 0x000fea0003800000 */
[----:B------:R3:W5:Y:S02]  /*62b0*/  LDG.E.LTC128B R54, desc[UR24][R8.64] ;  /* 0x0000001808367981 */ /* 0x000764000c1e1920 */
.L_x_57:
[----:B------:R-:W-:Y:S05]  /*62c0*/  BSYNC B1 ;  /* 0x0000000000017941 */ /* 0x000fea0003800000 */
.L_x_56:
[----:B------:R-:W-:Y:S01]  /*62d0*/  ISETP.GT.AND P2, PT, R46, 0x8, P0 ;  /* 0x000000082e00780c */ /* 0x000fe20000744270 */
[----:B-----5:R-:W-:Y:S01]  /*62e0*/  FMUL R17, R54, UR27 ;  /* 0x0000001b36117c20 */ /* 0x020fe20008400000 */
[----:B0-----:R-:W-:Y:S01]  /*62f0*/  IADD3 R6, P0, R6, R51, RZ ;  /* 0x0000003306067210 */ /* 0x001fe20007f1e0ff */
[----:B------:R-:W-:Y:S01]  /*6300*/  IMAD.WIDE.U32 R14, R0, UR6, R14 ;  /* 0x00000006000e7c25 */ /* 0x000fe2000f8e000e */
[----:B------:R-:W-:Y:S03]  /*6310*/  BSSY B1, `(.L_x_58) ;  /* 0x000000d000017945 */ /* 0x000fe60003800000 */
[----:B--2---:R-:W-:Y:S01]  /*6320*/  FFMA R19, R20, UR26, R17 ;  /* 0x0000001a14137c23 */ /* 0x004fe20008000011 */
        /* <DEDUP_REMOVED lines=11> */
.L_x_59:
[----:B------:R-:W-:Y:S05]  /*63e0*/  BSYNC B1 ;  /* 0x0000000000017941 */ /* 0x000fea0003800000 */
.L_x_58:
[----:B-----5:R-:W-:Y:S01]  /*63f0*/  FMUL R14, R54, UR27 ;  /* 0x0000001b360e7c20 */ /* 0x020fe20008400000 */
[----:B------:R-:W-:Y:S01]  /*6400*/  ISETP.GT.AND P1, PT, R46, 0x8, P1 ;  /* 0x000000082e00780c */ /* 0x000fe20000f24270 */
[----:B------:R-:W-:Y:S01]  /*6410*/  IMAD.WIDE.U32 R8, R0, UR6, R8 ;  /* 0x0000000600087c25 */ /* 0x000fe2000f8e0008 */
[----:B------:R-:W-:-:S03]  /*6420*/  ISETP.GT.AND P0, PT, R47, 0x28, PT ;  /* 0x000000282f00780c */ /* 0x000fc60003f04270 */
[----:B------:R-:W-:Y:S01]  /*6430*/  FFMA R21, R21, UR26, R14 ;  /* 0x0000001a15157c23 */ /* 0x000fe2000800000e */
[----:B------:R-:W-:Y:S01]  /*6440*/  BSSY B1, `(.L_x_60) ;  /* 0x000000c000017945 */ /* 0x000fe20003800000 */
[----:B------:R-:W-:Y:S01]  /*6450*/  IMAD.WIDE.U32 R24, R30, 0x7, R24 ;  /* 0x000000071e187825 */ /* 0x000fe200078e0018 */
[----:B------:R-:W-:Y:S02]  /*6460*/  IADD3 R15, R48, R9, RZ ;  /* 0x00000009300f7210 */ /* 0x000fe40007ffe0ff */
[----:B------:R3:W-:Y:S01]  /*6470*/  @P2 STG.E desc[UR24][R4.64+0x20], R21 ;  /* 0x0000201504002986 */ /* 0x0007e2000c101918 */
[----:B------:R-:W-:Y:S01]  /*6480*/  LEA R14, P5, R8, UR8, 0x2 ;  /* 0x00000008080e7c11 */ /* 0x000fe2000f8a10ff */
[----:B--2---:R-:W-:Y:S01]  /*6490*/  IMAD.IADD R17, R50, 0x1, R25 ;  /* 0x0000000132117824 */ /* 0x004fe200078e0219 */
[----:B------:R-:W-:Y:S02]  /*64a0*/  IADD3 R9, P6, R28, R24, RZ ;  /* 0x000000181c097210 */ /* 0x000fe40007fde0ff */
[----:B------:R-:W-:-:S02]  /*64b0*/  ISETP.GT.AND P4, PT, R46, RZ, P0 ;  /* 0x000000ff2e00720c */ /* 0x000fc40000784270 */
[----:B------:R-:W-:Y:S01]  /*64c0*/  LEA.HI.X R15, R8, UR9, R15, 0x2, P5 ;  /* 0x00000009080f7c11 */ /* 0x000fe2000a8f140f */
[----:B------:R-:W-:Y:S01]  /*64d0*/  IMAD.X R16, R17, 0x1, R29, P6 ;  /* 0x0000000111107824 */ /* 0x000fe200030e061d */
[----:B------:R-:W-:Y:S09]  /*64e0*/  @!P1 BRA `(.L_x_61) ;  /* 0x0000000000049947 */ /* 0x000ff20003800000 */
[----:B------:R2:W5:Y:S02]  /*64f0*/  LDG.E.LTC128B R54, desc[UR24][R14.64+0x20] ;  /* 0x000020180e367981 */ /* 0x000564000c1e1920 */
.L_x_61:
[----:B------:R-:W-:Y:S05]  /*6500*/  BSYNC B1 ;  /* 0x0000000000017941 */ /* 0x000fea0003800000 */
.L_x_60:
[----:B---3-5:R-:W-:Y:S01]  /*6510*/  FMUL R5, R54, UR27 ;  /* 0x0000001b36057c20 */ /* 0x028fe20008400000 */
[C---:B------:R-:W-:Y:S01]  /*6520*/  LEA R8, P2, R9.reuse, UR8, 0x2 ;  /* 0x0000000809087c11 */ /* 0x040fe2000f8410ff */
[----:B------:R-:W-:Y:S02]  /*6530*/  IMAD.MOV.U32 R4, RZ, RZ, R6 ;  /* 0x000000ffff047224 */ /* 0x000fe400078e0006 */
[----:B--2---:R-:W-:Y:S01]  /*6540*/  FFMA R15, R22, UR26, R5 ;  /* 0x0000001a160f7c23 */ /* 0x004fe20008000005 */
[----:B------:R-:W-:Y:S01]  /*6550*/  IMAD.MOV.U32 R5, RZ, RZ, R7 ;  /* 0x000000ffff057224 */ /* 0x000fe200078e0007 */
[----:B------:R-:W-:-:S04]  /*6560*/  LEA.HI.X R9, R9, UR9, R16, 0x2, P2 ;  /* 0x0000000909097c11 */ /* 0x000fc800090f1410 */
        /* <DEDUP_REMOVED lines=18> */
[----:B------:R-:W-:-:S04]  /*6690*/  IADD3 R12, P6, R12, R30, RZ ;  /* 0x0000001e0c0c7210 */ /* 0x000fc80007fde0ff */
[----:B------:R-:W-:Y:S02]  /*66a0*/  IADD3.X R13, R31, R50, R13, P6, !PT ;  /* 0x000000321f0d7210 */ /* 0x000fe400037fe40d */
[----:B------:R-:W-:Y:S02]  /*66b0*/  IADD3 R15, R49, R15, RZ ;  /* 0x0000000f310f7210 */ /* 0x000fe40007ffe0ff */
[----:B------:R-:W-:-:S04]  /*66c0*/  IADD3 R14, P2, P6, R178, R14, R36 ;  /* 0x0000000eb20e7210 */ /* 0x000fc80007e5e024 */
[----:B------:R-:W-:Y:S01]  /*66d0*/  IADD3.X R15, R179, R15, R37, P2, P6 ;  /* 0x0000000fb30f7210 */ /* 0x000fe200017ec425 */
[----:B----4-:R-:W-:-:S04]  /*66e0*/  FMUL R16, R54, UR27 ;  /* 0x0000001b36107c20 */ /* 0x010fc80008400000 */
[----:B------:R-:W-:-:S05]  /*66f0*/  FFMA R23, R23, UR26, R16 ;  /* 0x0000001a17177c23 */ /* 0x000fca0008000010 */
[----:B------:R2:W-:Y:S01]  /*6700*/  @P4 STG.E desc[UR24][R4.64], R23 ;  /* 0x0000001704004986 */ /* 0x0005e2000c101918 */
[----:B------:R-:W-:Y:S05]  /*6710*/  @!P5 BRA `(.L_x_63) ;  /* 0x000000000004d947 */ /* 0x000fea0003800000 */
[----:B------:R3:W5:Y:S02]  /*6720*/  LDG.E.LTC128B R54, desc[UR24][R8.64] ;  /* 0x0000001808367981 */ /* 0x000764000c1e1920 */
.L_x_63:
[----:B------:R-:W-:Y:S05]  /*6730*/  BSYNC B1 ;  /* 0x0000000000017941 */ /* 0x000fea0003800000 */
.L_x_62:
[----:B------:R-:W-:Y:S01]  /*6740*/  ISETP.GT.AND P2, PT, R46, 0x8, P0 ;  /* 0x000000082e00780c */ /* 0x000fe20000744270 */
[----:B-----5:R-:W-:Y:S01]  /*6750*/  FMUL R18, R54, UR27 ;  /* 0x0000001b36127c20 */ /* 0x020fe20008400000 */
[----:B0-----:R-:W-:Y:S01]  /*6760*/  IADD3 R6, P0, R6, R51, RZ ;  /* 0x0000003306067210 */ /* 0x001fe20007f1e0ff */
[----:B------:R-:W-:Y:S01]  /*6770*/  IMAD.WIDE.U32 R14, R0, UR6, R14 ;  /* 0x00000006000e7c25 */ /* 0x000fe2000f8e000e */
[----:B------:R-:W-:Y:S03]  /*6780*/  BSSY B1, `(.L_x_64) ;  /* 0x000000d000017945 */ /* 0x000fe60003800000 */
[----:B------:R-:W-:Y:S01]  /*6790*/  FFMA R153, R153, UR26, R18 ;  /* 0x0000001a99997c23 */ /* 0x000fe20008000012 */
        /* <DEDUP_REMOVED lines=11> */
.L_x_65:
[----:B------:R-:W-:Y:S05]  /*6850*/  BSYNC B1 ;  /* 0x0000000000017941 */ /* 0x000fea0003800000 */
.L_x_64:
[----:B-----5:R-:W-:Y:S01]  /*6860*/  FMUL R15, R54, UR27 ;  /* 0x0000001b360f7c20 */ /* 0x020fe20008400000 */
[----:B------:R-:W-:Y:S01]  /*6870*/  ISETP.GT.AND P1, PT, R46, 0x8, P1 ;  /* 0x000000082e00780c */ /* 0x000fe20000f24270 */
[----:B------:R-:W-:Y:S01]  /*6880*/  IMAD.WIDE.U32 R8, R0, UR6, R8 ;  /* 0x0000000600087c25 */ /* 0x000fe2000f8e0008 */
[----:B------:R-:W-:-:S03]  /*6890*/  ISETP.GT.AND P0, PT, R47, 0x30, PT ;  /* 0x000000302f00780c */ /* 0x000fc60003f04270 */
[----:B---3--:R-:W-:Y:S01]  /*68a0*/  FFMA R17, R154, UR26, R15 ;  /* 0x0000001a9a117c23 */ /* 0x008fe2000800000f */
[----:B------:R-:W-:Y:S01]  /*68b0*/  BSSY B1, `(.L_x_66) ;  /* 0x000000c000017945 */ /* 0x000fe20003800000 */
[----:B------:R-:W-:Y:S01]  /*68c0*/  IMAD.WIDE.U32 R24, R30, 0x7, R24 ;  /* 0x000000071e187825 */ /* 0x000fe200078e0018 */
[----:B------:R-:W-:Y:S02]  /*68d0*/  LEA R14, P5, R8, UR8, 0x2 ;  /* 0x00000008080e7c11 */ /* 0x000fe4000f8a10ff */
[----:B------:R3:W-:Y:S01]  /*68e0*/  @P2 STG.E desc[UR24][R4.64+0x20], R17 ;  /* 0x0000201104002986 */ /* 0x0007e2000c101918 */
[----:B------:R-:W-:Y:S01]  /*68f0*/  IMAD.IADD R15, R48, 0x1, R9 ;  /* 0x00000001300f7824 */ /* 0x000fe200078e0209 */
[----:B------:R-:W-:Y:S01]  /*6900*/  IADD3 R9, P6, R28, R24, RZ ;  /* 0x000000181c097210 */ /* 0x000fe20007fde0ff */
[----:B------:R-:W-:Y:S01]  /*6910*/  IMAD.IADD R18, R50, 0x1, R25 ;  /* 0x0000000132127824 */ /* 0x000fe200078e0219 */
[----:B------:R-:W-:Y:S02]  /*6920*/  ISETP.GT.AND P4, PT, R46, RZ, P0 ;  /* 0x000000ff2e00720c */ /* 0x000fe40000784270 */
[----:B------:R-:W-:Y:S01]  /*6930*/  LEA.HI.X R15, R8, UR9, R15, 0x2, P5 ;  /* 0x00000009080f7c11 */ /* 0x000fe2000a8f140f */
[----:B------:R-:W-:Y:S01]  /*6940*/  IMAD.X R16, R18, 0x1, R29, P6 ;  /* 0x0000000112107824 */ /* 0x000fe200030e061d */
[----:B------:R-:W-:Y:S09]  /*6950*/  @!P1 BRA `(.L_x_67) ;  /* 0x0000000000049947 */ /* 0x000ff20003800000 */
[----:B------:R4:W5:Y:S02]  /*6960*/  LDG.E.LTC128B R54, desc[UR24][R14.64+0x20] ;  /* 0x000020180e367981 */ /* 0x000964000c1e1920 */
.L_x_67:
[----:B------:R-:W-:Y:S05]  /*6970*/  BSYNC B1 ;  /* 0x0000000000017941 */ /* 0x000fea0003800000 */
.L_x_66:
[----:B--23-5:R-:W-:Y:S01]  /*6980*/  FMUL R4, R54, UR27 ;  /* 0x0000001b36047c20 */ /* 0x02cfe20008400000 */
[----:B------:R-:W-:Y:S02]  /*6990*/  LEA R8, P2, R9, UR8, 0x2 ;  /* 0x0000000809087c11 */ /* 0x000fe4000f8410ff */
[----:B------:R-:W-:Y:S01]  /*69a0*/  MOV R5, R7 ;  /* 0x0000000700057202 */ /* 0x000fe20000000f00 */
[----:B------:R-:W-:Y:S01]  /*69b0*/  FFMA R155, R155, UR26, R4 ;  /* 0x0000001a9b9b7c23 */ /* 0x000fe20008000004 */
[----:B------:R-:W-:Y:S01]  /*69c0*/  IMAD.MOV.U32 R4, RZ, RZ, R6 ;  /* 0x000000ffff047224 */ /* 0x000fe200078e0006 */
[----:B------:R-:W-:-:S04]  /*69d0*/  LEA.HI.X R9, R9, UR9, R16, 0x2, P2 ;  /* 0x0000000909097c11 */ /* 0x000fc800090f1410 */
[----:B------:R2:W-:Y:S04]  /*69e0*/  @P1 STG.E desc[UR24][R4.64+0x20], R155 ;  /* 0x0000209b04001986 */ /* 0x0005e8000c101918 */
[----:B------:R3:W3:Y:S01]  /*69f0*/  @P4 LDG.E.LTC128B R54, desc[UR24][R8.64] ;  /* 0x0000001808364981 */ /* 0x0006e2000c1e1920 */
[----:B------:R-:W-:Y:S01]  /*6a00*/  IMAD.WIDE.U32 R10, R30, 0x7, R10 ;  /* 0x000000071e0a7825 */ /* 0x000fe200078e000a */
[-C--:B------:R-:W-:Y:S01]  /*6a10*/  IADD3 R24, P1, R24, R30.reuse, RZ ;  /* 0x0000001e18187210 */ /* 0x080fe20007f3e0ff */
[----:B------:R-:W-:Y:S02]  /*6a20*/  BSSY B1, `(.L_x_68) ;  /* 0x0000018000017945 */ /* 0x000fe40003800000 */
[----:B------:R-:W-:Y:S01]  /*6a30*/  IMAD.WIDE.U32 R12, R30, 0x7, R12 ;  /* 0x000000071e0c7825 */ /* 0x000fe200078e000c */
[----:B------:R-:W-:-:S02]  /*6a40*/  IADD3 R10, P5, R10, R30, RZ ;  /* 0x0000001e0a0a7210 */ /* 0x000fc40007fbe0ff */
[----:B------:R-:W-:Y:S01]  /*6a50*/  IADD3 R16, P2, R24, R28, RZ ;  /* 0x0000001c18107210 */ /* 0x000fe20007f5e0ff */
[----:B--2---:R-:W-:Y:S01]  /*6a60*/  IMAD.WIDE.U32 R4, R32, 0x1c, R4 ;  /* 0x0000001c20047825 */ /* 0x004fe200078e0004 */
[----:B------:R-:W-:Y:S02]  /*6a70*/  IADD3.X R11, R31, R50, R11, P5, !PT ;  /* 0x000000321f0b7210 */ /* 0x000fe40002ffe40b */
[-C--:B------:R-:W-:Y:S01]  /*6a80*/  IADD3 R12, P6, R12, R30.reuse, RZ ;  /* 0x0000001e0c0c7210 */ /* 0x080fe20007fde0ff */
[----:B------:R-:W-:Y:S02]  /*6a90*/  IMAD.IADD R5, R3, 0x1, R5 ;  /* 0x0000000103057824 */ /* 0x000fe400078e0205 */
[----:B------:R-:W-:Y:S01]  /*6aa0*/  IMAD.X R25, R18, 0x1, R31, P1 ;  /* 0x0000000112197824 */ /* 0x000fe200008e061f */
[----:B------:R-:W-:Y:S01]  /*6ab0*/  ISETP.GT.AND P1, PT, R47, 0x31, PT ;  /* 0x000000312f00780c */ /* 0x000fe20003f24270 */
[----:B----4-:R-:W-:Y:S01]  /*6ac0*/  IMAD.WIDE.U32 R14, R34, R30, R10 ;  /* 0x0000001e220e7225 */ /* 0x010fe200078e000a */
[----:B------:R-:W-:-:S02]  /*6ad0*/  IADD3.X R13, R31, R50, R13, P6, !PT ;  /* 0x000000321f0d7210 */ /* 0x000fc400037fe40d */
[----:B------:R-:W-:Y:S01]  /*6ae0*/  ISETP.GT.AND P5, PT, R46, RZ, P1 ;  /* 0x000000ff2e00720c */ /* 0x000fe20000fa4270 */
[----:B---3--:R-:W-:Y:S01]  /*6af0*/  IMAD.X R9, R25, 0x1, R29, P2 ;  /* 0x0000000119097824 */ /* 0x008fe200010e061d */
[----:B------:R-:W-:Y:S01]  /*6b00*/  LEA R8, P2, R16, UR8, 0x2 ;  /* 0x0000000810087c11 */ /* 0x000fe2000f8410ff */
[----:B------:R-:W-:-:S03]  /*6b10*/  IMAD.IADD R15, R49, 0x1, R15 ;  /* 0x00000001310f7824 */ /* 0x000fc600078e020f */
[----:B------:R-:W-:Y:S02]  /*6b20*/  LEA.HI.X R9, R16, UR9, R9, 0x2, P2 ;  /* 0x0000000910097c11 */ /* 0x000fe400090f1409 */
[----:B------:R-:W-:-:S04]  /*6b30*/  IADD3 R14, P2, P6, R178, R14, R36 ;  /* 0x0000000eb20e7210 */ /* 0x000fc80007e5e024 */
[----:B------:R-:W-:Y:S01]  /*6b40*/  IADD3.X R15, R179, R15, R37, P2, P6 ;  /* 0x0000000fb30f7210 */ /* 0x000fe200017ec425 */
[----:B------:R-:W-:-:S04]  /*6b50*/  FMUL R17, R54, UR27 ;  /* 0x0000001b36117c20 */ /* 0x000fc80008400000 */
[----:B------:R-:W-:-:S05]  /*6b60*/  FFMA R17, R156, UR26, R17 ;  /* 0x0000001a9c117c23 */ /* 0x000fca0008000011 */
[----:B------:R2:W-:Y:S01]  /*6b70*/  @P4 STG.E desc[UR24][R4.64], R17 ;  /* 0x0000001104004986 */ /* 0x0005e2000c101918 */
[----:B------:R-:W-:Y:S05]  /*6b80*/  @!P5 BRA `(.L_x_69) ;  /* 0x000000000004d947 */ /* 0x000fea0003800000 */
[----:B------:R3:W5:Y:S02]  /*6b90*/  LDG.E.LTC128B R54, desc[UR24][R8.64] ;  /* 0x0000001808367981 */ /* 0x000764000c1e1920 */
.L_x_69:
[----:B------:R-:W-:Y:S05]  /*6ba0*/  BSYNC B1 ;  /* 0x0000000000017941 */ /* 0x000fea0003800000 */
.L_x_68:
        /* <DEDUP_REMOVED lines=13> */
[----:B--2---:R-:W-:Y:S02]  /*6c80*/  LEA.HI.X R17, R14, UR9, R15, 0x2, P0 ;  /* 0x000000090e117c11 */ /* 0x004fe400080f140f */
[----:B------:R-:W-:Y:S01]  /*6c90*/  IADD3.X R9, R179, R9, R37, P4, P6 ;  /* 0x00000009b3097210 */ /* 0x000fe200027ec425 */
[----:B------:R-:W-:Y:S06]  /*6ca0*/  @!P2 BRA `(.L_x_71) ;  /* 0x000000000004a947 */ /* 0x000fec0003800000 */
[----:B------:R2:W5:Y:S02]  /*6cb0*/  LDG.E.LTC128B R54, desc[UR24][R16.64+0x20] ;  /* 0x0000201810367981 */ /* 0x000564000c1e1920 */
.L_x_71:
[----:B------:R-:W-:Y:S05]  /*6cc0*/  BSYNC B1 ;  /* 0x0000000000017941 */ /* 0x000fea0003800000 */
.L_x_70:
[----:B-----5:R-:W-:Y:S01]  /*6cd0*/  FMUL R15, R54, UR27 ;  /* 0x0000001b360f7c20 */ /* 0x020fe20008400000 */
[----:B------:R-:W-:Y:S01]  /*6ce0*/  ISETP.GT.AND P1, PT, R46, 0x8, P1 ;  /* 0x000000082e00780c */ /* 0x000fe20000f24270 */
[----:B------:R-:W-:Y:S01]  /*6cf0*/  IMAD.WIDE.U32 R8, R0, UR6, R8 ;  /* 0x0000000600087c25 */ /* 0x000fe2000f8e0008 */
[----:B------:R-:W-:-:S03]  /*6d00*/  ISETP.GT.AND P0, PT, R47, 0x38, PT ;  /* 0x000000382f00780c */ /* 0x000fc60003f04270 */
[----:B--2---:R-:W-:Y:S01]  /*6d10*/  FFMA R17, R158, UR26, R15 ;  /* 0x0000001a9e117c23 */ /* 0x004fe2000800000f */
[----:B------:R-:W-:Y:S01]  /*6d20*/  BSSY B1, `(.L_x_72) ;  /* 0x000000c000017945 */ /* 0x000fe20003800000 */
[----:B------:R-:W-:Y:S01]  /*6d30*/  IMAD.WIDE.U32 R24, R30, 0x7, R24 ;  /* 0x000000071e187825 */ /* 0x000fe200078e0018 */
[----:B------:R-:W-:Y:S02]  /*6d40*/  IADD3 R15, R48, R9, RZ ;  /* 0x00000009300f7210 */ /* 0x000fe40007ffe0ff */
[----:B------:R2:W-:Y:S01]  /*6d50*/  @P2 STG.E desc[UR24][R4.64+0x20], R17 ;  /* 0x0000201104002986 */ /* 0x0005e2000c101918 */
[----:B------:R-:W-:Y:S01]  /*6d60*/  LEA R14, P5, R8, UR8, 0x2 ;  /* 0x00000008080e7c11 */ /* 0x000fe2000f8a10ff */
[----:B------:R-:W-:Y:S01]  /*6d70*/  IMAD.IADD R18, R50, 0x1, R25 ;  /* 0x0000000132127824 */ /* 0x000fe200078e0219 */
[----:B------:R-:W-:Y:S02]  /*6d80*/  IADD3 R9, P6, R28, R24, RZ ;  /* 0x000000181c097210 */ /* 0x000fe40007fde0ff */
[----:B------:R-:W-:-:S02]  /*6d90*/  ISETP.GT.AND P4, PT, R46, RZ, P0 ;  /* 0x000000ff2e00720c */ /* 0x000fc40000784270 */
[----:B------:R-:W-:Y:S01]  /*6da0*/  LEA.HI.X R15, R8, UR9, R15, 0x2, P5 ;  /* 0x00000009080f7c11 */ /* 0x000fe2000a8f140f */
[----:B------:R-:W-:Y:S01]  /*6db0*/  IMAD.X R16, R18, 0x1, R29, P6 ;  /* 0x0000000112107824 */ /* 0x000fe200030e061d */
[----:B------:R-:W-:Y:S09]  /*6dc0*/  @!P1 BRA `(.L_x_73) ;  /* 0x0000000000049947 */ /* 0x000ff20003800000 */
[----:B------:R3:W5:Y:S02]  /*6dd0*/  LDG.E.LTC128B R54, desc[UR24][R14.64+0x20] ;  /* 0x000020180e367981 */ /* 0x000764000c1e1920 */
.L_x_73:
[----:B------:R-:W-:Y:S05]  /*6de0*/  BSYNC B1 ;  /* 0x0000000000017941 */ /* 0x000fea0003800000 */
.L_x_72:
[----:B--2--5:R-:W-:Y:S01]  /*6df0*/  FMUL R4, R54, UR27 ;  /* 0x0000001b36047c20 */ /* 0x024fe20008400000 */
[----:B------:R-:W-:Y:S01]  /*6e00*/  LEA R8, P2, R9, UR8, 0x2 ;  /* 0x0000000809087c11 */ /* 0x000fe2000f8410ff */
[----:B------:R-:W-:Y:S02]  /*6e10*/  IMAD.MOV.U32 R5, RZ, RZ, R7 ;  /* 0x000000ffff057224 */ /* 0x000fe400078e0007 */
[----:B------:R-:W-:Y:S01]  /*6e20*/  FFMA R159, R159, UR26, R4 ;  /* 0x0000001a9f9f7c23 */ /* 0x000fe20008000004 */
[----:B------:R-:W-:Y:S01]  /*6e30*/  IMAD.MOV.U32 R4, RZ, RZ, R6 ;  /* 0x000000ffff047224 */ /* 0x000fe200078e0006 */
[----:B------:R-:W-:-:S04]  /*6e40*/  LEA.HI.X R9, R9, UR9, R16, 0x2, P2 ;  /* 0x0000000909097c11 */ /* 0x000fc800090f1410 */
[----:B------:R2:W-:Y:S04]  /*6e50*/  @P1 STG.E desc[UR24][R4.64+0x20], R159 ;  /* 0x0000209f04001986 */ /* 0x0005e8000c101918 */
[----:B------:R4:W4:Y:S01]  /*6e60*/  @P4 LDG.E.LTC128B R54, desc[UR24][R8.64] ;  /* 0x0000001808364981 */ /* 0x000922000c1e1920 */
        /* <DEDUP_REMOVED lines=12> */
[----:B---3--:R-:W-:Y:S01]  /*6f30*/  IMAD.WIDE.U32 R14, R34, R30, R10 ;  /* 0x0000001e220e7225 */ /* 0x008fe200078e000a */
[----:B------:R-:W-:-:S02]  /*6f40*/  IADD3.X R13, R31, R50, R13, P6, !PT ;  /* 0x000000321f0d7210 */ /* 0x000fc400037fe40d */
[----:B------:R-:W-:Y:S01]  /*6f50*/  ISETP.GT.AND P5, PT, R46, RZ, P1 ;  /* 0x000000ff2e00720c */ /* 0x000fe20000fa4270 */
[----:B----4-:R-:W-:Y:S01]  /*6f60*/  IMAD.X R9, R25, 0x1, R29, P2 ;  /* 0x0000000119097824 */ /* 0x010fe200010e061d */
[C---:B------:R-:W-:Y:S02]  /*6f70*/  LEA R8, P2, R16.reuse, UR8, 0x2 ;  /* 0x0000000810087c11 */ /* 0x040fe4000f8410ff */
[----:B------:R-:W-:Y:S02]  /*6f80*/  IADD3 R15, R49, R15, RZ ;  /* 0x0000000f310f7210 */ /* 0x000fe40007ffe0ff */
        /* <DEDUP_REMOVED lines=8> */
.L_x_75:
[----:B------:R-:W-:Y:S05]  /*7010*/  BSYNC B1 ;  /* 0x0000000000017941 */ /* 0x000fea0003800000 */
.L_x_74:
        /* <DEDUP_REMOVED lines=17> */
.L_x_77:
[----:B------:R-:W-:Y:S05]  /*7130*/  BSYNC B1 ;  /* 0x0000000000017941 */ /* 0x000fea0003800000 */
.L_x_76:
[----:B-----5:R-:W-:Y:S01]  /*7140*/  FMUL R15, R54, UR27 ;  /* 0x0000001b360f7c20 */ /* 0x020fe20008400000 */
[----:B------:R-:W-:Y:S01]  /*7150*/  ISETP.GT.AND P1, PT, R46, 0x8, P1 ;  /* 0x000000082e00780c */ /* 0x000fe20000f24270 */
[----:B------:R-:W-:Y:S01]  /*7160*/  IMAD.WIDE.U32 R8, R0, UR6, R8 ;  /* 0x0000000600087c25 */ /* 0x000fe2000f8e0008 */
[----:B------:R-:W-:-:S03]  /*7170*/  ISETP.GT.AND P0, PT, R47, 0x40, PT ;  /* 0x000000402f00780c */ /* 0x000fc60003f04270 */
[----:B--2---:R-:W-:Y:S01]  /*7180*/  FFMA R17, R162, UR26, R15 ;  /* 0x0000001aa2117c23 */ /* 0x004fe2000800000f */
        /* <DEDUP_REMOVED lines=12> */
.L_x_79:
[----:B------:R-:W-:Y:S05]  /*7250*/  BSYNC B1 ;  /* 0x0000000000017941 */ /* 0x000fea0003800000 */
.L_x_78:
[----:B--2--5:R-:W-:Y:S01]  /*7260*/  FMUL R4, R54, UR27 ;  /* 0x0000001b36047c20 */ /* 0x024fe20008400000 */
[----:B------:R-:W-:Y:S02]  /*7270*/  LEA R8, P2, R9, UR8, 0x2 ;  /* 0x0000000809087c11 */ /* 0x000fe4000f8410ff */
[----:B------:R-:W-:Y:S01]  /*7280*/  MOV R5, R7 ;  /* 0x0000000700057202 */ /* 0x000fe20000000f00 */
        /* <DEDUP_REMOVED lines=31> */
.L_x_81:
[----:B------:R-:W-:Y:S05]  /*7480*/  BSYNC B1 ;  /* 0x0000000000017941 */ /* 0x000fea0003800000 */
.L_x_80:
        /* <DEDUP_REMOVED lines=17> */
.L_x_83:
[----:B------:R-:W-:Y:S05]  /*75a0*/  BSYNC B1 ;  /* 0x0000000000017941 */ /* 0x000fea0003800000 */
.L_x_82:
        /* <DEDUP_REMOVED lines=17> */
.L_x_85:
[----:B------:R-:W-:Y:S05]  /*76c0*/  BSYNC B1 ;  /* 0x0000000000017941 */ /* 0x000fea0003800000 */
.L_x_84:
        /* <DEDUP_REMOVED lines=34> */
.L_x_87:
[----:B------:R-:W-:Y:S05]  /*78f0*/  BSYNC B1 ;  /* 0x0000000000017941 */ /* 0x000fea0003800000 */
.L_x_86:
        /* <DEDUP_REMOVED lines=17> */
.L_x_89:
[----:B------:R-:W-:Y:S05]  /*7a10*/  BSYNC B1 ;  /* 0x0000000000017941 */ /* 0x000fea0003800000 */
.L_x_88:
        /* <DEDUP_REMOVED lines=17> */
.L_x_91:
[----:B------:R-:W-:Y:S05]  /*7b30*/  BSYNC B1 ;  /* 0x0000000000017941 */ /* 0x000fea0003800000 */
.L_x_90:
        /* <DEDUP_REMOVED lines=34> */
.L_x_93:
[----:B------:R-:W-:Y:S05]  /*7d60*/  BSYNC B1 ;  /* 0x0000000000017941 */ /* 0x000fea0003800000 */
.L_x_92:
        /* <DEDUP_REMOVED lines=17> */
.L_x_95:
[----:B------:R-:W-:Y:S05]  /*7e80*/  BSYNC B1 ;  /* 0x0000000000017941 */ /* 0x000fea0003800000 */
.L_x_94:
        /* <DEDUP_REMOVED lines=12> */
[----:B------:R-:W-:-:S02]  /*7f50*/  LEA.HI.X R15, R8, UR9, R15, 0x2, P5 ;  /* 0x00000009080f7c11 */ /* 0x000fc4000a8f140f */
[----:B------:R-:W-:Y:S01]  /*7f60*/  ISETP.GT.AND P4, PT, R46, RZ, P0 ;  /* 0x000000ff2e00720c */ /* 0x000fe20000784270 */
[----:B------:R-:W-:Y:S01]  /*7f70*/  IMAD.X R8, R16, 0x1, R29, P6 ;  /* 0x0000000110087824 */ /* 0x000fe200030e061d */
[----:B------:R-:W-:Y:S11]  /*7f80*/  @!P1 BRA `(.L_x_97) ;  /* 0x0000000000049947 */ /* 0x000ff60003800000 */
[----:B------:R3:W5:Y:S02]  /*7f90*/  LDG.E.LTC128B R54, desc[UR24][R14.64+0x20] ;  /* 0x000020180e367981 */ /* 0x000764000c1e1920 */
.L_x_97:
[----:B------:R-:W-:Y:S05]  /*7fa0*/  BSYNC B1 ;  /* 0x0000000000017941 */ /* 0x000fea0003800000 */
.L_x_96:
[----:B--2--5:R-:W-:Y:S01]  /*7fb0*/  FMUL R4, R54, UR27 ;  /* 0x0000001b36047c20 */ /* 0x024fe20008400000 */
[----:B---3--:R-:W-:-:S03]  /*7fc0*/  LEA R14, P2, R9, UR8, 0x2 ;  /* 0x00000008090e7c11 */ /* 0x008fc6000f8410ff */
[----:B------:R-:W-:Y:S01]  /*7fd0*/  FFMA R175, R175, UR26, R4 ;  /* 0x0000001aafaf7c23 */ /* 0x000fe20008000004 */
        /* <DEDUP_REMOVED lines=9> */
[----:B------:R-:W-:Y:S01]  /*8070*/  IMAD.X R11, R16, 0x1, R31, P1 ;  /* 0x00000001100b7824 */ /* 0x000fe200008e061f */
[----:B------:R-:W-:Y:S02]  /*8080*/  IADD3 R4, P6, R12, R30, RZ ;  /* 0x0000001e0c047210 */ /* 0x000fe40007fde0ff */
[-C--:B------:R-:W-:Y:S01]  /*8090*/  IADD3.X R9, R31, R50.reuse, R5, P5, !PT ;  /* 0x000000321f097210 */ /* 0x080fe20002ffe405 */
[----:B---3--:R-:W-:Y:S01]  /*80a0*/  IMAD.X R15, R11, 0x1, R29, P2 ;  /* 0x000000010b0f7824 */ /* 0x008fe200010e061d */
[----:B------:R-:W-:Y:S01]  /*80b0*/  IADD3.X R5, R31, R50, R13, P6, !PT ;  /* 0x000000321f057210 */ /* 0x000fe200037fe40d */
[----:B------:R-:W-:Y:S01]  /*80c0*/  IMAD.WIDE.U32 R12, R32, 0x1c, R6 ;  /* 0x0000001c200c7825 */ /* 0x000fe200078e0006 */
[----:B------:R-:W-:Y:S02]  /*80d0*/  ISETP.GT.AND P1, PT, R47, 0x59, PT ;  /* 0x000000592f00780c */ /* 0x000fe40003f24270 */
[----:B------:R-:W-:Y:S01]  /*80e0*/  LEA R14, P2, R18, UR8, 0x2 ;  /* 0x00000008120e7c11 */ /* 0x000fe2000f8410ff */
[----:B------:R-:W-:Y:S01]  /*80f0*/  IMAD.IADD R13, R3, 0x1, R13 ;  /* 0x00000001030d7824 */ /* 0x000fe200078e020d */
[----:B------:R-:W-:Y:S01]  /*8100*/  ISETP.GT.AND P5, PT, R46, RZ, P1 ;  /* 0x000000ff2e00720c */ /* 0x000fe20000fa4270 */
[----:B------:R-:W-:Y:S01]  /*8110*/  IMAD.WIDE.U32 R16, R34, R30, R8 ;  /* 0x0000001e22107225 */ /* 0x000fe200078e0008 */
[----:B------:R-:W-:-:S03]  /*8120*/  LEA.HI.X R15, R18, UR9, R15, 0x2, P2 ;  /* 0x00000009120f7c11 */ /* 0x000fc600090f140f */
[----:B------:R-:W-:Y:S01]  /*8130*/  IMAD.IADD R17, R49, 0x1, R17 ;  /* 0x0000000131117824 */ /* 0x000fe200078e0211 */
[----:B------:R-:W-:-:S04]  /*8140*/  IADD3 R16, P2, P6, R178, R16, R36 ;  /* 0x00000010b2107210 */ /* 0x000fc80007e5e024 */
[----:B------:R-:W-:Y:S01]  /*8150*/  IADD3.X R17, R179, R17, R37, P2, P6 ;  /* 0x00000011b3117210 */ /* 0x000fe200017ec425 */
[----:B----4-:R-:W-:-:S04]  /*8160*/  FMUL R19, R54, UR27 ;  /* 0x0000001b36137c20 */ /* 0x010fc80008400000 */
[----:B------:R-:W-:-:S05]  /*8170*/  FFMA R19, R176, UR26, R19 ;  /* 0x0000001ab0137c23 */ /* 0x000fca0008000013 */
[----:B------:R2:W-:Y:S01]  /*8180*/  @P4 STG.E desc[UR24][R12.64], R19 ;  /* 0x000000130c004986 */ /* 0x0005e2000c101918 */
[----:B------:R-:W-:Y:S05]  /*8190*/  @!P5 BRA `(.L_x_99) ;  /* 0x000000000004d947 */ /* 0x000fea0003800000 */
[----:B------:R3:W5:Y:S02]  /*81a0*/  LDG.E.LTC128B R54, desc[UR24][R14.64] ;  /* 0x000000180e367981 */ /* 0x000764000c1e1920 */
.L_x_99:
[----:B------:R-:W-:Y:S05]  /*81b0*/  BSYNC B1 ;  /* 0x0000000000017941 */ /* 0x000fea0003800000 */
.L_x_98:
[----:B------:R-:W-:Y:S01]  /*81c0*/  ISETP.GT.AND P2, PT, R46, 0x8, P0 ;  /* 0x000000082e00780c */ /* 0x000fe20000744270 */
[----:B-----5:R-:W-:Y:S01]  /*81d0*/  FMUL R20, R54, UR27 ;  /* 0x0000001b36147c20 */ /* 0x020fe20008400000 */
[----:B0-2---:R-:W-:Y:S01]  /*81e0*/  IADD3 R6, P0, R6, R51, RZ ;  /* 0x0000003306067210 */ /* 0x005fe20007f1e0ff */
[----:B------:R-:W-:Y:S01]  /*81f0*/  IMAD.WIDE.U32 R16, R0, UR6, R16 ;  /* 0x0000000600107c25 */ /* 0x000fe2000f8e0010 */
[----:B------:R-:W-:Y:S03]  /*8200*/  BSSY B1, `(.L_x_100) ;  /* 0x000000d000017945 */ /* 0x000fe60003800000 */
[----:B------:R-:W-:Y:S01]  /*8210*/  FFMA R177, R177, UR26, R20 ;  /* 0x0000001ab1b17c23 */ /* 0x000fe20008000014 */
[----:B------:R-:W-:Y:S01]  /*8220*/  IMAD.X R7, R7, 0x1, R33, P0 ;  /* 0x0000000107077824 */ /* 0x000fe200000e0621 */
[----:B---3--:R-:W-:Y:S01]  /*8230*/  IADD3 R15, R48, R17, RZ ;  /* 0x00000011300f7210 */ /* 0x008fe20007ffe0ff */
[----:B------:R-:W-:Y:S01]  /*8240*/  IMAD.WIDE.U32 R18, R34, R30, R4 ;  /* 0x0000001e22127225 */ /* 0x000fe200078e0004 */
[----:B------:R-:W-:-:S02]  /*8250*/  LEA R14, P0, R16, UR8, 0x2 ;  /* 0x00000008100e7c11 */ /* 0x000fc4000f8010ff */
[----:B------:R0:W-:Y:S01]  /*8260*/  @P5 STG.E desc[UR24][R6.64], R177 ;  /* 0x000000b106005986 */ /* 0x0001e2000c101918 */
[----:B------:R-:W-:Y:S01]  /*8270*/  IMAD.IADD R17, R49, 0x1, R19 ;  /* 0x0000000131117824 */ /* 0x000fe200078e0213 */
[----:B------:R-:W-:Y:S02]  /*8280*/  IADD3 R18, P4, P6, R178, R18, R36 ;  /* 0x00000012b2127210 */ /* 0x000fe40007e9e024 */
[----:B------:R-:W-:Y:S02]  /*8290*/  LEA.HI.X R15, R16, UR9, R15, 0x2, P0 ;  /* 0x00000009100f7c11 */ /* 0x000fe400080f140f */
[----:B------:R-:W-:Y:S01]  /*82a0*/  IADD3.X R19, R179, R17, R37, P4, P6 ;  /* 0x00000011b3137210 */ /* 0x000fe200027ec425 */
[----:B------:R-:W-:Y:S08]  /*82b0*/  @!P2 BRA `(.L_x_101) ;  /* 0x000000000004a947 */ /* 0x000ff00003800000 */
[----:B------:R2:W5:Y:S02]  /*82c0*/  LDG.E.LTC128B R54, desc[UR24][R14.64+0x20] ;  /* 0x000020180e367981 */ /* 0x000564000c1e1920 */
.L_x_101:
[----:B------:R-:W-:Y:S05]  /*82d0*/  BSYNC B1 ;  /* 0x0000000000017941 */ /* 0x000fea0003800000 */
.L_x_100:
[----:B--2--5:R-:W-:Y:S01]  /*82e0*/  FMUL R15, R54, UR27 ;  /* 0x0000001b360f7c20 */ /* 0x024fe20008400000 */
[----:B------:R-:W-:Y:S01]  /*82f0*/  ISETP.GT.AND P1, PT, R46, 0x8, P1 ;  /* 0x000000082e00780c */ /* 0x000fe20000f24270 */
[----:B------:R-:W-:Y:S01]  /*8300*/  IMAD.WIDE.U32 R10, R30, 0x7, R10 ;  /* 0x000000071e0a7825 */ /* 0x000fe200078e000a */
[----:B------:R-:W-:-:S03]  /*8310*/  ISETP.GT.AND P0, PT, R47, 0x60, PT ;  /* 0x000000602f00780c */ /* 0x000fc60003f04270 */
[----:B------:R-:W-:Y:S01]  /*8320*/  FFMA R21, R180, UR26, R15 ;  /* 0x0000001ab4157c23 */ /* 0x000fe2000800000f */
        /* <DEDUP_REMOVED lines=12> */
.L_x_103:
[----:B------:R-:W-:Y:S05]  /*83f0*/  BSYNC B1 ;  /* 0x0000000000017941 */ /* 0x000fea0003800000 */
.L_x_102:
[----:B---3-5:R-:W-:Y:S01]  /*8400*/  FMUL R14, R54, UR27 ;  /* 0x0000001b360e7c20 */ /* 0x028fe20008400000 */
[----:B--2---:R-:W-:-:S03]  /*8410*/  LEA R12, P2, R16, UR8, 0x2 ;  /* 0x00000008100c7c11 */ /* 0x004fc6000f8410ff */
[----:B------:R-:W-:Y:S01]  /*8420*/  FFMA R181, R181, UR26, R14 ;  /* 0x0000001ab5b57c23 */ /* 0x000fe2000800000e */
        /* <DEDUP_REMOVED lines=9> */
[----:B------:R-:W-:Y:S01]  /*84c0*/  IMAD.WIDE.U32 R14, R30, 0x7, R4 ;  /* 0x000000071e0e7825 */ /* 0x000fe200078e0004 */
[----:B------:R-:W-:-:S03]  /*84d0*/  IADD3 R4, P5, R8, R30, RZ ;  /* 0x0000001e08047210 */ /* 0x000fc60007fbe0ff */
[----:B---3--:R-:W-:Y:S01]  /*84e0*/  IMAD.WIDE.U32 R12, R32, 0x1c, R6 ;  /* 0x0000001c200c7825 */ /* 0x008fe200078e0006 */
[----:B------:R-:W-:Y:S02]  /*84f0*/  IADD3.X R5, R31, R50, R9, P5, !PT ;  /* 0x000000321f057210 */ /* 0x000fe40002ffe409 */
[-C--:B------:R-:W-:Y:S01]  /*8500*/  IADD3 R8, P6, R14, R30.reuse, RZ ;  /* 0x0000001e0e087210 */ /* 0x080fe20007fde0ff */
[----:B------:R-:W-:Y:S01]  /*8510*/  IMAD.IADD R13, R3, 0x1, R13 ;  /* 0x00000001030d7824 */ /* 0x000fe200078e020d */
[----:B------:R-:W-:Y:S01]  /*8520*/  ISETP.GT.AND P5, PT, R46, RZ, P1 ;  /* 0x000000ff2e00720c */ /* 0x000fe20000fa4270 */
[----:B------:R-:W-:Y:S01]  /*8530*/  IMAD.WIDE.U32 R16, R34, R30, R4 ;  /* 0x0000001e22107225 */ /* 0x000fe200078e0004 */
[----:B------:R-:W-:-:S03]  /*8540*/  IADD3.X R9, R31, R50, R15, P6, !PT ;  /* 0x000000321f097210 */ /* 0x000fc600037fe40f */
[----:B------:R-:W-:Y:S01]  /*8550*/  IMAD.X R15, R11, 0x1, R29, P2 ;  /* 0x000000010b0f7824 */ /* 0x000fe200010e061d */
[C---:B------:R-:W-:Y:S02]  /*8560*/  LEA R14, P2, R18.reuse, UR8, 0x2 ;  /* 0x00000008120e7c11 */ /* 0x040fe4000f8410ff */
[----:B------:R-:W-:Y:S02]  /*8570*/  IADD3 R17, R49, R17, RZ ;  /* 0x0000001131117210 */ /* 0x000fe40007ffe0ff */
[----:B------:R-:W-:Y:S02]  /*8580*/  LEA.HI.X R15, R18, UR9, R15, 0x2, P2 ;  /* 0x00000009120f7c11 */ /* 0x000fe400090f140f */
[----:B------:R-:W-:-:S04]  /*8590*/  IADD3 R16, P2, P6, R178, R16, R36 ;  /* 0x00000010b2107210 */ /* 0x000fc80007e5e024 */
[----:B------:R-:W-:Y:S01]  /*85a0*/  IADD3.X R17, R179, R17, R37, P2, P6 ;  /* 0x00000011b3117210 */ /* 0x000fe200017ec425 */
[----:B----4-:R-:W-:-:S04]  /*85b0*/  FMUL R19, R54, UR27 ;  /* 0x0000001b36137c20 */ /* 0x010fc80008400000 */
[----:B------:R-:W-:-:S05]  /*85c0*/  FFMA R19, R182, UR26, R19 ;  /* 0x0000001ab6137c23 */ /* 0x000fca0008000013 */
[----:B------:R2:W-:Y:S01]  /*85d0*/  @P4 STG.E desc[UR24][R12.64], R19 ;  /* 0x000000130c004986 */ /* 0x0005e2000c101918 */
[----:B------:R-:W-:Y:S05]  /*85e0*/  @!P5 BRA `(.L_x_105) ;  /* 0x000000000004d947 */ /* 0x000fea0003800000 */
[----:B------:R3:W5:Y:S02]  /*85f0*/  LDG.E.LTC128B R54, desc[UR24][R14.64] ;  /* 0x000000180e367981 */ /* 0x000764000c1e1920 */
.L_x_105:
[----:B------:R-:W-:Y:S05]  /*8600*/  BSYNC B1 ;  /* 0x0000000000017941 */ /* 0x000fea0003800000 */
.L_x_104:
[----:B------:R-:W-:Y:S01]  /*8610*/  ISETP.GT.AND P2, PT, R46, 0x8, P0 ;  /* 0x000000082e00780c */ /* 0x000fe20000744270 */
[----:B-----5:R-:W-:Y:S01]  /*8620*/  FMUL R20, R54, UR27 ;  /* 0x0000001b36147c20 */ /* 0x020fe20008400000 */
[----:B0-2---:R-:W-:Y:S01]  /*8630*/  IADD3 R6, P0, R6, R51, RZ ;  /* 0x0000003306067210 */ /* 0x005fe20007f1e0ff */
[----:B------:R-:W-:Y:S01]  /*8640*/  IMAD.WIDE.U32 R16, R0, UR6, R16 ;  /* 0x0000000600107c25 */ /* 0x000fe2000f8e0010 */
[----:B------:R-:W-:Y:S03]  /*8650*/  BSSY B1, `(.L_x_106) ;  /* 0x000000d000017945 */ /* 0x000fe60003800000 */
[----:B------:R-:W-:Y:S01]  /*8660*/  FFMA R183, R183, UR26, R20 ;  /* 0x0000001ab7b77c23 */ /* 0x000fe20008000014 */
[----:B------:R-:W-:Y:S01]  /*8670*/  IMAD.X R7, R7, 0x1, R33, P0 ;  /* 0x0000000107077824 */ /* 0x000fe200000e0621 */
[----:B---3--:R-:W-:Y:S01]  /*8680*/  LEA R14, P0, R16, UR8, 0x2 ;  /* 0x00000008100e7c11 */ /* 0x008fe2000f8010ff */
[----:B------:R-:W-:-:S03]  /*8690*/  IMAD.WIDE.U32 R18, R34, R30, R8 ;  /* 0x0000001e22127225 */ /* 0x000fc600078e0008 */
        /* <DEDUP_REMOVED lines=8> */
.L_x_107:
[----:B------:R-:W-:Y:S05]  /*8720*/  BSYNC B1 ;  /* 0x0000000000017941 */ /* 0x000fea0003800000 */
.L_x_106:
[----:B-----5:R-:W-:Y:S01]  /*8730*/  FMUL R17, R54, UR27 ;  /* 0x0000001b36117c20 */ /* 0x020fe20008400000 */
[----:B--2---:R-:W-:Y:S01]  /*8740*/  IMAD.WIDE.U32 R14, R0, UR6, R18 ;  /* 0x00000006000e7c25 */ /* 0x004fe2000f8e0012 */
[----:B------:R-:W-:Y:S01]  /*8750*/  ISETP.GT.AND P1, PT, R46, 0x8, P1 ;  /* 0x000000082e00780c */ /* 0x000fe20000f24270 */
[----:B------:R-:W-:Y:S02]  /*8760*/  BSSY B1, `(.L_x_108) ;  /* 0x000000e000017945 */ /* 0x000fe40003800000 */
[----:B------:R-:W-:Y:S01]  /*8770*/  FFMA R19, R184, UR26, R17 ;  /* 0x0000001ab8137c23 */ /* 0x000fe20008000011 */
[----:B------:R-:W-:Y:S01]  /*8780*/  IMAD.WIDE.U32 R10, R30, 0x7, R10 ;  /* 0x000000071e0a7825 */ /* 0x000fe200078e000a */
[----:B------:R-:W-:Y:S02]  /*8790*/  ISETP.GT.AND P0, PT, R47, 0x68, PT ;  /* 0x000000682f00780c */ /* 0x000fe40003f04270 */
[----:B------:R-:W-:Y:S01]  /*87a0*/  LEA R16, P5, R14, UR8, 0x2 ;  /* 0x000000080e107c11 */ /* 0x000fe2000f8a10ff */
[----:B------:R2:W-:Y:S01]  /*87b0*/  @P2 STG.E desc[UR24][R12.64+0x20], R19 ;  /* 0x000020130c002986 */ /* 0x0005e2000c101918 */
[----:B------:R-:W-:Y:S01]  /*87c0*/  IMAD.IADD R17, R48, 0x1, R15 ;  /* 0x0000000130117824 */ /* 0x000fe200078e020f */
[----:B------:R-:W-:Y:S01]  /*87d0*/  IADD3 R15, P6, R28, R10, RZ ;  /* 0x0000000a1c0f7210 */ /* 0x000fe20007fde0ff */
[----:B------:R-:W-:Y:S01]  /*87e0*/  IMAD.IADD R20, R50, 0x1, R11 ;  /* 0x0000000132147824 */ /* 0x000fe200078e020b */
[----:B------:R-:W-:-:S02]  /*87f0*/  ISETP.GT.AND P4, PT, R46, RZ, P0 ;  /* 0x000000ff2e00720c */ /* 0x000fc40000784270 */
[----:B------:R-:W-:Y:S01]  /*8800*/  LEA.HI.X R17, R14, UR9, R17, 0x2, P5 ;  /* 0x000000090e117c11 */ /* 0x000fe2000a8f1411 */
[----:B------:R-:W-:Y:S01]  /*8810*/  IMAD.X R18, R20, 0x1, R29, P6 ;  /* 0x0000000114127824 */ /* 0x000fe200030e061d */
[----:B------:R-:W-:Y:S09]  /*8820*/  @!P1 BRA `(.L_x_109) ;  /* 0x0000000000049947 */ /* 0x000ff20003800000 */
[----:B------:R3:W5:Y:S02]  /*8830*/  LDG.E.LTC128B R54, desc[UR24][R16.64+0x20] ;  /* 0x0000201810367981 */ /* 0x000764000c1e1920 */
.L_x_109:
[----:B------:R-:W-:Y:S05]  /*8840*/  BSYNC B1 ;  /* 0x0000000000017941 */ /* 0x000fea0003800000 */
.L_x_108:
[----:B-----5:R-:W-:Y:S01]  /*8850*/  FMUL R14, R54, UR27 ;  /* 0x0000001b360e7c20 */ /* 0x020fe20008400000 */
[----:B--2---:R-:W-:-:S03]  /*8860*/  LEA R12, P2, R15, UR8, 0x2 ;  /* 0x000000080f0c7c11 */ /* 0x004fc6000f8410ff */
[----:B------:R-:W-:Y:S01]  /*8870*/  FFMA R185, R185, UR26, R14 ;  /* 0x0000001ab9b97c23 */ /* 0x000fe2000800000e */
[----:B------:R-:W-:-:S04]  /*8880*/  LEA.HI.X R13, R15, UR9, R18, 0x2, P2 ;  /* 0x000000090f0d7c11 */ /* 0x000fc800090f1412 */
[----:B------:R2:W-:Y:S04]  /*8890*/  @P1 STG.E desc[UR24][R6.64+0x20], R185 ;  /* 0x000020b906001986 */ /* 0x0005e8000c101918 */
[----:B------:R4:W2:Y:S01]  /*88a0*/  @P4 LDG.E.LTC128B R54, desc[UR24][R12.64] ;  /* 0x000000180c364981 */ /* 0x0008a2000c1e1920 */
[----:B------:R-:W-:Y:S01]  /*88b0*/  IMAD.WIDE.U32 R14, R30, 0x7, R8 ;  /* 0x000000071e0e7825 */ /* 0x000fe200078e0008 */
[-C--:B------:R-:W-:Y:S01]  /*88c0*/  IADD3 R8, P1, R10, R30.reuse, RZ ;  /* 0x0000001e0a087210 */ /* 0x080fe20007f3e0ff */
[----:B------:R-:W-:Y:S02]  /*88d0*/  BSSY B1, `(.L_x_110) ;  /* 0x0000018000017945 */ /* 0x000fe40003800000 */
[----:B------:R-:W-:Y:S01]  /*88e0*/  IMAD.WIDE.U32 R4, R30, 0x7, R4 ;  /* 0x000000071e047825 */ /* 0x000fe200078e0004 */
[----:B------:R-:W-:-:S02]  /*88f0*/  IADD3 R10, P6, R14, R30, RZ ;  /* 0x0000001e0e0a7210 */ /* 0x000fc40007fde0ff */
[----:B------:R-:W-:Y:S01]  /*8900*/  IADD3 R18, P2, R8, R28, RZ ;  /* 0x0000001c08127210 */ /* 0x000fe20007f5e0ff */
[----:B------:R-:W-:Y:S01]  /*8910*/  IMAD.X R9, R20, 0x1, R31, P1 ;  /* 0x0000000114097824 */ /* 0x000fe200008e061f */
[----:B------:R-:W-:Y:S01]  /*8920*/  IADD3 R4, P5, R4, R30, RZ ;  /* 0x0000001e04047210 */ /* 0x000fe20007fbe0ff */
[----:B----4-:R-:W-:Y:S01]  /*8930*/  IMAD.WIDE.U32 R12, R32, 0x1c, R6 ;  /* 0x0000001c200c7825 */ /* 0x010fe200078e0006 */
[----:B------:R-:W-:Y:S02]  /*8940*/  ISETP.GT.AND P1, PT, R47, 0x69, PT ;  /* 0x000000692f00780c */ /* 0x000fe40003f24270 */
[-C--:B------:R-:W-:Y:S01]  /*8950*/  IADD3.X R5, R31, R50.reuse, R5, P5, !PT ;  /* 0x000000321f057210 */ /* 0x080fe20002ffe405 */
[----:B------:R-:W-:Y:S01]  /*8960*/  IMAD.IADD R13, R3, 0x1, R13 ;  /* 0x00000001030d7824 */ /* 0x000fe200078e020d */
[----:B------:R-:W-:Y:S02]  /*8970*/  ISETP.GT.AND P5, PT, R46, RZ, P1 ;  /* 0x000000ff2e00720c */ /* 0x000fe40000fa4270 */
[----:B------:R-:W-:Y:S01]  /*8980*/  IADD3.X R11, R31, R50, R15, P6, !PT ;  /* 0x000000321f0b7210 */ /* 0x000fe200037fe40f */
[----:B---3--:R-:W-:Y:S01]  /*8990*/  IMAD.WIDE.U32 R16, R34, R30, R4 ;  /* 0x0000001e22107225 */ /* 0x008fe200078e0004 */
[----:B------:R-:W-:-:S02]  /*89a0*/  IADD3.X R15, R9, R29, RZ, P2, !PT ;  /* 0x0000001d090f7210 */ /* 0x000fc400017fe4ff */
[----:B------:R-:W-:Y:S01]  /*89b0*/  LEA R14, P2, R18, UR8, 0x2 ;  /* 0x00000008120e7c11 */ /* 0x000fe2000f8410ff */
[----:B------:R-:W-:-:S03]  /*89c0*/  IMAD.IADD R17, R49, 0x1, R17 ;  /* 0x0000000131117824 */ /* 0x000fc600078e0211 */
[----:B------:R-:W-:Y:S02]  /*89d0*/  LEA.HI.X R15, R18, UR9, R15, 0x2, P2 ;  /* 0x00000009120f7c11 */ /* 0x000fe400090f140f */
[----:B------:R-:W-:-:S04]  /*89e0*/  IADD3 R16, P2, P6, R178, R16, R36 ;  /* 0x00000010b2107210 */ /* 0x000fc80007e5e024 */
[----:B------:R-:W-:Y:S01]  /*89f0*/  IADD3.X R17, R179, R17, R37, P2, P6 ;  /* 0x00000011b3117210 */ /* 0x000fe200017ec425 */
[----:B--2---:R-:W-:-:S04]  /*8a00*/  FMUL R19, R54, UR27 ;  /* 0x0000001b36137c20 */ /* 0x004fc80008400000 */
[----:B------:R-:W-:-:S05]  /*8a10*/  FFMA R19, R186, UR26, R19 ;  /* 0x0000001aba137c23 */ /* 0x000fca0008000013 */
[----:B------:R2:W-:Y:S01]  /*8a20*/  @P4 STG.E desc[UR24][R12.64], R19 ;  /* 0x000000130c004986 */ /* 0x0005e2000c101918 */
[----:B------:R-:W-:Y:S05]  /*8a30*/  @!P5 BRA `(.L_x_111) ;  /* 0x000000000004d947 */ /* 0x000fea0003800000 */
[----:B------:R3:W5:Y:S02]  /*8a40*/  LDG.E.LTC128B R54, desc[UR24][R14.64] ;  /* 0x000000180e367981 */ /* 0x000764000c1e1920 */
.L_x_111:
[----:B------:R-:W-:Y:S05]  /*8a50*/  BSYNC B1 ;  /* 0x0000000000017941 */ /* 0x000fea0003800000 */
.L_x_110:
[----:B------:R-:W-:Y:S01]  /*8a60*/  ISETP.GT.AND P2, PT, R46, 0x8, P0 ;  /* 0x000000082e00780c */ /* 0x000fe20000744270 */
[----:B-----5:R-:W-:Y:S01]  /*8a70*/  FMUL R20, R54, UR27 ;  /* 0x0000001b36147c20 */ /* 0x020fe20008400000 */
[----:B0-----:R-:W-:Y:S01]  /*8a80*/  IADD3 R6, P0, R6, R51, RZ ;  /* 0x0000003306067210 */ /* 0x001fe20007f1e0ff */
[----:B---3--:R-:W-:Y:S01]  /*8a90*/  IMAD.WIDE.U32 R14, R0, UR6, R16 ;  /* 0x00000006000e7c25 */ /* 0x008fe2000f8e0010 */
[----:B------:R-:W-:Y:S03]  /*8aa0*/  BSSY B1, `(.L_x_112) ;  /* 0x000000d000017945 */ /* 0x000fe60003800000 */
[----:B------:R-:W-:Y:S01]  /*8ab0*/  FFMA R187, R187, UR26, R20 ;  /* 0x0000001abbbb7c23 */ /* 0x000fe20008000014 */
[----:B------:R-:W-:Y:S01]  /*8ac0*/  IMAD.X R7, R7, 0x1, R33, P0 ;  /* 0x0000000107077824 */ /* 0x000fe200000e0621 */
[----:B------:R-:W-:Y:S01]  /*8ad0*/  LEA R16, P0, R14, UR8, 0x2 ;  /* 0x000000080e107c11 */ /* 0x000fe2000f8010ff */
[----:B--2---:R-:W-:-:S03]  /*8ae0*/  IMAD.WIDE.U32 R18, R34, R30, R10 ;  /* 0x0000001e22127225 */ /* 0x004fc600078e000a */
        /* <DEDUP_REMOVED lines=8> */
.L_x_113:
[----:B------:R-:W-:Y:S05]  /*8b70*/  BSYNC B1 ;  /* 0x0000000000017941 */ /* 0x000fea0003800000 */
.L_x_112:
[----:B--2--5:R-:W-:Y:S01]  /*8b80*/  FMUL R17, R54, UR27 ;  /* 0x0000001b36117c20 */ /* 0x024fe20008400000 */
[----:B------:R-:W-:Y:S01]  /*8b90*/  IMAD.WIDE.U32 R14, R0, UR6, R18 ;  /* 0x00000006000e7c25 */ /* 0x000fe2000f8e0012 */
        /* <DEDUP_REMOVED lines=11> */
[----:B------:R-:W-:Y:S02]  /*8c50*/  LEA.HI.X R17, R14, UR9, R17, 0x2, P5 ;  /* 0x000000090e117c11 */ /* 0x000fe4000a8f1411 */
[----:B------:R-:W-:Y:S01]  /*8c60*/  IADD3.X R18, R20, R29, RZ, P6, !PT ;  /* 0x0000001d14127210 */ /* 0x000fe200037fe4ff */
[----:B------:R-:W-:Y:S08]  /*8c70*/  @!P1 BRA `(.L_x_115) ;  /* 0x0000000000049947 */ /* 0x000ff00003800000 */
[----:B------:R3:W5:Y:S02]  /*8c80*/  LDG.E.LTC128B R54, desc[UR24][R16.64+0x20] ;  /* 0x0000201810367981 */ /* 0x000764000c1e1920 */
.L_x_115:
[----:B------:R-:W-:Y:S05]  /*8c90*/  BSYNC B1 ;  /* 0x0000000000017941 */ /* 0x000fea0003800000 */
.L_x_114:
[----:B--2--5:R-:W-:Y:S01]  /*8ca0*/  FMUL R12, R54, UR27 ;  /* 0x0000001b360c7c20 */ /* 0x024fe20008400000 */
[----:B------:R-:W-:-:S03]  /*8cb0*/  LEA R14, P2, R15, UR8, 0x2 ;  /* 0x000000080f0e7c11 */ /* 0x000fc6000f8410ff */
[----:B------:R-:W-:Y:S01]  /*8cc0*/  FFMA R189, R189, UR26, R12 ;  /* 0x0000001abdbd7c23 */ /* 0x000fe2000800000c */
[----:B------:R-:W-:-:S04]  /*8cd0*/  LEA.HI.X R15, R15, UR9, R18, 0x2, P2 ;  /* 0x000000090f0f7c11 */ /* 0x000fc800090f1412 */
[----:B------:R2:W-:Y:S04]  /*8ce0*/  @P1 STG.E desc[UR24][R6.64+0x20], R189 ;  /* 0x000020bd06001986 */ /* 0x0005e8000c101918 */
[----:B------:R4:W2:Y:S01]  /*8cf0*/  @P4 LDG.E.LTC128B R54, desc[UR24][R14.64] ;  /* 0x000000180e364981 */ /* 0x0008a2000c1e1920 */
[----:B------:R-:W-:Y:S01]  /*8d00*/  IMAD.WIDE.U32 R4, R30, 0x7, R4 ;  /* 0x000000071e047825 */ /* 0x000fe200078e0004 */
[-C--:B------:R-:W-:Y:S01]  /*8d10*/  IADD3 R12, P1, R8, R30.reuse, RZ ;  /* 0x0000001e080c7210 */ /* 0x080fe20007f3e0ff */
[----:B------:R-:W-:Y:S02]  /*8d20*/  BSSY B1, `(.L_x_116) ;  /* 0x0000018000017945 */ /* 0x000fe40003800000 */
[----:B---3--:R-:W-:Y:S01]  /*8d30*/  IMAD.WIDE.U32 R16, R30, 0x7, R10 ;  /* 0x000000071e107825 */ /* 0x008fe200078e000a */
[----:B------:R-:W-:-:S02]  /*8d40*/  IADD3 R10, P5, R4, R30, RZ ;  /* 0x0000001e040a7210 */ /* 0x000fc40007fbe0ff */
[----:B------:R-:W-:Y:S01]  /*8d50*/  IADD3 R18, P2, R12, R28, RZ ;  /* 0x0000001c0c127210 */ /* 0x000fe20007f5e0ff */
[----:B------:R-:W-:Y:S01]  /*8d60*/  IMAD.X R13, R20, 0x1, R31, P1 ;  /* 0x00000001140d7824 */ /* 0x000fe200008e061f */
[----:B------:R-:W-:Y:S01]  /*8d70*/  ISETP.GT.AND P1, PT, R47, 0x71, PT ;  /* 0x000000712f00780c */ /* 0x000fe20003f24270 */
[----:B----4-:R-:W-:Y:S01]  /*8d80*/  IMAD.WIDE.U32 R14, R32, 0x1c, R6 ;  /* 0x0000001c200e7825 */ /* 0x010fe200078e0006 */
[----:B------:R-:W-:Y:S02]  /*8d90*/  IADD3.X R11, R31, R50, R5, P5, !PT ;  /* 0x000000321f0b7210 */ /* 0x000fe40002ffe405 */
[----:B------:R-:W-:Y:S01]  /*8da0*/  ISETP.GT.AND P5, PT, R46, RZ, P1 ;  /* 0x000000ff2e00720c */ /* 0x000fe20000fa4270 */
[----:B------:R-:W-:Y:S01]  /*8db0*/  IMAD.IADD R15, R3, 0x1, R15 ;  /* 0x00000001030f7824 */ /* 0x000fe200078e020f */
[----:B------:R-:W-:Y:S01]  /*8dc0*/  IADD3 R8, P6, R16, R30, RZ ;  /* 0x0000001e10087210 */ /* 0x000fe20007fde0ff */
[----:B------:R-:W-:Y:S01]  /*8dd0*/  IMAD.X R5, R13, 0x1, R29, P2 ;  /* 0x000000010d057824 */ /* 0x000fe200010e061d */
[----:B------:R-:W-:-:S02]  /*8de0*/  LEA R4, P2, R18, UR8, 0x2 ;  /* 0x0000000812047c11 */ /* 0x000fc4000f8410ff */
[----:B------:R-:W-:Y:S01]  /*8df0*/  IADD3.X R9, R31, R50, R17, P6, !PT ;  /* 0x000000321f097210 */ /* 0x000fe200037fe411 */
[----:B------:R-:W-:Y:S01]  /*8e00*/  IMAD.WIDE.U32 R16, R34, R30, R10 ;  /* 0x0000001e22107225 */ /* 0x000fe200078e000a */
[----:B------:R-:W-:-:S03]  /*8e10*/  LEA.HI.X R5, R18, UR9, R5, 0x2, P2 ;  /* 0x0000000912057c11 */ /* 0x000fc600090f1405 */
[----:B------:R-:W-:Y:S01]  /*8e20*/  IMAD.IADD R17, R49, 0x1, R17 ;  /* 0x0000000131117824 */ /* 0x000fe200078e0211 */
[----:B------:R-:W-:-:S04]  /*8e30*/  IADD3 R16, P2, P6, R178, R16, R36 ;  /* 0x00000010b2107210 */ /* 0x000fc80007e5e024 */
[----:B------:R-:W-:Y:S01]  /*8e40*/  IADD3.X R17, R179, R17, R37, P2, P6 ;  /* 0x00000011b3117210 */ /* 0x000fe200017ec425 */
[----:B--2---:R-:W-:-:S04]  /*8e50*/  FMUL R19, R54, UR27 ;  /* 0x0000001b36137c20 */ /* 0x004fc80008400000 */
[----:B------:R-:W-:-:S05]  /*8e60*/  FFMA R19, R190, UR26, R19 ;  /* 0x0000001abe137c23 */ /* 0x000fca0008000013 */
[----:B------:R2:W-:Y:S01]  /*8e70*/  @P4 STG.E desc[UR24][R14.64], R19 ;  /* 0x000000130e004986 */ /* 0x0005e2000c101918 */
[----:B------:R-:W-:Y:S05]  /*8e80*/  @!P5 BRA `(.L_x_117) ;  /* 0x000000000004d947 */ /* 0x000fea0003800000 */
[----:B------:R3:W5:Y:S02]  /*8e90*/  LDG.E.LTC128B R54, desc[UR24][R4.64] ;  /* 0x0000001804367981 */ /* 0x000764000c1e1920 */
.L_x_117:
[----:B------:R-:W-:Y:S05]  /*8ea0*/  BSYNC B1 ;  /* 0x0000000000017941 */ /* 0x000fea0003800000 */
.L_x_116:
[----:B------:R-:W-:Y:S01]  /*8eb0*/  ISETP.GT.AND P2, PT, R46, 0x8, P0 ;  /* 0x000000082e00780c */ /* 0x000fe20000744270 */
[----:B-----5:R-:W-:Y:S01]  /*8ec0*/  FMUL R20, R54, UR27 ;  /* 0x0000001b36147c20 */ /* 0x020fe20008400000 */
[----:B---3--:R-:W-:Y:S01]  /*8ed0*/  IADD3 R4, P0, R6, R51, RZ ;  /* 0x0000003306047210 */ /* 0x008fe20007f1e0ff */
[----:B------:R-:W-:Y:S01]  /*8ee0*/  IMAD.WIDE.U32 R16, R0, UR6, R16 ;  /* 0x0000000600107c25 */ /* 0x000fe2000f8e0010 */
[----:B------:R-:W-:Y:S03]  /*8ef0*/  BSSY B1, `(.L_x_118) ;  /* 0x000000d000017945 */ /* 0x000fe60003800000 */
[----:B------:R-:W-:Y:S01]  /*8f00*/  FFMA R191, R191, UR26, R20 ;  /* 0x0000001abfbf7c23 */ /* 0x000fe20008000014 */
[----:B------:R-:W-:Y:S01]  /*8f10*/  IMAD.X R5, R7, 0x1, R33, P0 ;  /* 0x0000000107057824 */ /* 0x000fe200000e0621 */
[----:B0-----:R-:W-:Y:S01]  /*8f20*/  LEA R6, P0, R16, UR8, 0x2 ;  /* 0x0000000810067c11 */ /* 0x001fe2000f8010ff */
        /* <DEDUP_REMOVED lines=9> */
.L_x_119:
[----:B------:R-:W-:Y:S05]  /*8fc0*/  BSYNC B1 ;  /* 0x0000000000017941 */ /* 0x000fea0003800000 */
.L_x_118:
[----:B-----5:R-:W-:Y:S01]  /*8fd0*/  FMUL R17, R54, UR27 ;  /* 0x0000001b36117c20 */ /* 0x020fe20008400000 */
[----:B--2---:R-:W-:Y:S01]  /*8fe0*/  IMAD.WIDE.U32 R6, R0, UR6, R18 ;  /* 0x0000000600067c25 */ /* 0x004fe2000f8e0012 */
[----:B------:R-:W-:Y:S01]  /*8ff0*/  ISETP.GT.AND P1, PT, R46, 0x8, P1 ;  /* 0x000000082e00780c */ /* 0x000fe20000f24270 */
[----:B------:R-:W-:Y:S02]  /*9000*/  BSSY B1, `(.L_x_120) ;  /* 0x000000e000017945 */ /* 0x000fe40003800000 */
[----:B------:R-:W-:Y:S01]  /*9010*/  FFMA R19, R192, UR26, R17 ;  /* 0x0000001ac0137c23 */ /* 0x000fe20008000011 */
[----:B------:R-:W-:Y:S01]  /*9020*/  IMAD.WIDE.U32 R16, R30, 0x7, R12 ;  /* 0x000000071e107825 */ /* 0x000fe200078e000c */
[----:B------:R-:W-:Y:S02]  /*9030*/  IADD3 R13, R48, R7, RZ ;  /* 0x00000007300d7210 */ /* 0x000fe40007ffe0ff */
[----:B------:R-:W-:Y:S01]  /*9040*/  ISETP.GT.AND P0, PT, R47, 0x78, PT ;  /* 0x000000782f00780c */ /* 0x000fe20003f04270 */
[----:B------:R2:W-:Y:S01]  /*9050*/  @P2 STG.E desc[UR24][R14.64+0x20], R19 ;  /* 0x000020130e002986 */ /* 0x0005e2000c101918 */
[----:B------:R-:W-:Y:S01]  /*9060*/  IADD3 R7, P6, R28, R16, RZ ;  /* 0x000000101c077210 */ /* 0x000fe20007fde0ff */
[----:B------:R-:W-:Y:S01]  /*9070*/  IMAD.IADD R20, R50, 0x1, R17 ;  /* 0x0000000132147824 */ /* 0x000fe200078e0211 */
[----:B------:R-:W-:-:S02]  /*9080*/  LEA R12, P5, R6, UR8, 0x2 ;  /* 0x00000008060c7c11 */ /* 0x000fc4000f8a10ff */
[----:B------:R-:W-:Y:S01]  /*9090*/  ISETP.GT.AND P4, PT, R46, RZ, P0 ;  /* 0x000000ff2e00720c */ /* 0x000fe20000784270 */
[----:B------:R-:W-:Y:S01]  /*90a0*/  IMAD.X R18, R20, 0x1, R29, P6 ;  /* 0x0000000114127824 */ /* 0x000fe200030e061d */
[----:B------:R-:W-:Y:S01]  /*90b0*/  LEA.HI.X R13, R6, UR9, R13, 0x2, P5 ;  /* 0x00000009060d7c11 */ /* 0x000fe2000a8f140d */
[----:B------:R-:W-:Y:S10]  /*90c0*/  @!P1 BRA `(.L_x_121) ;  /* 0x0000000000049947 */ /* 0x000ff40003800000 */
[----:B------:R3:W5:Y:S02]  /*90d0*/  LDG.E.LTC128B R54, desc[UR24][R12.64+0x20] ;  /* 0x000020180c367981 */ /* 0x000764000c1e1920 */
.L_x_121:
[----:B------:R-:W-:Y:S05]  /*90e0*/  BSYNC B1 ;  /* 0x0000000000017941 */ /* 0x000fea0003800000 */
.L_x_120:
[----:B-----5:R-:W-:Y:S01]  /*90f0*/  FMUL R6, R54, UR27 ;  /* 0x0000001b36067c20 */ /* 0x020fe20008400000 */
[----:B---3--:R-:W-:-:S03]  /*9100*/  LEA R12, P2, R7, UR8, 0x2 ;  /* 0x00000008070c7c11 */ /* 0x008fc6000f8410ff */
[----:B------:R-:W-:Y:S01]  /*9110*/  FFMA R193, R193, UR26, R6 ;  /* 0x0000001ac1c17c23 */ /* 0x000fe20008000006 */
[----:B------:R-:W-:-:S04]  /*9120*/  LEA.HI.X R13, R7, UR9, R18, 0x2, P2 ;  /* 0x00000009070d7c11 */ /* 0x000fc800090f1412 */
[----:B------:R3:W-:Y:S04]  /*9130*/  @P1 STG.E desc[UR24][R4.64+0x20], R193 ;  /* 0x000020c104001986 */ /* 0x0007e8000c101918 */
[----:B------:R4:W3:Y:S01]  /*9140*/  @P4 LDG.E.LTC128B R54, desc[UR24][R12.64] ;  /* 0x000000180c364981 */ /* 0x0008e2000c1e1920 */
[----:B------:R-:W-:Y:S01]  /*9150*/  IMAD.WIDE.U32 R6, R30, 0x7, R10 ;  /* 0x000000071e067825 */ /* 0x000fe200078e000a */
[-C--:B------:R-:W-:Y:S01]  /*9160*/  IADD3 R10, P1, R16, R30.reuse, RZ ;  /* 0x0000001e100a7210 */ /* 0x080fe20007f3e0ff */
[----:B------:R-:W-:Y:S02]  /*9170*/  BSSY B1, `(.L_x_122) ;  /* 0x0000018000017945 */ /* 0x000fe40003800000 */
[----:B--2---:R-:W-:Y:S01]  /*9180*/  IMAD.WIDE.U32 R14, R30, 0x7, R8 ;  /* 0x000000071e0e7825 */ /* 0x004fe200078e0008 */
[----:B------:R-:W-:-:S02]  /*9190*/  IADD3 R8, P5, R6, R30, RZ ;  /* 0x0000001e06087210 */ /* 0x000fc40007fbe0ff */
[----:B------:R-:W-:Y:S01]  /*91a0*/  IADD3 R18, P2, R10, R28, RZ ;  /* 0x0000001c0a127210 */ /* 0x000fe20007f5e0ff */
[----:B------:R-:W-:Y:S01]  /*91b0*/  IMAD.X R11, R20, 0x1, R31, P1 ;  /* 0x00000001140b7824 */ /* 0x000fe200008e061f */
[----:B------:R-:W-:Y:S01]  /*91c0*/  ISETP.GT.AND P1, PT, R47, 0x79, PT ;  /* 0x000000792f00780c */ /* 0x000fe20003f24270 */
[----:B----4-:R-:W-:Y:S01]  /*91d0*/  IMAD.WIDE.U32 R12, R32, 0x1c, R4 ;  /* 0x0000001c200c7825 */ /* 0x010fe200078e0004 */
[----:B------:R-:W-:Y:S02]  /*91e0*/  IADD3.X R9, R31, R50, R7, P5, !PT ;  /* 0x000000321f097210 */ /* 0x000fe40002ffe407 */
[-C--:B------:R-:W-:Y:S01]  /*91f0*/  IADD3 R6, P6, R14, R30.reuse, RZ ;  /* 0x0000001e0e067210 */ /* 0x080fe20007fde0ff */
[----:B------:R-:W-:Y:S01]  /*9200*/  IMAD.IADD R13, R3, 0x1, R13 ;  /* 0x00000001030d7824 */ /* 0x000fe200078e020d */
[----:B------:R-:W-:Y:S01]  /*9210*/  ISETP.GT.AND P5, PT, R46, RZ, P1 ;  /* 0x000000ff2e00720c */ /* 0x000fe20000fa4270 */
[----:B------:R-:W-:Y:S01]  /*9220*/  IMAD.WIDE.U32 R16, R34, R30, R8 ;  /* 0x0000001e22107225 */ /* 0x000fe200078e0008 */
[----:B------:R-:W-:-:S03]  /*9230*/  IADD3.X R7, R31, R50, R15, P6, !PT ;  /* 0x000000321f077210 */ /* 0x000fc600037fe40f */
[----:B------:R-:W-:Y:S01]  /*9240*/  IMAD.X R15, R11, 0x1, R29, P2 ;  /* 0x000000010b0f7824 */ /* 0x000fe200010e061d */
[----:B------:R-:W-:Y:S01]  /*9250*/  LEA R14, P2, R18, UR8, 0x2 ;  /* 0x00000008120e7c11 */ /* 0x000fe2000f8410ff */
[----:B------:R-:W-:-:S03]  /*9260*/  IMAD.IADD R17, R49, 0x1, R17 ;  /* 0x0000000131117824 */ /* 0x000fc600078e0211 */
[----:B------:R-:W-:Y:S02]  /*9270*/  LEA.HI.X R15, R18, UR9, R15, 0x2, P2 ;  /* 0x00000009120f7c11 */ /* 0x000fe400090f140f */
[----:B------:R-:W-:-:S04]  /*9280*/  IADD3 R16, P2, P6, R178, R16, R36 ;  /* 0x00000010b2107210 */ /* 0x000fc80007e5e024 */
[----:B------:R-:W-:Y:S01]  /*9290*/  IADD3.X R17, R179, R17, R37, P2, P6 ;  /* 0x00000011b3117210 */ /* 0x000fe200017ec425 */
[----:B---3--:R-:W-:-:S04]  /*92a0*/  FMUL R19, R54, UR27 ;  /* 0x0000001b36137c20 */ /* 0x008fc80008400000 */
[----:B------:R-:W-:-:S05]  /*92b0*/  FFMA R19, R194, UR26, R19 ;  /* 0x0000001ac2137c23 */ /* 0x000fca0008000013 */
[----:B------:R2:W-:Y:S01]  /*92c0*/  @P4 STG.E desc[UR24][R12.64], R19 ;  /* 0x000000130c004986 */ /* 0x0005e2000c101918 */
[----:B------:R-:W-:Y:S05]  /*92d0*/  @!P5 BRA `(.L_x_123) ;  /* 0x000000000004d947 */ /* 0x000fea0003800000 */
[----:B------:R3:W5:Y:S02]  /*92e0*/  LDG.E.LTC128B R54, desc[UR24][R14.64] ;  /* 0x000000180e367981 */ /* 0x000764000c1e1920 */
.L_x_123:
[----:B------:R-:W-:Y:S05]  /*92f0*/  BSYNC B1 ;  /* 0x0000000000017941 */ /* 0x000fea0003800000 */
.L_x_122:
[----:B------:R-:W-:Y:S01]  /*9300*/  ISETP.GT.AND P2, PT, R46, 0x8, P0 ;  /* 0x000000082e00780c */ /* 0x000fe20000744270 */
[----:B-----5:R-:W-:Y:S01]  /*9310*/  FMUL R20, R54, UR27 ;  /* 0x0000001b36147c20 */ /* 0x020fe20008400000 */
[----:B0-----:R-:W-:Y:S01]  /*9320*/  IADD3 R4, P0, R4, R51, RZ ;  /* 0x0000003304047210 */ /* 0x001fe20007f1e0ff */
[----:B---3--:R-:W-:Y:S01]  /*9330*/  IMAD.WIDE.U32 R14, R0, UR6, R16 ;  /* 0x00000006000e7c25 */ /* 0x008fe2000f8e0010 */
[----:B------:R-:W-:Y:S03]  /*9340*/  BSSY B1, `(.L_x_124) ;  /* 0x000000d000017945 */ /* 0x000fe60003800000 */
[----:B------:R-:W-:Y:S01]  /*9350*/  FFMA R195, R195, UR26, R20 ;  /* 0x0000001ac3c37c23 */ /* 0x000fe20008000014 */
[----:B------:R-:W-:Y:S01]  /*9360*/  IMAD.X R5, R5, 0x1, R33, P0 ;  /* 0x0000000105057824 */ /* 0x000fe200000e0621 */
[----:B------:R-:W-:Y:S01]  /*9370*/  IADD3 R17, R48, R15, RZ ;  /* 0x0000000f30117210 */ /* 0x000fe20007ffe0ff */
[----:B--2---:R-:W-:Y:S01]  /*9380*/  IMAD.WIDE.U32 R18, R34, R30, R6 ;  /* 0x0000001e22127225 */ /* 0x004fe200078e0006 */
        /* <DEDUP_REMOVED lines=8> */
.L_x_125:
[----:B------:R-:W-:Y:S05]  /*9410*/  BSYNC B1 ;  /* 0x0000000000017941 */ /* 0x000fea0003800000 */
.L_x_124:
[----:B--2--5:R-:W-:Y:S01]  /*9420*/  FMUL R17, R54, UR27 ;  /* 0x0000001b36117c20 */ /* 0x024fe20008400000 */
[----:B------:R-:W-:Y:S01]  /*9430*/  IMAD.WIDE.U32 R14, R0, UR6, R18 ;  /* 0x00000006000e7c25 */ /* 0x000fe2000f8e0012 */
[----:B------:R-:W-:Y:S01]  /*9440*/  ISETP.GT.AND P1, PT, R46, 0x8, P1 ;  /* 0x000000082e00780c */ /* 0x000fe20000f24270 */
[----:B------:R-:W-:Y:S02]  /*9450*/  BSSY B1, `(.L_x_126) ;  /* 0x000000e000017945 */ /* 0x000fe40003800000 */
[----:B------:R-:W-:Y:S01]  /*9460*/  FFMA R19, R196, UR26, R17 ;  /* 0x0000001ac4137c23 */ /* 0x000fe20008000011 */
[----:B------:R-:W-:Y:S01]  /*9470*/  IMAD.WIDE.U32 R16, R30, 0x7, R10 ;  /* 0x000000071e107825 */ /* 0x000fe200078e000a */
[----:B------:R-:W-:Y:S02]  /*9480*/  LEA R10, P5, R14, UR8, 0x2 ;  /* 0x000000080e0a7c11 */ /* 0x000fe4000f8a10ff */
[----:B------:R-:W-:Y:S01]  /*9490*/  ISETP.GT.AND P0, PT, R47, 0x80, PT ;  /* 0x000000802f00780c */ /* 0x000fe20003f04270 */
        /* <DEDUP_REMOVED lines=9> */
.L_x_127:
[----:B------:R-:W-:Y:S05]  /*9530*/  BSYNC B1 ;  /* 0x0000000000017941 */ /* 0x000fea0003800000 */
.L_x_126:
[----:B---3-5:R-:W-:Y:S01]  /*9540*/  FMUL R10, R54, UR27 ;  /* 0x0000001b360a7c20 */ /* 0x028fe20008400000 */
[----:B--2---:R-:W-:-:S03]  /*9550*/  LEA R12, P2, R15, UR8, 0x2 ;  /* 0x000000080f0c7c11 */ /* 0x004fc6000f8410ff */
        /* <DEDUP_REMOVED lines=11> */
[----:B------:R-:W-:Y:S01]  /*9610*/  ISETP.GT.AND P1, PT, R47, 0x81, PT ;  /* 0x000000812f00780c */ /* 0x000fe20003f24270 */
[----:B---3--:R-:W-:Y:S01]  /*9620*/  IMAD.WIDE.U32 R12, R32, 0x1c, R4 ;  /* 0x0000001c200c7825 */ /* 0x008fe200078e0004 */
[----:B------:R-:W-:Y:S02]  /*9630*/  IADD3.X R9, R31, R50, R9, P5, !PT ;  /* 0x000000321f097210 */ /* 0x000fe40002ffe409 */
[----:B------:R-:W-:Y:S01]  /*9640*/  ISETP.GT.AND P5, PT, R46, RZ, P1 ;  /* 0x000000ff2e00720c */ /* 0x000fe20000fa4270 */
[----:B------:R-:W-:Y:S01]  /*9650*/  IMAD.IADD R13, R3, 0x1, R13 ;  /* 0x00000001030d7824 */ /* 0x000fe200078e020d */
[-C--:B------:R-:W-:Y:S01]  /*9660*/  IADD3 R6, P6, R6, R30.reuse, RZ ;  /* 0x0000001e06067210 */ /* 0x080fe20007fde0ff */
[----:B------:R-:W-:Y:S01]  /*9670*/  IMAD.X R18, R11, 0x1, R29, P2 ;  /* 0x000000010b127824 */ /* 0x000fe200010e061d */
[----:B------:R-:W-:Y:S01]  /*9680*/  LEA R14, P2, R15, UR8, 0x2 ;  /* 0x000000080f0e7c11 */ /* 0x000fe2000f8410ff */
[----:B------:R-:W-:Y:S01]  /*9690*/  IMAD.WIDE.U32 R16, R34, R30, R8 ;  /* 0x0000001e22107225 */ /* 0x000fe200078e0008 */
[----:B------:R-:W-:-:S02]  /*96a0*/  IADD3.X R7, R31, R50, R7, P6, !PT ;  /* 0x000000321f077210 */ /* 0x000fc400037fe407 */
[----:B------:R-:W-:Y:S02]  /*96b0*/  LEA.HI.X R15, R15, UR9, R18, 0x2, P2 ;  /* 0x000000090f0f7c11 */ /* 0x000fe400090f1412 */
        /* <DEDUP_REMOVED lines=8> */
.L_x_129:
[----:B------:R-:W-:Y:S05]  /*9740*/  BSYNC B1 ;  /* 0x0000000000017941 */ /* 0x000fea0003800000 */
.L_x_128:
[----:B------:R-:W-:Y:S01]  /*9750*/  ISETP.GT.AND P2, PT, R46, 0x8, P0 ;  /* 0x000000082e00780c */ /* 0x000fe20000744270 */
[----:B-----5:R-:W-:Y:S01]  /*9760*/  FMUL R20, R54, UR27 ;  /* 0x0000001b36147c20 */ /* 0x020fe20008400000 */
[----:B0-2---:R-:W-:Y:S01]  /*9770*/  IADD3 R4, P0, R4, R51, RZ ;  /* 0x0000003304047210 */ /* 0x005fe20007f1e0ff */
[----:B---3--:R-:W-:Y:S01]  /*9780*/  IMAD.WIDE.U32 R14, R0, UR6, R16 ;  /* 0x00000006000e7c25 */ /* 0x008fe2000f8e0010 */
[----:B------:R-:W-:Y:S03]  /*9790*/  BSSY B1, `(.L_x_130) ;  /* 0x000000d000017945 */ /* 0x000fe60003800000 */
[----:B------:R-:W-:Y:S01]  /*97a0*/  FFMA R199, R199, UR26, R20 ;  /* 0x0000001ac7c77c23 */ /* 0x000fe20008000014 */
[----:B------:R-:W-:Y:S01]  /*97b0*/  IMAD.X R5, R5, 0x1, R33, P0 ;  /* 0x0000000105057824 */ /* 0x000fe200000e0621 */
[----:B------:R-:W-:Y:S01]  /*97c0*/  LEA R16, P0, R14, UR8, 0x2 ;  /* 0x000000080e107c11 */ /* 0x000fe2000f8010ff */
        /* <DEDUP_REMOVED lines=9> */
.L_x_131:
[----:B------:R-:W-:Y:S05]  /*9860*/  BSYNC B1 ;  /* 0x0000000000017941 */ /* 0x000fea0003800000 */
.L_x_130:
        /* <DEDUP_REMOVED lines=17> */
.L_x_133:
[----:B------:R-:W-:Y:S05]  /*9980*/  BSYNC B1 ;  /* 0x0000000000017941 */ /* 0x000fea0003800000 */
.L_x_132:
        /* <DEDUP_REMOVED lines=10> */
[----:B------:R-:W-:-:S03]  /*9a30*/  IADD3 R6, P5, R8, R30, RZ ;  /* 0x0000001e08067210 */ /* 0x000fc60007fbe0ff */
[----:B------:R-:W-:Y:S01]  /*9a40*/  IMAD.X R17, R18, 0x1, R31, P1 ;  /* 0x0000000112117824 */ /* 0x000fe200008e061f */
[----:B------:R-:W-:Y:S01]  /*9a50*/  IADD3 R8, P6, R12, R30, RZ ;  /* 0x0000001e0c087210 */ /* 0x000fe20007fde0ff */
[----:B---3--:R-:W-:Y:S01]  /*9a60*/  IMAD.WIDE.U32 R10, R32, 0x1c, R4 ;  /* 0x0000001c200a7825 */ /* 0x008fe200078e0004 */
[----:B------:R-:W-:Y:S02]  /*9a70*/  IADD3 R18, P2, R16, R28, RZ ;  /* 0x0000001c10127210 */ /* 0x000fe40007f5e0ff */
[-C--:B------:R-:W-:Y:S01]  /*9a80*/  IADD3.X R7, R31, R50.reuse, R9, P5, !PT ;  /* 0x000000321f077210 */ /* 0x080fe20002ffe409 */
[----:B------:R-:W-:Y:S01]  /*9a90*/  IMAD.IADD R19, R3, 0x1, R11 ;  /* 0x0000000103137824 */ /* 0x000fe200078e020b */
[----:B------:R-:W-:Y:S02]  /*9aa0*/  IADD3.X R9, R31, R50, R13, P6, !PT ;  /* 0x000000321f097210 */ /* 0x000fe400037fe40d */
[----:B------:R-:W-:Y:S01]  /*9ab0*/  IADD3.X R13, R17, R29, RZ, P2, !PT ;  /* 0x0000001d110d7210 */ /* 0x000fe200017fe4ff */
[----:B------:R-:W-:Y:S01]  /*9ac0*/  IMAD.WIDE.U32 R14, R34, R30, R6 ;  /* 0x0000001e220e7225 */ /* 0x000fe200078e0006 */
[----:B------:R-:W-:-:S02]  /*9ad0*/  LEA R12, P2, R18, UR8, 0x2 ;  /* 0x00000008120c7c11 */ /* 0x000fc4000f8410ff */
[----:B------:R-:W-:Y:S01]  /*9ae0*/  ISETP.GT.AND P1, PT, R47, 0x89, PT ;  /* 0x000000892f00780c */ /* 0x000fe20003f24270 */
[----:B------:R-:W-:Y:S01]  /*9af0*/  IMAD.IADD R11, R49, 0x1, R15 ;  /* 0x00000001310b7824 */ /* 0x000fe200078e020f */
[----:B------:R-:W-:Y:S01]  /*9b00*/  LEA.HI.X R13, R18, UR9, R13, 0x2, P2 ;  /* 0x00000009120d7c11 */ /* 0x000fe200090f140d */
[----:B------:R-:W-:Y:S01]  /*9b10*/  IMAD.MOV.U32 R18, RZ, RZ, R10 ;  /* 0x000000ffff127224 */ /* 0x000fe200078e000a */
[----:B------:R-:W-:Y:S02]  /*9b20*/  ISETP.GT.AND P5, PT, R46, RZ, P1 ;  /* 0x000000ff2e00720c */ /* 0x000fe40000fa4270 */
[----:B------:R-:W-:-:S04]  /*9b30*/  IADD3 R14, P2, P6, R178, R14, R36 ;  /* 0x0000000eb20e7210 */ /* 0x000fc80007e5e024 */
[----:B------:R-:W-:Y:S01]  /*9b40*/  IADD3.X R15, R179, R11, R37, P2, P6 ;  /* 0x0000000bb30f7210 */ /* 0x000fe200017ec425 */
[----:B----4-:R-:W-:-:S04]  /*9b50*/  FMUL R21, R54, UR27 ;  /* 0x0000001b36157c20 */ /* 0x010fc80008400000 */
[----:B------:R-:W-:-:S05]  /*9b60*/  FFMA R21, R202, UR26, R21 ;  /* 0x0000001aca157c23 */ /* 0x000fca0008000015 */
[----:B------:R2:W-:Y:S01]  /*9b70*/  @P4 STG.E desc[UR24][R18.64], R21 ;  /* 0x0000001512004986 */ /* 0x0005e2000c101918 */
[----:B------:R-:W-:Y:S05]  /*9b80*/  @!P5 BRA `(.L_x_135) ;  /* 0x000000000004d947 */ /* 0x000fea0003800000 */
[----:B------:R3:W5:Y:S02]  /*9b90*/  LDG.E.LTC128B R54, desc[UR24][R12.64] ;  /* 0x000000180c367981 */ /* 0x000764000c1e1920 */
.L_x_135:
[----:B------:R-:W-:Y:S05]  /*9ba0*/  BSYNC B1 ;  /* 0x0000000000017941 */ /* 0x000fea0003800000 */
.L_x_134:
        /* <DEDUP_REMOVED lines=17> */
.L_x_137:
[----:B------:R-:W-:Y:S05]  /*9cc0*/  BSYNC B1 ;  /* 0x0000000000017941 */ /* 0x000fea0003800000 */
.L_x_136:
        /* <DEDUP_REMOVED lines=10> */
[----:B------:R-:W-:-:S02]  /*9d70*/  IADD3 R20, R50, R17, RZ ;  /* 0x0000001132147210 */ /* 0x000fc40007ffe0ff */
[----:B------:R-:W-:Y:S02]  /*9d80*/  IADD3 R11, P6, R28, R16, RZ ;  /* 0x000000101c0b7210 */ /* 0x000fe40007fde0ff */
[----:B------:R-:W-:Y:S02]  /*9d90*/  ISETP.GT.AND P4, PT, R46, RZ, P0 ;  /* 0x000000ff2e00720c */ /* 0x000fe40000784270 */
[----:B------:R-:W-:Y:S01]  /*9da0*/  LEA.HI.X R13, R10, UR9, R13, 0x2, P5 ;  /* 0x000000090a0d7c11 */ /* 0x000fe2000a8f140d */
[----:B------:R-:W-:Y:S01]  /*9db0*/  IMAD.X R14, R20, 0x1, R29, P6 ;  /* 0x00000001140e7824 */ /* 0x000fe200030e061d */
[----:B------:R-:W-:Y:S09]  /*9dc0*/  @!P1 BRA `(.L_x_139) ;  /* 0x0000000000049947 */ /* 0x000ff20003800000 */
[----:B------:R3:W5:Y:S02]  /*9dd0*/  LDG.E.LTC128B R54, desc[UR24][R12.64+0x20] ;  /* 0x000020180c367981 */ /* 0x000764000c1e1920 */
.L_x_139:
[----:B------:R-:W-:Y:S05]  /*9de0*/  BSYNC B1 ;  /* 0x0000000000017941 */ /* 0x000fea0003800000 */
.L_x_138:
[----:B---3-5:R-:W-:Y:S01]  /*9df0*/  FMUL R12, R54, UR27 ;  /* 0x0000001b360c7c20 */ /* 0x028fe20008400000 */
[----:B------:R-:W-:-:S03]  /*9e00*/  LEA R10, P2, R11, UR8, 0x2 ;  /* 0x000000080b0a7c11 */ /* 0x000fc6000f8410ff */
[----:B------:R-:W-:Y:S01]  /*9e10*/  FFMA R205, R205, UR26, R12 ;  /* 0x0000001acdcd7c23 */ /* 0x000fe2000800000c */
[----:B------:R-:W-:-:S04]  /*9e20*/  LEA.HI.X R11, R11, UR9, R14, 0x2, P2 ;  /* 0x000000090b0b7c11 */ /* 0x000fc800090f140e */
[----:B------:R3:W-:Y:S04]  /*9e30*/  @P1 STG.E desc[UR24][R4.64+0x20], R205 ;  /* 0x000020cd04001986 */ /* 0x0007e8000c101918 */
[----:B------:R4:W3:Y:S01]  /*9e40*/  @P4 LDG.E.LTC128B R54, desc[UR24][R10.64] ;  /* 0x000000180a364981 */ /* 0x0008e2000c1e1920 */
[----:B------:R-:W-:Y:S01]  /*9e50*/  IADD3 R16, P1, R16, R30, RZ ;  /* 0x0000001e10107210 */ /* 0x000fe20007f3e0ff */
[----:B------:R-:W-:Y:S01]  /*9e60*/  IMAD.WIDE.U32 R6, R30, 0x7, R6 ;  /* 0x000000071e067825 */ /* 0x000fe200078e0006 */
[----:B------:R-:W-:Y:S02]  /*9e70*/  BSSY B1, `(.L_x_140) ;  /* 0x0000019000017945 */ /* 0x000fe40003800000 */
[----:B------:R-:W-:Y:S01]  /*9e80*/  IADD3 R13, P2, R16, R28, RZ ;  /* 0x0000001c100d7210 */ /* 0x000fe20007f5e0ff */
[----:B------:R-:W-:Y:S01]  /*9e90*/  IMAD.X R17, R20, 0x1, R31, P1 ;  /* 0x0000000114117824 */ /* 0x000fe200008e061f */
[----:B------:R-:W-:Y:S01]  /*9ea0*/  IADD3 R6, P5, R6, R30, RZ ;  /* 0x0000001e06067210 */ /* 0x000fe20007fbe0ff */
[----:B------:R-:W-:Y:S01]  /*9eb0*/  IMAD.WIDE.U32 R8, R30, 0x7, R8 ;  /* 0x000000071e087825 */ /* 0x000fe200078e0008 */
[----:B------:R-:W-:-:S02]  /*9ec0*/  ISETP.GT.AND P1, PT, R47, 0x91, PT ;  /* 0x000000912f00780c */ /* 0x000fc40003f24270 */
[----:B------:R-:W-:Y:S01]  /*9ed0*/  IADD3.X R7, R31, R50, R7, P5, !PT ;  /* 0x000000321f077210 */ /* 0x000fe20002ffe407 */
[----:B--2---:R-:W-:Y:S01]  /*9ee0*/  IMAD.X R18, R17, 0x1, R29, P2 ;  /* 0x0000000111127824 */ /* 0x004fe200010e061d */
[C---:B------:R-:W-:Y:S01]  /*9ef0*/  LEA R12, P2, R13.reuse, UR8, 0x2 ;  /* 0x000000080d0c7c11 */ /* 0x040fe2000f8410ff */
[----:B----4-:R-:W-:Y:S01]  /*9f00*/  IMAD.WIDE.U32 R10, R32, 0x1c, R4 ;  /* 0x0000001c200a7825 */ /* 0x010fe200078e0004 */
[----:B------:R-:W-:Y:S02]  /*9f10*/  ISETP.GT.AND P5, PT, R46, RZ, P1 ;  /* 0x000000ff2e00720c */ /* 0x000fe40000fa4270 */
[----:B------:R-:W-:Y:S01]  /*9f20*/  LEA.HI.X R13, R13, UR9, R18, 0x2, P2 ;  /* 0x000000090d0d7c11 */ /* 0x000fe200090f1412 */
[----:B------:R-:W-:Y:S01]  /*9f30*/  IMAD.IADD R19, R3, 0x1, R11 ;  /* 0x0000000103137824 */ /* 0x000fe200078e020b */
[-C--:B------:R-:W-:Y:S01]  /*9f40*/  IADD3 R8, P6, R8, R30.reuse, RZ ;  /* 0x0000001e08087210 */ /* 0x080fe20007fde0ff */
[----:B------:R-:W-:Y:S02]  /*9f50*/  IMAD.MOV.U32 R18, RZ, RZ, R10 ;  /* 0x000000ffff127224 */ /* 0x000fe400078e000a */
[----:B------:R-:W-:Y:S01]  /*9f60*/  IMAD.WIDE.U32 R14, R34, R30, R6 ;  /* 0x0000001e220e7225 */ /* 0x000fe200078e0006 */
[----:B------:R-:W-:-:S03]  /*9f70*/  IADD3.X R9, R31, R50, R9, P6, !PT ;  /* 0x000000321f097210 */ /* 0x000fc600037fe409 */
[----:B------:R-:W-:Y:S01]  /*9f80*/  IMAD.IADD R11, R49, 0x1, R15 ;  /* 0x00000001310b7824 */ /* 0x000fe200078e020f */
[----:B------:R-:W-:-:S04]  /*9f90*/  IADD3 R14, P2, P6, R178, R14, R36 ;  /* 0x0000000eb20e7210 */ /* 0x000fc80007e5e024 */
[----:B------:R-:W-:Y:S01]  /*9fa0*/  IADD3.X R15, R179, R11, R37, P2, P6 ;  /* 0x0000000bb30f7210 */ /* 0x000fe200017ec425 */
[----:B---3--:R-:W-:-:S04]  /*9fb0*/  FMUL R21, R54, UR27 ;  /* 0x0000001b36157c20 */ /* 0x008fc80008400000 */
[----:B------:R-:W-:-:S05]  /*9fc0*/  FFMA R21, R206, UR26, R21 ;  /* 0x0000001ace157c23 */ /* 0x000fca0008000015 */
[----:B------:R2:W-:Y:S01]  /*9fd0*/  @P4 STG.E desc[UR24][R18.64], R21 ;  /* 0x0000001512004986 */ /* 0x0005e2000c101918 */
[----:B------:R-:W-:Y:S05]  /*9fe0*/  @!P5 BRA `(.L_x_141) ;  /* 0x000000000004d947 */ /* 0x000fea0003800000 */
[----:B------:R3:W5:Y:S02]  /*9ff0*/  LDG.E.LTC128B R54, desc[UR24][R12.64] ;  /* 0x000000180c367981 */ /* 0x000764000c1e1920 */
.L_x_141:
[----:B------:R-:W-:Y:S05]  /*a000*/  BSYNC B1 ;  /* 0x0000000000017941 */ /* 0x000fea0003800000 */
.L_x_140:
[----:B------:R-:W-:Y:S01]  /*a010*/  ISETP.GT.AND P2, PT, R46, 0x8, P0 ;  /* 0x000000082e00780c */ /* 0x000fe20000744270 */
[----:B-----5:R-:W-:Y:S01]  /*a020*/  FMUL R20, R54, UR27 ;  /* 0x0000001b36147c20 */ /* 0x020fe20008400000 */
[----:B0-----:R-:W-:Y:S01]  /*a030*/  IADD3 R4, P0, R4, R51, RZ ;  /* 0x0000003304047210 */ /* 0x001fe20007f1e0ff */
        /* <DEDUP_REMOVED lines=14> */
.L_x_143:
[----:B------:R-:W-:Y:S05]  /*a120*/  BSYNC B1 ;  /* 0x0000000000017941 */ /* 0x000fea0003800000 */
.L_x_142:
[----:B---3-5:R-:W-:Y:S01]  /*a130*/  FMUL R13, R54, UR27 ;  /* 0x0000001b360d7c20 */ /* 0x028fe20008400000 */
        /* <DEDUP_REMOVED lines=16> */
.L_x_145:
[----:B------:R-:W-:Y:S05]  /*a240*/  BSYNC B1 ;  /* 0x0000000000017941 */ /* 0x000fea0003800000 */
.L_x_144:
[----:B----45:R-:W-:Y:S01]  /*a250*/  FMUL R12, R54, UR27 ;  /* 0x0000001b360c7c20 */ /* 0x030fe20008400000 */
[----:B------:R-:W-:-:S03]  /*a260*/  LEA R10, P2, R11, UR8, 0x2 ;  /* 0x000000080b0a7c11 */ /* 0x000fc6000f8410ff */
        /* <DEDUP_REMOVED lines=13> */
[----:B--23--:R-:W-:Y:S01]  /*a340*/  IMAD.X R18, R17, 0x1, R29, P2 ;  /* 0x0000000111127824 */ /* 0x00cfe200010e061d */
[C---:B------:R-:W-:Y:S01]  /*a350*/  LEA R12, P2, R13.reuse, UR8, 0x2 ;  /* 0x000000080d0c7c11 */ /* 0x040fe2000f8410ff */
[----:B0-----:R-:W-:Y:S01]  /*a360*/  IMAD.WIDE.U32 R10, R32, 0x1c, R4 ;  /* 0x0000001c200a7825 */ /* 0x001fe200078e0004 */
[----:B------:R-:W-:Y:S02]  /*a370*/  ISETP.GT.AND P5, PT, R46, RZ, P1 ;  /* 0x000000ff2e00720c */ /* 0x000fe40000fa4270 */
[----:B------:R-:W-:Y:S01]  /*a380*/  LEA.HI.X R13, R13, UR9, R18, 0x2, P2 ;  /* 0x000000090d0d7c11 */ /* 0x000fe200090f1412 */
[----:B------:R-:W-:Y:S01]  /*a390*/  IMAD.IADD R19, R3, 0x1, R11 ;  /* 0x0000000103137824 */ /* 0x000fe200078e020b */
[-C--:B------:R-:W-:Y:S01]  /*a3a0*/  IADD3 R8, P6, R8, R30.reuse, RZ ;  /* 0x0000001e08087210 */ /* 0x080fe20007fde0ff */
[----:B------:R-:W-:Y:S02]  /*a3b0*/  IMAD.MOV.U32 R18, RZ, RZ, R10 ;  /* 0x000000ffff127224 */ /* 0x000fe400078e000a */
[----:B------:R-:W-:Y:S01]  /*a3c0*/  IMAD.WIDE.U32 R14, R34, R30, R6 ;  /* 0x0000001e220e7225 */ /* 0x000fe200078e0006 */
[----:B------:R-:W-:-:S04]  /*a3d0*/  IADD3.X R9, R31, R50, R9, P6, !PT ;  /* 0x000000321f097210 */ /* 0x000fc800037fe409 */
        /* <DEDUP_REMOVED lines=8> */
.L_x_147:
[----:B------:R-:W-:Y:S05]  /*a460*/  BSYNC B1 ;  /* 0x0000000000017941 */ /* 0x000fea0003800000 */
.L_x_146:
[----:B------:R-:W-:Y:S01]  /*a470*/  ISETP.GT.AND P2, PT, R46, 0x8, P0 ;  /* 0x000000082e00780c */ /* 0x000fe20000744270 */
[----:B-----5:R-:W-:Y:S01]  /*a480*/  FMUL R20, R54, UR27 ;  /* 0x0000001b36147c20 */ /* 0x020fe20008400000 */
[----:B------:R-:W-:Y:S01]  /*a490*/  IADD3 R4, P0, R4, R51, RZ ;  /* 0x0000003304047210 */ /* 0x000fe20007f1e0ff */
[----:B------:R-:W-:Y:S01]  /*a4a0*/  IMAD.WIDE.U32 R10, R0, UR6, R14 ;  /* 0x00000006000a7c25 */ /* 0x000fe2000f8e000e */
[----:B------:R-:W-:Y:S03]  /*a4b0*/  BSSY B1, `(.L_x_148) ;  /* 0x000000d000017945 */ /* 0x000fe60003800000 */
[----:B------:R-:W-:Y:S01]  /*a4c0*/  FFMA R211, R211, UR26, R20 ;  /* 0x0000001ad3d37c23 */ /* 0x000fe20008000014 */
[----:B------:R-:W-:Y:S01]  /*a4d0*/  IMAD.X R5, R5, 0x1, R33, P0 ;  /* 0x0000000105057824 */ /* 0x000fe200000e0621 */
[----:B--2---:R-:W-:Y:S01]  /*a4e0*/  LEA R12, P0, R10, UR8, 0x2 ;  /* 0x000000080a0c7c11 */ /* 0x004fe2000f8010ff */
        /* <DEDUP_REMOVED lines=9> */
.L_x_149:
[----:B------:R-:W-:Y:S05]  /*a580*/  BSYNC B1 ;  /* 0x0000000000017941 */ /* 0x000fea0003800000 */
.L_x_148:
        /* <DEDUP_REMOVED lines=17> */
.L_x_151:
[----:B------:R-:W-:Y:S05]  /*a6a0*/  BSYNC B1 ;  /* 0x0000000000017941 */ /* 0x000fea0003800000 */
.L_x_150:
[----:B----45:R-:W-:Y:S01]  /*a6b0*/  FMUL R12, R54, UR27 ;  /* 0x0000001b360c7c20 */ /* 0x030fe20008400000 */
        /* <DEDUP_REMOVED lines=10> */
[----:B------:R-:W-:Y:S02]  /*a760*/  IADD3.X R17, R20, R31, RZ, P1, !PT ;  /* 0x0000001f14117210 */ /* 0x000fe40000ffe4ff */
[----:B0--3--:R-:W-:Y:S02]  /*a770*/  IADD3 R18, P2, R16, R28, RZ ;  /* 0x0000001c10127210 */ /* 0x009fe40007f5e0ff */
[----:B------:R-:W-:Y:S02]  /*a780*/  IADD3 R12, P5, R6, R30, RZ ;  /* 0x0000001e060c7210 */ /* 0x000fe40007fbe0ff */
[-C--:B------:R-:W-:Y:S01]  /*a790*/  IADD3.X R15, R31, R50.reuse, R9, P6, !PT ;  /* 0x000000321f0f7210 */ /* 0x080fe200037fe409 */
[----:B------:R-:W-:Y:S01]  /*a7a0*/  IMAD.X R9, R17, 0x1, R29, P2 ;  /* 0x0000000111097824 */ /* 0x000fe200010e061d */
[----:B------:R-:W-:Y:S01]  /*a7b0*/  IADD3.X R13, R31, R50, R7, P5, !PT ;  /* 0x000000321f0d7210 */ /* 0x000fe20002ffe407 */
[----:B------:R-:W-:Y:S01]  /*a7c0*/  IMAD.WIDE.U32 R6, R32, 0x1c, R4 ;  /* 0x0000001c20067825 */ /* 0x000fe200078e0004 */
[----:B------:R-:W-:-:S02]  /*a7d0*/  LEA R8, P2, R18, UR8, 0x2 ;  /* 0x0000000812087c11 */ /* 0x000fc4000f8410ff */
[----:B------:R-:W-:Y:S01]  /*a7e0*/  ISETP.GT.AND P1, PT, R47, 0xa1, PT ;  /* 0x000000a12f00780c */ /* 0x000fe20003f24270 */
[----:B------:R-:W-:Y:S01]  /*a7f0*/  IMAD.IADD R19, R3, 0x1, R7 ;  /* 0x0000000103137824 */ /* 0x000fe200078e0207 */
[----:B------:R-:W-:Y:S01]  /*a800*/  LEA.HI.X R9, R18, UR9, R9, 0x2, P2 ;  /* 0x0000000912097c11 */ /* 0x000fe200090f1409 */
[----:B------:R-:W-:Y:S01]  /*a810*/  IMAD.MOV.U32 R18, RZ, RZ, R6 ;  /* 0x000000ffff127224 */ /* 0x000fe200078e0006 */
[----:B------:R-:W-:Y:S01]  /*a820*/  ISETP.GT.AND P5, PT, R46, RZ, P1 ;  /* 0x000000ff2e00720c */ /* 0x000fe20000fa4270 */
[----:B-1----:R-:W-:-:S04]  /*a830*/  IMAD.WIDE.U32 R10, R34, R30, R12 ;  /* 0x0000001e220a7225 */ /* 0x002fc800078e000c */
        /* <DEDUP_REMOVED lines=8> */
.L_x_153:
[----:B------:R-:W-:Y:S05]  /*a8c0*/  BSYNC B1 ;  /* 0x0000000000017941 */ /* 0x000fea0003800000 */
.L_x_152:
[----:B------:R-:W-:Y:S01]  /*a8d0*/  ISETP.GT.AND P2, PT, R46, 0x8, P0 ;  /* 0x000000082e00780c */ /* 0x000fe20000744270 */
[----:B-----5:R-:W-:Y:S01]  /*a8e0*/  FMUL R20, R54, UR27 ;  /* 0x0000001b36147c20 */ /* 0x020fe20008400000 */
[----:B----4-:R-:W-:Y:S01]  /*a8f0*/  IADD3 R4, P0, R4, R51, RZ ;  /* 0x0000003304047210 */ /* 0x010fe20007f1e0ff */
[----:B------:R-:W-:Y:S01]  /*a900*/  IMAD.WIDE.U32 R6, R0, UR6, R10 ;  /* 0x0000000600067c25 */ /* 0x000fe2000f8e000a */
[----:B------:R-:W-:Y:S03]  /*a910*/  BSSY B1, `(.L_x_154) ;  /* 0x000000d000017945 */ /* 0x000fe60003800000 */
[----:B------:R-:W-:Y:S01]  /*a920*/  FFMA R215, R215, UR26, R20 ;  /* 0x0000001ad7d77c23 */ /* 0x000fe20008000014 */
[----:B------:R-:W-:Y:S01]  /*a930*/  IMAD.X R5, R5, 0x1, R33, P0 ;  /* 0x0000000105057824 */ /* 0x000fe200000e0621 */
[----:B0-----:R-:W-:Y:S01]  /*a940*/  LEA R8, P0, R6, UR8, 0x2 ;  /* 0x0000000806087c11 */ /* 0x001fe2000f8010ff */
        /* <DEDUP_REMOVED lines=9> */
.L_x_155:
[----:B------:R-:W-:Y:S05]  /*a9e0*/  BSYNC B1 ;  /* 0x0000000000017941 */ /* 0x000fea0003800000 */
.L_x_154:
[----:B-1---5:R-:W-:Y:S01]  /*a9f0*/  FMUL R9, R54, UR27 ;  /* 0x0000001b36097c20 */ /* 0x022fe20008400000 */
[----:B------:R-:W-:Y:S01]  /*aa00*/  IMAD.WIDE.U32 R6, R0, UR6, R10 ;  /* 0x0000000600067c25 */ /* 0x000fe2000f8e000a */
        /* <DEDUP_REMOVED lines=15> */
.L_x_157:
[----:B------:R-:W-:Y:S05]  /*ab00*/  BSYNC B1 ;  /* 0x0000000000017941 */ /* 0x000fea0003800000 */
.L_x_156:
[----:B--2--5:R-:W-:Y:S01]  /*ab10*/  FMUL R8, R54, UR27 ;  /* 0x0000001b36087c20 */ /* 0x024fe20008400000 */
        /* <DEDUP_REMOVED lines=14> */
[----:B-1----:R-:W-:Y:S01]  /*ac00*/  IMAD.X R18, R17, 0x1, R29, P2 ;  /* 0x0000000111127824 */ /* 0x002fe200010e061d */
[C---:B------:R-:W-:Y:S01]  /*ac10*/  LEA R8, P2, R9.reuse, UR8, 0x2 ;  /* 0x0000000809087c11 */ /* 0x040fe2000f8410ff */
[----:B---3--:R-:W-:Y:S01]  /*ac20*/  IMAD.WIDE.U32 R6, R32, 0x1c, R4 ;  /* 0x0000001c20067825 */ /* 0x008fe200078e0004 */
        /* <DEDUP_REMOVED lines=15> */
.L_x_159:
[----:B------:R-:W-:Y:S05]  /*ad20*/  BSYNC B1 ;  /* 0x0000000000017941 */ /* 0x000fea0003800000 */
.L_x_158:
[----:B------:R-:W-:Y:S01]  /*ad30*/  ISETP.GT.AND P2, PT, R46, 0x8, P0 ;  /* 0x000000082e00780c */ /* 0x000fe20000744270 */
[----:B-----5:R-:W-:Y:S01]  /*ad40*/  FMUL R20, R54, UR27 ;  /* 0x0000001b36147c20 */ /* 0x020fe20008400000 */
[----:B0-2---:R-:W-:Y:S01]  /*ad50*/  IADD3 R4, P0, R4, R51, RZ ;  /* 0x0000003304047210 */ /* 0x005fe20007f1e0ff */
[----:B------:R-:W-:Y:S01]  /*ad60*/  IMAD.WIDE.U32 R6, R0, UR6, R10 ;  /* 0x0000000600067c25 */ /* 0x000fe2000f8e000a */
[----:B------:R-:W-:Y:S03]  /*ad70*/  BSSY B1, `(.L_x_160) ;  /* 0x000000d000017945 */ /* 0x000fe60003800000 */
[----:B------:R-:W-:Y:S01]  /*ad80*/  FFMA R219, R219, UR26, R20 ;  /* 0x0000001adbdb7c23 */ /* 0x000fe20008000014 */
[----:B------:R-:W-:Y:S01]  /*ad90*/  IADD3.X R5, R5, R33, RZ, P0, !PT ;  /* 0x0000002105057210 */ /* 0x000fe200007fe4ff */
[----:B------:R-:W-:Y:S01]  /*ada0*/  IMAD.WIDE.U32 R10, R34, R30, R14 ;  /* 0x0000001e220a7225 */ /* 0x000fe200078e000e */
[----:B-1----:R-:W-:-:S03]  /*adb0*/  LEA R8, P0, R6, UR8, 0x2 ;  /* 0x0000000806087c11 */ /* 0x002fc6000f8010ff */
        /* <DEDUP_REMOVED lines=8> */
.L_x_161:
[----:B------:R-:W-:Y:S05]  /*ae40*/  BSYNC B1 ;  /* 0x0000000000017941 */ /* 0x000fea0003800000 */
.L_x_160:
[----:B-1---5:R-:W-:Y:S01]  /*ae50*/  FMUL R9, R54, UR27 ;  /* 0x0000001b36097c20 */ /* 0x022fe20008400000 */
        /* <DEDUP_REMOVED lines=16> */
.L_x_163:
[----:B------:R-:W-:Y:S05]  /*af60*/  BSYNC B1 ;  /* 0x0000000000017941 */ /* 0x000fea0003800000 */
.L_x_162:
        /* <DEDUP_REMOVED lines=20> */
[----:B------:R-:W-:Y:S01]  /*b0b0*/  IMAD.MOV.U32 R18, RZ, RZ, R6 ;  /* 0x000000ffff127224 */ /* 0x000fe200078e0006 */
[----:B------:R-:W-:Y:S01]  /*b0c0*/  IADD3 R19, R3, R7, RZ ;  /* 0x0000000703137210 */ /* 0x000fe20007ffe0ff */
        /* <DEDUP_REMOVED lines=11> */
.L_x_165:
[----:B------:R-:W-:Y:S05]  /*b180*/  BSYNC B1 ;  /* 0x0000000000017941 */ /* 0x000fea0003800000 */
.L_x_164:
[----:B------:R-:W-:Y:S01]  /*b190*/  ISETP.GT.AND P2, PT, R46, 0x8, P0 ;  /* 0x000000082e00780c */ /* 0x000fe20000744270 */
[----:B-----5:R-:W-:Y:S01]  /*b1a0*/  FMUL R20, R54, UR27 ;  /* 0x0000001b36147c20 */ /* 0x020fe20008400000 */
[----:B0-2---:R-:W-:Y:S01]  /*b1b0*/  IADD3 R4, P0, R4, R51, RZ ;  /* 0x0000003304047210 */ /* 0x005fe20007f1e0ff */
[----:B------:R-:W-:Y:S01]  /*b1c0*/  IMAD.WIDE.U32 R6, R0, UR6, R10 ;  /* 0x0000000600067c25 */ /* 0x000fe2000f8e000a */
[----:B------:R-:W-:Y:S03]  /*b1d0*/  BSSY B1, `(.L_x_166) ;  /* 0x000000d000017945 */ /* 0x000fe60003800000 */
[----:B------:R-:W-:Y:S01]  /*b1e0*/  FFMA R223, R223, UR26, R20 ;  /* 0x0000001adfdf7c23 */ /* 0x000fe20008000014 */
[----:B------:R-:W-:Y:S01]  /*b1f0*/  IMAD.X R5, R5, 0x1, R33, P0 ;  /* 0x0000000105057824 */ /* 0x000fe200000e0621 */
[----:B-1----:R-:W-:Y:S01]  /*b200*/  LEA R8, P0, R6, UR8, 0x2 ;  /* 0x0000000806087c11 */ /* 0x002fe2000f8010ff */
        /* <DEDUP_REMOVED lines=9> */
.L_x_167:
[----:B------:R-:W-:Y:S05]  /*b2a0*/  BSYNC B1 ;  /* 0x0000000000017941 */ /* 0x000fea0003800000 */
.L_x_166:
        /* <DEDUP_REMOVED lines=17> */
.L_x_169:
[----:B------:R-:W-:Y:S05]  /*b3c0*/  BSYNC B1 ;  /* 0x0000000000017941 */ /* 0x000fea0003800000 */
.L_x_168:
        /* <DEDUP_REMOVED lines=33> */
.L_x_171:
[----:B------:R-:W-:Y:S05]  /*b5e0*/  BSYNC B1 ;  /* 0x0000000000017941 */ /* 0x000fea0003800000 */
.L_x_170:
        /* <DEDUP_REMOVED lines=11> */
[----:B------:R-:W-:Y:S02]  /*b6a0*/  IADD3 R7, R49, R11, RZ ;  /* 0x0000000b31077210 */ /* 0x000fe40007ffe0ff */
[----:B------:R-:W-:Y:S02]  /*b6b0*/  IADD3 R10, P4, P6, R178, R10, R36 ;  /* 0x0000000ab20a7210 */ /* 0x000fe40007e9e024 */
[----:B------:R-:W-:Y:S02]  /*b6c0*/  LEA.HI.X R9, R6, UR9, R9, 0x2, P0 ;  /* 0x0000000906097c11 */ /* 0x000fe400080f1409 */
[----:B------:R-:W-:Y:S01]  /*b6d0*/  IADD3.X R11, R179, R7, R37, P4, P6 ;  /* 0x00000007b30b7210 */ /* 0x000fe200027ec425 */
[----:B------:R-:W-:Y:S08]  /*b6e0*/  @!P2 BRA `(.L_x_173) ;  /* 0x000000000004a947 */ /* 0x000ff00003800000 */
[----:B------:R1:W5:Y:S02]  /*b6f0*/  LDG.E.LTC128B R54, desc[UR24][R8.64+0x20] ;  /* 0x0000201808367981 */ /* 0x000364000c1e1920 */
.L_x_173:
[----:B------:R-:W-:Y:S05]  /*b700*/  BSYNC B1 ;  /* 0x0000000000017941 */ /* 0x000fea0003800000 */
.L_x_172:
        /* <DEDUP_REMOVED lines=17> */
.L_x_175:
[----:B------:R-:W-:Y:S05]  /*b820*/  BSYNC B1 ;  /* 0x0000000000017941 */ /* 0x000fea0003800000 */
.L_x_174:
[----:B--2--5:R-:W-:Y:S01]  /*b830*/  FMUL R9, R54, UR27 ;  /* 0x0000001b36097c20 */ /* 0x024fe20008400000 */
[----:B------:R-:W-:-:S03]  /*b840*/  LEA R6, P2, R7, UR8, 0x2 ;  /* 0x0000000807067c11 */ /* 0x000fc6000f8410ff */
        /* <DEDUP_REMOVED lines=15> */
[----:B-1----:R-:W-:Y:S01]  /*b940*/  IMAD.IADD R19, R3, 0x1, R7 ;  /* 0x0000000103137824 */ /* 0x002fe200078e0207 */
[----:B------:R-:W-:Y:S01]  /*b950*/  MOV R18, R6 ;  /* 0x0000000600127202 */ /* 0x000fe20000000f00 */
[----:B--2---:R-:W-:Y:S01]  /*b960*/  IMAD.X R9, R17, 0x1, R29, P2 ;  /* 0x0000000111097824 */ /* 0x004fe200010e061d */
[-C--:B------:R-:W-:Y:S01]  /*b970*/  IADD3 R14, P6, R14, R30.reuse, RZ ;  /* 0x0000001e0e0e7210 */ /* 0x080fe20007fde0ff */
[----:B------:R-:W-:Y:S01]  /*b980*/  IMAD.WIDE.U32 R10, R34, R30, R12 ;  /* 0x0000001e220a7225 */ /* 0x000fe200078e000c */
[----:B------:R-:W-:-:S02]  /*b990*/  LEA R8, P2, R2, UR8, 0x2 ;  /* 0x0000000802087c11 */ /* 0x000fc4000f8410ff */
[----:B------:R-:W-:Y:S01]  /*b9a0*/  IADD3.X R15, R31, R50, R15, P6, !PT ;  /* 0x000000321f0f7210 */ /* 0x000fe200037fe40f */
[----:B------:R-:W-:Y:S01]  /*b9b0*/  IMAD.IADD R7, R49, 0x1, R11 ;  /* 0x0000000131077824 */ /* 0x000fe200078e020b */
        /* <DEDUP_REMOVED lines=8> */
.L_x_177:
[----:B------:R-:W-:Y:S05]  /*ba40*/  BSYNC B1 ;  /* 0x0000000000017941 */ /* 0x000fea0003800000 */
.L_x_176:
[----:B------:R-:W-:Y:S01]  /*ba50*/  ISETP.GT.AND P2, PT, R46, 0x8, P0 ;  /* 0x000000082e00780c */ /* 0x000fe20000744270 */
[----:B-----5:R-:W-:Y:S01]  /*ba60*/  FMUL R2, R54, UR27 ;  /* 0x0000001b36027c20 */ /* 0x020fe20008400000 */
[----:B0-----:R-:W-:Y:S01]  /*ba70*/  IADD3 R4, P0, R4, R51, RZ ;  /* 0x0000003304047210 */ /* 0x001fe20007f1e0ff */
        /* <DEDUP_REMOVED lines=14> */
.L_x_179:
[----:B------:R-:W-:Y:S05]  /*bb60*/  BSYNC B1 ;  /* 0x0000000000017941 */ /* 0x000fea0003800000 */
.L_x_178:
[----:B--2---:R-:W2:Y:S01]  /*bb70*/  LDL.LU R8, [R1+0xc] ;  /* 0x00000c0001087983 */ /* 0x004ea20000300800 */
[----:B-----5:R-:W-:Y:S01]  /*bb80*/  FMUL R2, R54, UR27 ;  /* 0x0000001b36027c20 */ /* 0x020fe20008400000 */
[----:B------:R-:W-:Y:S01]  /*bb90*/  IMAD.WIDE.U32 R6, R0, UR6, R10 ;  /* 0x0000000600067c25 */ /* 0x000fe2000f8e000a */
[----:B------:R-:W-:Y:S01]  /*bba0*/  ISETP.GT.AND P1, PT, R46, 0x8, P1 ;  /* 0x000000082e00780c */ /* 0x000fe20000f24270 */
[----:B------:R-:W-:Y:S01]  /*bbb0*/  BSSY B1, `(.L_x_180) ;  /* 0x000000e000017945 */ /* 0x000fe20003800000 */
[----:B------:R-:W-:Y:S01]  /*bbc0*/  ISETP.GT.AND P0, PT, R47, 0xc8, PT ;  /* 0x000000c82f00780c */ /* 0x000fe20003f04270 */
[----:B------:R-:W-:-:S03]  /*bbd0*/  IMAD.WIDE.U32 R16, R30, 0x7, R16 ;  /* 0x000000071e107825 */ /* 0x000fc600078e0010 */
[----:B------:R-:W-:Y:S01]  /*bbe0*/  ISETP.GT.AND P4, PT, R46, RZ, P0 ;  /* 0x000000ff2e00720c */ /* 0x000fe20000784270 */
[----:B------:R-:W-:Y:S01]  /*bbf0*/  IMAD.IADD R9, R48, 0x1, R7 ;  /* 0x0000000130097824 */ /* 0x000fe200078e0207 */
[----:B------:R-:W-:Y:S01]  /*bc00*/  IADD3 R7, P6, R28, R16, RZ ;  /* 0x000000101c077210 */ /* 0x000fe20007fde0ff */
[----:B------:R-:W-:-:S04]  /*bc10*/  IMAD.IADD R20, R50, 0x1, R17 ;  /* 0x0000000132147824 */ /* 0x000fc800078e0211 */
[----:B------:R-:W-:Y:S02]  /*bc20*/  IMAD.X R10, R20, 0x1, R29, P6 ;  /* 0x00000001140a7824 */ /* 0x000fe400030e061d */
[----:B--2---:R-:W-:Y:S01]  /*bc30*/  FFMA R11, R8, UR26, R2 ;  /* 0x0000001a080b7c23 */ /* 0x004fe20008000002 */
[----:B------:R-:W-:-:S04]  /*bc40*/  LEA R8, P5, R6, UR8, 0x2 ;  /* 0x0000000806087c11 */ /* 0x000fc8000f8a10ff */
[----:B------:R2:W-:Y:S01]  /*bc50*/  @P2 STG.E desc[UR24][R18.64+0x20], R11 ;  /* 0x0000200b12002986 */ /* 0x0005e2000c101918 */
[----:B------:R-:W-:Y:S01]  /*bc60*/  LEA.HI.X R9, R6, UR9, R9, 0x2, P5 ;  /* 0x0000000906097c11 */ /* 0x000fe2000a8f1409 */
[----:B------:R-:W-:Y:S07]  /*bc70*/  @!P1 BRA `(.L_x_181) ;  /* 0x0000000000049947 */ /* 0x000fee0003800000 */
[----:B------:R3:W5:Y:S02]  /*bc80*/  LDG.E.LTC128B R54, desc[UR24][R8.64+0x20] ;  /* 0x0000201808367981 */ /* 0x000764000c1e1920 */
.L_x_181:
[----:B------:R-:W-:Y:S05]  /*bc90*/  BSYNC B1 ;  /* 0x0000000000017941 */ /* 0x000fea0003800000 */
.L_x_180:
[----:B---3--:R-:W3:Y:S01]  /*bca0*/  LDL.LU R8, [R1+0x10] ;  /* 0x0000100001087983 */ /* 0x008ee20000300800 */
[----:B-----5:R-:W-:Y:S01]  /*bcb0*/  FMUL R2, R54, UR27 ;  /* 0x0000001b36027c20 */ /* 0x020fe20008400000 */
[C---:B------:R-:W-:Y:S02]  /*bcc0*/  LEA R6, P2, R7.reuse, UR8, 0x2 ;  /* 0x0000000807067c11 */ /* 0x040fe4000f8410ff */
[----:B-1----:R-:W4:Y:S02]  /*bcd0*/  LDL.LU R21, [R1+0x14] ;  /* 0x0000140001157983 */ /* 0x002f240000300800 */
[----:B------:R-:W-:Y:S01]  /*bce0*/  LEA.HI.X R7, R7, UR9, R10, 0x2, P2 ;  /* 0x0000000907077c11 */ /* 0x000fe200090f140a */
[----:B---3--:R-:W-:-:S05]  /*bcf0*/  FFMA R9, R8, UR26, R2 ;  /* 0x0000001a08097c23 */ /* 0x008fca0008000002 */
        /* <DEDUP_REMOVED lines=10> */
[----:B-1----:R-:W-:Y:S01]  /*bda0*/  IADD3.X R9, R17, R29, RZ, P2, !PT ;  /* 0x0000001d11097210 */ /* 0x002fe200017fe4ff */
[----:B---3--:R-:W-:Y:S01]  /*bdb0*/  IMAD.WIDE.U32 R6, R32, 0x1c, R4 ;  /* 0x0000001c20067825 */ /* 0x008fe200078e0004 */
[C---:B------:R-:W-:Y:S02]  /*bdc0*/  LEA R8, P2, R2.reuse, UR8, 0x2 ;  /* 0x0000000802087c11 */ /* 0x040fe4000f8410ff */
[----:B------:R-:W-:Y:S01]  /*bdd0*/  IADD3.X R13, R31, R50, R13, P5, !PT ;  /* 0x000000321f0d7210 */ /* 0x000fe20002ffe40d */
[----:B--2---:R-:W-:Y:S01]  /*bde0*/  IMAD.IADD R19, R3, 0x1, R7 ;  /* 0x0000000103137824 */ /* 0x004fe200078e0207 */
[----:B------:R-:W-:Y:S01]  /*bdf0*/  LEA.HI.X R9, R2, UR9, R9, 0x2, P2 ;  /* 0x0000000902097c11 */ /* 0x000fe200090f1409 */
[----:B------:R-:W-:Y:S01]  /*be00*/  IMAD.MOV.U32 R18, RZ, RZ, R6 ;  /* 0x000000ffff127224 */ /* 0x000fe200078e0006 */
[----:B------:R-:W-:Y:S01]  /*be10*/  ISETP.GT.AND P5, PT, R46, RZ, P1 ;  /* 0x000000ff2e00720c */ /* 0x000fe20000fa4270 */
        /* <DEDUP_REMOVED lines=11> */
.L_x_183:
[----:B------:R-:W-:Y:S05]  /*bed0*/  BSYNC B1 ;  /* 0x0000000000017941 */ /* 0x000fea0003800000 */
.L_x_182:
[----:B------:R-:W1:Y:S01]  /*bee0*/  LDL.LU R20, [R1+0x18] ;  /* 0x0000180001147983 */ /* 0x000e620000300800 */
[----:B------:R-:W-:Y:S01]  /*bef0*/  ISETP.GT.AND P2, PT, R46, 0x8, P0 ;  /* 0x000000082e00780c */ /* 0x000fe20000744270 */
[----:B-----5:R-:W-:Y:S01]  /*bf00*/  FMUL R2, R54, UR27 ;  /* 0x0000001b36027c20 */ /* 0x020fe20008400000 */
[----:B0-----:R-:W-:Y:S01]  /*bf10*/  IADD3 R4, P0, R4, R51, RZ ;  /* 0x0000003304047210 */ /* 0x001fe20007f1e0ff */
[----:B------:R-:W-:Y:S01]  /*bf20*/  IMAD.WIDE.U32 R6, R0, UR6, R10 ;  /* 0x0000000600067c25 */ /* 0x000fe2000f8e000a */
[----:B------:R-:W-:Y:S03]  /*bf30*/  BSSY B1, `(.L_x_184) ;  /* 0x000000d000017945 */ /* 0x000fe60003800000 */
[----:B------:R-:W-:Y:S01]  /*bf40*/  IMAD.X R5, R5, 0x1, R33, P0 ;  /* 0x0000000105057824 */ /* 0x000fe200000e0621 */
[----:B--2---:R-:W-:Y:S01]  /*bf50*/  LEA R8, P0, R6, UR8, 0x2 ;  /* 0x0000000806087c11 */ /* 0x004fe2000f8010ff */
[----:B------:R-:W-:-:S04]  /*bf60*/  IMAD.WIDE.U32 R10, R34, R30, R14 ;  /* 0x0000001e220a7225 */ /* 0x000fc800078e000e */
[----:B------:R-:W-:Y:S01]  /*bf70*/  IMAD.IADD R9, R48, 0x1, R7 ;  /* 0x0000000130097824 */ /* 0x000fe200078e0207 */
[----:B------:R-:W-:Y:S01]  /*bf80*/  IADD3 R10, P4, P6, R178, R10, R36 ;  /* 0x0000000ab20a7210 */ /* 0x000fe20007e9e024 */
[----:B------:R-:W-:-:S03]  /*bf90*/  IMAD.IADD R7, R49, 0x1, R11 ;  /* 0x0000000131077824 */ /* 0x000fc600078e020b */
[----:B------:R-:W-:Y:S02]  /*bfa0*/  LEA.HI.X R9, R6, UR9, R9, 0x2, P0 ;  /* 0x0000000906097c11 */ /* 0x000fe400080f1409 */
[----:B------:R-:W-:Y:S01]  /*bfb0*/  IADD3.X R11, R179, R7, R37, P4, P6 ;  /* 0x00000007b30b7210 */ /* 0x000fe200027ec425 */
[----:B-1----:R-:W-:-:S05]  /*bfc0*/  FFMA R21, R20, UR26, R2 ;  /* 0x0000001a14157c23 */ /* 0x002fca0008000002 */
[----:B------:R0:W-:Y:S01]  /*bfd0*/  @P5 STG.E desc[UR24][R4.64], R21 ;  /* 0x0000001504005986 */ /* 0x0001e2000c101918 */
[----:B------:R-:W-:Y:S05]  /*bfe0*/  @!P2 BRA `(.L_x_185) ;  /* 0x000000000004a947 */ /* 0x000fea0003800000 */
[----:B------:R1:W5:Y:S02]  /*bff0*/  LDG.E.LTC128B R54, desc[UR24][R8.64+0x20] ;  /* 0x0000201808367981 */ /* 0x000364000c1e1920 */
.L_x_185:
[----:B------:R-:W-:Y:S05]  /*c000*/  BSYNC B1 ;  /* 0x0000000000017941 */ /* 0x000fea0003800000 */
.L_x_184:
[----:B-1----:R-:W2:Y:S01]  /*c010*/  LDL.LU R8, [R1+0x1c] ;  /* 0x00001c0001087983 */ /* 0x002ea20000300800 */
        /* <DEDUP_REMOVED lines=8> */
[----:B------:R-:W-:Y:S02]  /*c0a0*/  IADD3 R20, R50, R17, RZ ;  /* 0x0000001132147210 */ /* 0x000fe40007ffe0ff */
[----:B------:R-:W-:-:S05]  /*c0b0*/  IADD3 R7, P6, R28, R16, RZ ;  /* 0x000000101c077210 */ /* 0x000fca0007fde0ff */
[----:B------:R-:W-:Y:S02]  /*c0c0*/  IMAD.X R10, R20, 0x1, R29, P6 ;  /* 0x00000001140a7824 */ /* 0x000fe400030e061d */
[----:B--2---:R-:W-:Y:S01]  /*c0d0*/  FFMA R11, R8, UR26, R2 ;  /* 0x0000001a080b7c23 */ /* 0x004fe20008000002 */
[----:B------:R-:W-:-:S04]  /*c0e0*/  LEA R8, P5, R6, UR8, 0x2 ;  /* 0x0000000806087c11 */ /* 0x000fc8000f8a10ff */
[----:B------:R1:W-:Y:S01]  /*c0f0*/  @P2 STG.E desc[UR24][R18.64+0x20], R11 ;  /* 0x0000200b12002986 */ /* 0x0003e2000c101918 */
[----:B------:R-:W-:Y:S01]  /*c100*/  LEA.HI.X R9, R6, UR9, R9, 0x2, P5 ;  /* 0x0000000906097c11 */ /* 0x000fe2000a8f1409 */
[----:B------:R-:W-:Y:S07]  /*c110*/  @!P1 BRA `(.L_x_187) ;  /* 0x0000000000049947 */ /* 0x000fee0003800000 */
[----:B------:R2:W5:Y:S02]  /*c120*/  LDG.E.LTC128B R54, desc[UR24][R8.64+0x20] ;  /* 0x0000201808367981 */ /* 0x000564000c1e1920 */
.L_x_187:
[----:B------:R-:W-:Y:S05]  /*c130*/  BSYNC B1 ;  /* 0x0000000000017941 */ /* 0x000fea0003800000 */
.L_x_186:
[----:B--2---:R-:W2:Y:S01]  /*c140*/  LDL.LU R8, [R1+0x20] ;  /* 0x0000200001087983 */ /* 0x004ea20000300800 */
[----:B-----5:R-:W-:Y:S01]  /*c150*/  FMUL R2, R54, UR27 ;  /* 0x0000001b36027c20 */ /* 0x020fe20008400000 */
[C---:B------:R-:W-:Y:S02]  /*c160*/  LEA R6, P2, R7.reuse, UR8, 0x2 ;  /* 0x0000000807067c11 */ /* 0x040fe4000f8410ff */
[----:B0-----:R-:W3:Y:S02]  /*c170*/  LDL.LU R21, [R1+0x24] ;  /* 0x0000240001157983 */ /* 0x001ee40000300800 */
[----:B------:R-:W-:Y:S01]  /*c180*/  LEA.HI.X R7, R7, UR9, R10, 0x2, P2 ;  /* 0x0000000907077c11 */ /* 0x000fe200090f140a */
[----:B--2---:R-:W-:-:S05]  /*c190*/  FFMA R9, R8, UR26, R2 ;  /* 0x0000001a08097c23 */ /* 0x004fca0008000002 */
        /* <DEDUP_REMOVED lines=11> */
[----:B0-----:R-:W-:Y:S01]  /*c250*/  IMAD.X R9, R17, 0x1, R29, P2 ;  /* 0x0000000111097824 */ /* 0x001fe200010e061d */
[----:B------:R-:W-:Y:S01]  /*c260*/  LEA R8, P2, R2, UR8, 0x2 ;  /* 0x0000000802087c11 */ /* 0x000fe2000f8410ff */
[----:B--2---:R-:W-:Y:S01]  /*c270*/  IMAD.WIDE.U32 R6, R32, 0x1c, R4 ;  /* 0x0000001c20067825 */ /* 0x004fe200078e0004 */
[----:B------:R-:W-:Y:S02]  /*c280*/  ISETP.GT.AND P5, PT, R46, RZ, P1 ;  /* 0x000000ff2e00720c */ /* 0x000fe40000fa4270 */
[----:B------:R-:W-:Y:S01]  /*c290*/  LEA.HI.X R9, R2, UR9, R9, 0x2, P2 ;  /* 0x0000000902097c11 */ /* 0x000fe200090f1409 */
[----:B-1----:R-:W-:Y:S01]  /*c2a0*/  IMAD.IADD R19, R3, 0x1, R7 ;  /* 0x0000000103137824 */ /* 0x002fe200078e0207 */
        /* <DEDUP_REMOVED lines=8> */
[----:B---3--:R-:W-:-:S05]  /*c330*/  FFMA R21, R21, UR26, R2 ;  /* 0x0000001a15157c23 */ /* 0x008fca0008000002 */
[----:B------:R0:W-:Y:S01]  /*c340*/  @P4 STG.E desc[UR24][R18.64], R21 ;  /* 0x0000001512004986 */ /* 0x0001e2000c101918 */
[----:B------:R-:W-:Y:S05]  /*c350*/  @!P5 BRA `(.L_x_189) ;  /* 0x000000000004d947 */ /* 0x000fea0003800000 */
[----:B------:R1:W5:Y:S02]  /*c360*/  LDG.E.LTC128B R54, desc[UR24][R8.64] ;  /* 0x0000001808367981 */ /* 0x000364000c1e1920 */
.L_x_189:
[----:B------:R-:W-:Y:S05]  /*c370*/  BSYNC B1 ;  /* 0x0000000000017941 */ /* 0x000fea0003800000 */
.L_x_188:
[----:B------:R-:W0:Y:S01]  /*c380*/  LDL.LU R20, [R1+0x28] ;  /* 0x0000280001147983 */ /* 0x000e220000300800 */
[----:B------:R-:W-:Y:S01]  /*c390*/  ISETP.GT.AND P2, PT, R46, 0x8, P0 ;  /* 0x000000082e00780c */ /* 0x000fe20000744270 */
[----:B-----5:R-:W-:Y:S01]  /*c3a0*/  FMUL R2, R54, UR27 ;  /* 0x0000001b36027c20 */ /* 0x020fe20008400000 */
[----:B------:R-:W-:Y:S01]  /*c3b0*/  IADD3 R4, P0, R4, R51, RZ ;  /* 0x0000003304047210 */ /* 0x000fe20007f1e0ff */
[----:B------:R-:W-:Y:S01]  /*c3c0*/  IMAD.WIDE.U32 R6, R0, UR6, R10 ;  /* 0x0000000600067c25 */ /* 0x000fe2000f8e000a */
[----:B------:R-:W-:Y:S03]  /*c3d0*/  BSSY B1, `(.L_x_190) ;  /* 0x000000d000017945 */ /* 0x000fe60003800000 */
[----:B------:R-:W-:Y:S01]  /*c3e0*/  IMAD.X R5, R5, 0x1, R33, P0 ;  /* 0x0000000105057824 */ /* 0x000fe200000e0621 */
[----:B-1----:R-:W-:Y:S01]  /*c3f0*/  IADD3 R9, R48, R7, RZ ;  /* 0x0000000730097210 */ /* 0x002fe20007ffe0ff */
[----:B------:R-:W-:Y:S01]  /*c400*/  IMAD.WIDE.U32 R10, R34, R30, R14 ;  /* 0x0000001e220a7225 */ /* 0x000fe200078e000e */
[----:B------:R-:W-:-:S03]  /*c410*/  LEA R8, P0, R6, UR8, 0x2 ;  /* 0x0000000806087c11 */ /* 0x000fc6000f8010ff */
[----:B------:R-:W-:Y:S01]  /*c420*/  IMAD.IADD R7, R49, 0x1, R11 ;  /* 0x0000000131077824 */ /* 0x000fe200078e020b */
[----:B------:R-:W-:Y:S02]  /*c430*/  IADD3 R10, P4, P6, R178, R10, R36 ;  /* 0x0000000ab20a7210 */ /* 0x000fe40007e9e024 */
[----:B------:R-:W-:Y:S02]  /*c440*/  LEA.HI.X R9, R6, UR9, R9, 0x2, P0 ;  /* 0x0000000906097c11 */ /* 0x000fe400080f1409 */
[----:B------:R-:W-:Y:S01]  /*c450*/  IADD3.X R11, R179, R7, R37, P4, P6 ;  /* 0x00000007b30b7210 */ /* 0x000fe200027ec425 */
[----:B0-----:R-:W-:-:S05]  /*c460*/  FFMA R21, R20, UR26, R2 ;  /* 0x0000001a14157c23 */ /* 0x001fca0008000002 */
[----:B------:R0:W-:Y:S01]  /*c470*/  @P5 STG.E desc[UR24][R4.64], R21 ;  /* 0x0000001504005986 */ /* 0x0001e2000c101918 */
[----:B------:R-:W-:Y:S05]  /*c480*/  @!P2 BRA `(.L_x_191) ;  /* 0x000000000004a947 */ /* 0x000fea0003800000 */
[----:B------:R1:W5:Y:S02]  /*c490*/  LDG.E.LTC128B R54, desc[UR24][R8.64+0x20] ;  /* 0x0000201808367981 */ /* 0x000364000c1e1920 */
.L_x_191:
[----:B------:R-:W-:Y:S05]  /*c4a0*/  BSYNC B1 ;  /* 0x0000000000017941 */ /* 0x000fea0003800000 */
.L_x_190:
        /* <DEDUP_REMOVED lines=18> */
.L_x_193:
[----:B------:R-:W-:Y:S05]  /*c5d0*/  BSYNC B1 ;  /* 0x0000000000017941 */ /* 0x000fea0003800000 */
.L_x_192:
        /* <DEDUP_REMOVED lines=31> */
[----:B---3--:R-:W-:-:S05]  /*c7d0*/  FFMA R21, R21, UR26, R2 ;  /* 0x0000001a15157c23 */ /* 0x008fca0008000002 */
[----:B------:R0:W-:Y:S01]  /*c7e0*/  @P4 STG.E desc[UR24][R18.64], R21 ;  /* 0x0000001512004986 */ /* 0x0001e2000c101918 */
[----:B------:R-:W-:Y:S05]  /*c7f0*/  @!P5 BRA `(.L_x_195) ;  /* 0x000000000004d947 */ /* 0x000fea0003800000 */
[----:B------:R1:W5:Y:S02]  /*c800*/  LDG.E.LTC128B R54, desc[UR24][R8.64] ;  /* 0x0000001808367981 */ /* 0x000364000c1e1920 */
.L_x_195:
[----:B------:R-:W-:Y:S05]  /*c810*/  BSYNC B1 ;  /* 0x0000000000017941 */ /* 0x000fea0003800000 */
.L_x_194:
[----:B------:R-:W0:Y:S01]  /*c820*/  LDL.LU R20, [R1+0x38] ;  /* 0x0000380001147983 */ /* 0x000e220000300800 */
[----:B------:R-:W-:Y:S01]  /*c830*/  ISETP.GT.AND P2, PT, R46, 0x8, P0 ;  /* 0x000000082e00780c */ /* 0x000fe20000744270 */
[----:B-----5:R-:W-:Y:S01]  /*c840*/  FMUL R2, R54, UR27 ;  /* 0x0000001b36027c20 */ /* 0x020fe20008400000 */
[----:B------:R-:W-:Y:S01]  /*c850*/  IADD3 R4, P0, R4, R51, RZ ;  /* 0x0000003304047210 */ /* 0x000fe20007f1e0ff */
[----:B------:R-:W-:Y:S01]  /*c860*/  IMAD.WIDE.U32 R6, R0, UR6, R10 ;  /* 0x0000000600067c25 */ /* 0x000fe2000f8e000a */
[----:B------:R-:W-:Y:S03]  /*c870*/  BSSY B1, `(.L_x_196) ;  /* 0x000000d000017945 */ /* 0x000fe60003800000 */
[----:B------:R-:W-:Y:S01]  /*c880*/  IMAD.X R5, R5, 0x1, R33, P0 ;  /* 0x0000000105057824 */ /* 0x000fe200000e0621 */
[----:B-1----:R-:W-:Y:S01]  /*c890*/  LEA R8, P0, R6, UR8, 0x2 ;  /* 0x0000000806087c11 */ /* 0x002fe2000f8010ff */
[----:B------:R-:W-:-:S04]  /*c8a0*/  IMAD.WIDE.U32 R10, R34, R30, R14 ;  /* 0x0000001e220a7225 */ /* 0x000fc800078e000e */
[----:B------:R-:W-:Y:S01]  /*c8b0*/  IMAD.IADD R9, R48, 0x1, R7 ;  /* 0x0000000130097824 */ /* 0x000fe200078e0207 */
[----:B------:R-:W-:Y:S01]  /*c8c0*/  IADD3 R10, P4, P6, R178, R10, R36 ;  /* 0x0000000ab20a7210 */ /* 0x000fe20007e9e024 */
[----:B------:R-:W-:-:S03]  /*c8d0*/  IMAD.IADD R7, R49, 0x1, R11 ;  /* 0x0000000131077824 */ /* 0x000fc600078e020b */
[----:B------:R-:W-:Y:S02]  /*c8e0*/  LEA.HI.X R9, R6, UR9, R9, 0x2, P0 ;  /* 0x0000000906097c11 */ /* 0x000fe400080f1409 */
[----:B------:R-:W-:Y:S01]  /*c8f0*/  IADD3.X R11, R179, R7, R37, P4, P6 ;  /* 0x00000007b30b7210 */ /* 0x000fe200027ec425 */
[----:B0-----:R-:W-:-:S05]  /*c900*/  FFMA R21, R20, UR26, R2 ;  /* 0x0000001a14157c23 */ /* 0x001fca0008000002 */
[----:B------:R0:W-:Y:S01]  /*c910*/  @P5 STG.E desc[UR24][R4.64], R21 ;  /* 0x0000001504005986 */ /* 0x0001e2000c101918 */
[----:B------:R-:W-:Y:S05]  /*c920*/  @!P2 BRA `(.L_x_197) ;  /* 0x000000000004a947 */ /* 0x000fea0003800000 */
[----:B------:R1:W5:Y:S02]  /*c930*/  LDG.E.LTC128B R54, desc[UR24][R8.64+0x20] ;  /* 0x0000201808367981 */ /* 0x000364000c1e1920 */
.L_x_197:
[----:B------:R-:W-:Y:S05]  /*c940*/  BSYNC B1 ;  /* 0x0000000000017941 */ /* 0x000fea0003800000 */
.L_x_196:
        /* <DEDUP_REMOVED lines=18> */
.L_x_199:
[----:B------:R-:W-:Y:S05]  /*ca70*/  BSYNC B1 ;  /* 0x0000000000017941 */ /* 0x000fea0003800000 */
.L_x_198:
        /* <DEDUP_REMOVED lines=11> */
[----:B------:R-:W-:Y:S01]  /*cb30*/  IADD3.X R17, R20, R31, RZ, P1, !PT ;  /* 0x0000001f14117210 */ /* 0x000fe20000ffe4ff */
[----:B------:R-:W-:Y:S01]  /*cb40*/  IMAD.WIDE.U32 R14, R30, 0x7, R14 ;  /* 0x000000071e0e7825 */ /* 0x000fe200078e000e */
[----:B------:R-:W-:-:S02]  /*cb50*/  IADD3 R2, P2, R16, R28, RZ ;  /* 0x0000001c10027210 */ /* 0x000fc40007f5e0ff */
[----:B------:R-:W-:Y:S01]  /*cb60*/  IADD3 R12, P5, R12, R30, RZ ;  /* 0x0000001e0c0c7210 */ /* 0x000fe20007fbe0ff */
[----:B--2---:R-:W-:Y:S01]  /*cb70*/  IMAD.WIDE.U32 R6, R32, 0x1c, R4 ;  /* 0x0000001c20067825 */ /* 0x004fe200078e0004 */
[----:B------:R-:W-:Y:S02]  /*cb80*/  ISETP.GT.AND P1, PT, R47, 0xe1, PT ;  /* 0x000000e12f00780c */ /* 0x000fe40003f24270 */
[----:B------:R-:W-:Y:S01]  /*cb90*/  IADD3.X R13, R31, R50, R13, P5, !PT ;  /* 0x000000321f0d7210 */ /* 0x000fe20002ffe40d */
[----:B0-----:R-:W-:Y:S01]  /*cba0*/  IMAD.X R9, R17, 0x1, R29, P2 ;  /* 0x0000000111097824 */ /* 0x001fe200010e061d */
[----:B------:R-:W-:Y:S01]  /*cbb0*/  LEA R8, P2, R2, UR8, 0x2 ;  /* 0x0000000802087c11 */ /* 0x000fe2000f8410ff */
[----:B-1----:R-:W-:Y:S01]  /*cbc0*/  IMAD.IADD R19, R3, 0x1, R7 ;  /* 0x0000000103137824 */ /* 0x002fe200078e0207 */
[----:B------:R-:W-:Y:S01]  /*cbd0*/  ISETP.GT.AND P5, PT, R46, RZ, P1 ;  /* 0x000000ff2e00720c */ /* 0x000fe20000fa4270 */
[----:B------:R-:W-:Y:S01]  /*cbe0*/  IMAD.MOV.U32 R18, RZ, RZ, R6 ;  /* 0x000000ffff127224 */ /* 0x000fe200078e0006 */
[----:B------:R-:W-:Y:S01]  /*cbf0*/  LEA.HI.X R9, R2, UR9, R9, 0x2, P2 ;  /* 0x0000000902097c11 */ /* 0x000fe200090f1409 */
[-C--:B------:R-:W-:Y:S01]  /*cc00*/  IMAD.WIDE.U32 R10, R34, R30.reuse, R12 ;  /* 0x0000001e220a7225 */ /* 0x080fe200078e000c */
[----:B------:R-:W-:-:S03]  /*cc10*/  IADD3 R14, P6, R14, R30, RZ ;  /* 0x0000001e0e0e7210 */ /* 0x000fc60007fde0ff */
[----:B------:R-:W-:Y:S01]  /*cc20*/  IMAD.IADD R7, R49, 0x1, R11 ;  /* 0x0000000131077824 */ /* 0x000fe200078e020b */
[----:B------:R-:W-:Y:S02]  /*cc30*/  IADD3.X R15, R31, R50, R15, P6, !PT ;  /* 0x000000321f0f7210 */ /* 0x000fe400037fe40f */
[----:B------:R-:W-:-:S04]  /*cc40*/  IADD3 R10, P2, P6, R178, R10, R36 ;  /* 0x0000000ab20a7210 */ /* 0x000fc80007e5e024 */
[----:B------:R-:W-:Y:S01]  /*cc50*/  IADD3.X R11, R179, R7, R37, P2, P6 ;  /* 0x00000007b30b7210 */ /* 0x000fe200017ec425 */
[----:B----4-:R-:W-:-:S04]  /*cc60*/  FMUL R2, R54, UR27 ;  /* 0x0000001b36027c20 */ /* 0x010fc80008400000 */
[----:B---3--:R-:W-:-:S05]  /*cc70*/  FFMA R21, R21, UR26, R2 ;  /* 0x0000001a15157c23 */ /* 0x008fca0008000002 */
[----:B------:R0:W-:Y:S01]  /*cc80*/  @P4 STG.E desc[UR24][R18.64], R21 ;  /* 0x0000001512004986 */ /* 0x0001e2000c101918 */
[----:B------:R-:W-:Y:S05]  /*cc90*/  @!P5 BRA `(.L_x_201) ;  /* 0x000000000004d947 */ /* 0x000fea0003800000 */
[----:B------:R1:W5:Y:S02]  /*cca0*/  LDG.E.LTC128B R54, desc[UR24][R8.64] ;  /* 0x0000001808367981 */ /* 0x000364000c1e1920 */
.L_x_201:
[----:B------:R-:W-:Y:S05]  /*ccb0*/  BSYNC B1 ;  /* 0x0000000000017941 */ /* 0x000fea0003800000 */
.L_x_200:
        /* <DEDUP_REMOVED lines=18> */
.L_x_203:
[----:B------:R-:W-:Y:S05]  /*cde0*/  BSYNC B1 ;  /* 0x0000000000017941 */ /* 0x000fea0003800000 */
.L_x_202:
[----:B-1----:R-:W2:Y:S01]  /*cdf0*/  LDL.LU R8, [R1+0x4c] ;  /* 0x00004c0001087983 */ /* 0x002ea20000300800 */
[----:B-----5:R-:W-:Y:S01]  /*ce00*/  FMUL R2, R54, UR27 ;  /* 0x0000001b36027c20 */ /* 0x020fe20008400000 */
[----:B------:R-:W-:Y:S01]  /*ce10*/  IMAD.WIDE.U32 R6, R0, UR6, R10 ;  /* 0x0000000600067c25 */ /* 0x000fe2000f8e000a */
[----:B------:R-:W-:Y:S01]  /*ce20*/  ISETP.GT.AND P1, PT, R46, 0x8, P1 ;  /* 0x000000082e00780c */ /* 0x000fe20000f24270 */
[----:B------:R-:W-:Y:S01]  /*ce30*/  BSSY B1, `(.L_x_204) ;  /* 0x000000e000017945 */ /* 0x000fe20003800000 */
[----:B------:R-:W-:Y:S01]  /*ce40*/  ISETP.GT.AND P0, PT, R47, 0xe8, PT ;  /* 0x000000e82f00780c */ /* 0x000fe20003f04270 */
[----:B------:R-:W-:Y:S01]  /*ce50*/  IMAD.WIDE.U32 R16, R30, 0x7, R16 ;  /* 0x000000071e107825 */ /* 0x000fe200078e0010 */
[----:B------:R-:W-:Y:S02]  /*ce60*/  IADD3 R9, R48, R7, RZ ;  /* 0x0000000730097210 */ /* 0x000fe40007ffe0ff */
[----:B------:R-:W-:Y:S01]  /*ce70*/  ISETP.GT.AND P4, PT, R46, RZ, P0 ;  /* 0x000000ff2e00720c */ /* 0x000fe20000784270 */
[----:B------:R-:W-:Y:S01]  /*ce80*/  IMAD.IADD R20, R50, 0x1, R17 ;  /* 0x0000000132147824 */ /* 0x000fe200078e0211 */
        /* <DEDUP_REMOVED lines=8> */
.L_x_205:
[----:B------:R-:W-:Y:S05]  /*cf10*/  BSYNC B1 ;  /* 0x0000000000017941 */ /* 0x000fea0003800000 */
.L_x_204:
        /* <DEDUP_REMOVED lines=35> */
.L_x_207:
[----:B------:R-:W-:Y:S05]  /*d150*/  BSYNC B1 ;  /* 0x0000000000017941 */ /* 0x000fea0003800000 */
.L_x_206:
[----:B------:R-:W0:Y:S01]  /*d160*/  LDL.LU R20, [R1+0x58] ;  /* 0x0000580001147983 */ /* 0x000e220000300800 */
[----:B------:R-:W-:Y:S01]  /*d170*/  ISETP.GT.AND P2, PT, R46, 0x8, P0 ;  /* 0x000000082e00780c */ /* 0x000fe20000744270 */
[----:B-----5:R-:W-:Y:S01]  /*d180*/  FMUL R2, R54, UR27 ;  /* 0x0000001b36027c20 */ /* 0x020fe20008400000 */
[----:B------:R-:W-:Y:S01]  /*d190*/  IADD3 R4, P0, R4, R51, RZ ;  /* 0x0000003304047210 */ /* 0x000fe20007f1e0ff */
[----:B------:R-:W-:Y:S01]  /*d1a0*/  IMAD.WIDE.U32 R6, R0, UR6, R10 ;  /* 0x0000000600067c25 */ /* 0x000fe2000f8e000a */
[----:B------:R-:W-:Y:S02]  /*d1b0*/  BSSY B1, `(.L_x_208) ;  /* 0x000000d000017945 */ /* 0x000fe40003800000 */
[----:B------:R-:W-:Y:S01]  /*d1c0*/  IADD3.X R5, R5, R33, RZ, P0, !PT ;  /* 0x0000002105057210 */ /* 0x000fe200007fe4ff */
[----:B------:R-:W-:Y:S01]  /*d1d0*/  IMAD.WIDE.U32 R10, R34, R30, R14 ;  /* 0x0000001e220a7225 */ /* 0x000fe200078e000e */
[----:B-1----:R-:W-:-:S03]  /*d1e0*/  LEA R8, P0, R6, UR8, 0x2 ;  /* 0x0000000806087c11 */ /* 0x002fc6000f8010ff */
        /* <DEDUP_REMOVED lines=9> */
.L_x_209:
[----:B------:R-:W-:Y:S05]  /*d280*/  BSYNC B1 ;  /* 0x0000000000017941 */ /* 0x000fea0003800000 */
.L_x_208:
        /* <DEDUP_REMOVED lines=18> */
.L_x_211:
[----:B------:R-:W-:Y:S05]  /*d3b0*/  BSYNC B1 ;  /* 0x0000000000017941 */ /* 0x000fea0003800000 */
.L_x_210:
        /* <DEDUP_REMOVED lines=22> */
[----:B-1----:R-:W-:Y:S01]  /*d520*/  IMAD.MOV.U32 R18, RZ, RZ, R6 ;  /* 0x000000ffff127224 */ /* 0x002fe200078e0006 */
        /* <DEDUP_REMOVED lines=12> */
.L_x_213:
[----:B------:R-:W-:Y:S05]  /*d5f0*/  BSYNC B1 ;  /* 0x0000000000017941 */ /* 0x000fea0003800000 */
.L_x_212:
        /* <DEDUP_REMOVED lines=18> */
.L_x_215:
[----:B------:R-:W-:Y:S05]  /*d720*/  BSYNC B1 ;  /* 0x0000000000017941 */ /* 0x000fea0003800000 */
.L_x_214:
        /* <DEDUP_REMOVED lines=10> */
[----:B0-----:R-:W-:-:S05]  /*d7d0*/  IMAD.IADD R21, R50, 0x1, R17 ;  /* 0x0000000132157824 */ /* 0x001fca00078e0211 */
[----:B------:R-:W-:Y:S01]  /*d7e0*/  IADD3.X R10, R21, R29, RZ, P6, !PT ;  /* 0x0000001d150a7210 */ /* 0x000fe200037fe4ff */
[----:B--2---:R-:W-:Y:S01]  /*d7f0*/  FFMA R11, R8, UR26, R2 ;  /* 0x0000001a080b7c23 */ /* 0x004fe20008000002 */
[----:B------:R-:W-:-:S04]  /*d800*/  LEA R8, P5, R6, UR8, 0x2 ;  /* 0x0000000806087c11 */ /* 0x000fc8000f8a10ff */
[----:B------:R0:W-:Y:S01]  /*d810*/  @P2 STG.E desc[UR24][R18.64+0x20], R11 ;  /* 0x0000200b12002986 */ /* 0x0001e2000c101918 */
[----:B------:R-:W-:Y:S01]  /*d820*/  LEA.HI.X R9, R6, UR9, R9, 0x2, P5 ;  /* 0x0000000906097c11 */ /* 0x000fe2000a8f1409 */
[----:B------:R-:W-:Y:S07]  /*d830*/  @!P1 BRA `(.L_x_217) ;  /* 0x0000000000049947 */ /* 0x000fee0003800000 */
[----:B------:R1:W5:Y:S02]  /*d840*/  LDG.E.LTC128B R54, desc[UR24][R8.64+0x20] ;  /* 0x0000201808367981 */ /* 0x000364000c1e1920 */
.L_x_217:
[----:B------:R-:W-:Y:S05]  /*d850*/  BSYNC B1 ;  /* 0x0000000000017941 */ /* 0x000fea0003800000 */
.L_x_216:
[----:B-1----:R-:W2:Y:S01]  /*d860*/  LDL.LU R8, [R1+0x70] ;  /* 0x0000700001087983 */ /* 0x002ea20000300800 */
[----:B-----5:R-:W-:Y:S01]  /*d870*/  FMUL R2, R54, UR27 ;  /* 0x0000001b36027c20 */ /* 0x020fe20008400000 */
[C---:B------:R-:W-:Y:S02]  /*d880*/  LEA R6, P2, R7.reuse, UR8, 0x2 ;  /* 0x0000000807067c11 */ /* 0x040fe4000f8410ff */
[----:B------:R-:W3:Y:S02]  /*d890*/  LDL.LU R20, [R1+0x74] ;  /* 0x0000740001147983 */ /* 0x000ee40000300800 */
[----:B------:R-:W-:Y:S01]  /*d8a0*/  LEA.HI.X R7, R7, UR9, R10, 0x2, P2 ;  /* 0x0000000907077c11 */ /* 0x000fe200090f140a */
[----:B------:R-:W-:-:S04]  /*d8b0*/  IMAD.WIDE.U32 R12, R30, 0x7, R12 ;  /* 0x000000071e0c7825 */ /* 0x000fc800078e000c */
[----:B------:R-:W-:-:S04]  /*d8c0*/  IMAD.WIDE.U32 R14, R30, 0x7, R14 ;  /* 0x000000071e0e7825 */ /* 0x000fc800078e000e */
[----:B--2---:R-:W-:-:S05]  /*d8d0*/  FFMA R17, R8, UR26, R2 ;  /* 0x0000001a08117c23 */ /* 0x004fca0008000002 */
[----:B------:R1:W-:Y:S04]  /*d8e0*/  @P1 STG.E desc[UR24][R4.64+0x20], R17 ;  /* 0x0000201104001986 */ /* 0x0003e8000c101918 */
[----:B------:R2:W4:Y:S01]  /*d8f0*/  @P4 LDG.E.LTC128B R54, desc[UR24][R6.64] ;  /* 0x0000001806364981 */ /* 0x000522000c1e1920 */
[----:B------:R-:W-:Y:S01]  /*d900*/  IMAD.WIDE.U32 R8, R32, 0x1c, R4 ;  /* 0x0000001c20087825 */ /* 0x000fe200078e0004 */
[-C--:B------:R-:W-:Y:S01]  /*d910*/  IADD3 R2, P1, R12, R30.reuse, RZ ;  /* 0x0000001e0c027210 */ /* 0x080fe20007f3e0ff */
[----:B------:R-:W-:Y:S01]  /*d920*/  BSSY B1, `(.L_x_218) ;  /* 0x000001b000017945 */ /* 0x000fe20003800000 */
[----:B------:R-:W-:Y:S01]  /*d930*/  IADD3 R10, P2, R14, R30, RZ ;  /* 0x0000001e0e0a7210 */ /* 0x000fe20007f5e0ff */
[----:B0-----:R-:W-:Y:S01]  /*d940*/  IMAD.IADD R19, R3, 0x1, R9 ;  /* 0x0000000103137824 */ /* 0x001fe200078e0209 */
[CC--:B------:R-:W-:Y:S01]  /*d950*/  IADD3.X R3, R31.reuse, R50.reuse, R13, P1, !PT ;  /* 0x000000321f037210 */ /* 0x0c0fe20000ffe40d */
[----:B------:R-:W-:Y:S01]  /*d960*/  IMAD.MOV.U32 R18, RZ, RZ, R8 ;  /* 0x000000ffff127224 */ /* 0x000fe200078e0008 */
[----:B------:R-:W-:-:S02]  /*d970*/  IADD3.X R11, R31, R50, R15, P2, !PT ;  /* 0x000000321f0b7210 */ /* 0x000fc400017fe40f */
[-C--:B------:R-:W-:Y:S01]  /*d980*/  IADD3 R16, P2, P5, R28, R30.reuse, R16 ;  /* 0x0000001e1c107210 */ /* 0x080fe20007d5e010 */
[-C--:B--2---:R-:W-:Y:S01]  /*d990*/  IMAD.WIDE.U32 R6, R34, R30.reuse, R2 ;  /* 0x0000001e22067225 */ /* 0x084fe200078e0002 */
[----:B------:R-:W-:Y:S02]  /*d9a0*/  ISETP.GT.AND P1, PT, R47, 0xf9, PT ;  /* 0x000000f92f00780c */ /* 0x000fe40003f24270 */
[----:B------:R-:W-:Y:S01]  /*d9b0*/  IADD3.X R29, R29, R31, R21, P2, P5 ;  /* 0x0000001f1d1d7210 */ /* 0x000fe200017ea415 */
[C---:B------:R-:W-:Y:S01]  /*d9c0*/  IMAD.IADD R7, R49.reuse, 0x1, R7 ;  /* 0x0000000131077824 */ /* 0x040fe200078e0207 */
[----:B------:R-:W-:Y:S01]  /*d9d0*/  LEA R2, P6, R16, UR8, 0x2 ;  /* 0x0000000810027c11 */ /* 0x000fe2000f8c10ff */
[----:B------:R-:W-:Y:S01]  /*d9e0*/  IMAD.WIDE.U32 R34, R34, R30, R10 ;  /* 0x0000001e22227225 */ /* 0x000fe200078e000a */
[----:B------:R-:W-:Y:S02]  /*d9f0*/  IADD3 R6, P5, P2, R178, R6, R36 ;  /* 0x00000006b2067210 */ /* 0x000fe40007abe024 */
[----:B------:R-:W-:Y:S01]  /*da00*/  LEA.HI.X R3, R16, UR9, R29, 0x2, P6 ;  /* 0x0000000910037c11 */ /* 0x000fe2000b0f141d */
[----:B------:R-:W-:Y:S01]  /*da10*/  IMAD.IADD R35, R49, 0x1, R35 ;  /* 0x0000000131237824 */ /* 0x000fe200078e0223 */
[----:B------:R-:W-:-:S02]  /*da20*/  ISETP.GT.AND P6, PT, R46, RZ, P1 ;  /* 0x000000ff2e00720c */ /* 0x000fc40000fc4270 */
[----:B------:R-:W-:Y:S01]  /*da30*/  IADD3.X R7, R179, R7, R37, P5, P2 ;  /* 0x00000007b3077210 */ /* 0x000fe20002fe4425 */
[----:B----4-:R-:W-:-:S04]  /*da40*/  FMUL R8, R54, UR27 ;  /* 0x0000001b36087c20 */ /* 0x010fc80008400000 */
[----:B---3--:R-:W-:Y:S01]  /*da50*/  FFMA R13, R20, UR26, R8 ;  /* 0x0000001a140d7c23 */ /* 0x008fe20008000008 */
[----:B------:R-:W-:-:S04]  /*da60*/  IADD3 R8, P5, P2, R178, R34, R36 ;  /* 0x00000022b2087210 */ /* 0x000fc80007abe024 */
[----:B------:R0:W-:Y:S01]  /*da70*/  @P4 STG.E desc[UR24][R18.64], R13 ;  /* 0x0000000d12004986 */ /* 0x0001e2000c101918 */
[----:B------:R-:W-:-:S05]  /*da80*/  IADD3 R10, P4, R4, R51, RZ ;  /* 0x00000033040a7210 */ /* 0x000fca0007f9e0ff */
[----:B------:R-:W-:Y:S02]  /*da90*/  IMAD.X R11, R5, 0x1, R33, P4 ;  /* 0x00000001050b7824 */ /* 0x000fe400020e0621 */
[----:B-1----:R-:W-:Y:S01]  /*daa0*/  IMAD.WIDE.U32 R4, R0, UR6, R6 ;  /* 0x0000000600047c25 */ /* 0x002fe2000f8e0006 */
[----:B------:R-:W-:Y:S06]  /*dab0*/  @!P6 BRA `(.L_x_219) ;  /* 0x000000000004e947 */ /* 0x000fec0003800000 */
[----:B------:R1:W5:Y:S02]  /*dac0*/  LDG.E.LTC128B R54, desc[UR24][R2.64] ;  /* 0x0000001802367981 */ /* 0x000364000c1e1920 */
.L_x_219:
[----:B------:R-:W-:Y:S05]  /*dad0*/  BSYNC B1 ;  /* 0x0000000000017941 */ /* 0x000fea0003800000 */
.L_x_218:
[----:B------:R-:W2:Y:S01]  /*dae0*/  LDL.LU R6, [R1+0x78] ;  /* 0x0000780001067983 */ /* 0x000ea20000300800 */
[----:B-1---5:R-:W-:Y:S01]  /*daf0*/  FMUL R3, R54, UR27 ;  /* 0x0000001b36037c20 */ /* 0x022fe20008400000 */
[----:B------:R-:W-:Y:S01]  /*db00*/  ISETP.GT.AND P0, PT, R46, 0x8, P0 ;  /* 0x000000082e00780c */ /* 0x000fe20000704270 */
[----:B------:R-:W-:Y:S01]  /*db10*/  IMAD.IADD R5, R48, 0x1, R5 ;  /* 0x0000000130057824 */ /* 0x000fe200078e0205 */
[----:B------:R-:W-:Y:S01]  /*db20*/  LEA R2, P4, R4, UR8, 0x2 ;  /* 0x0000000804027c11 */ /* 0x000fe2000f8810ff */
[----:B------:R-:W-:Y:S01]  /*db30*/  BSSY B1, `(.L_x_220) ;  /* 0x0000007000017945 */ /* 0x000fe20003800000 */
[----:B------:R-:W-:Y:S01]  /*db40*/  IADD3.X R9, R179, R35, R37, P5, P2 ;  /* 0x00000023b3097210 */ /* 0x000fe20002fe4425 */
[----:B--2---:R-:W-:Y:S01]  /*db50*/  FFMA R7, R6, UR26, R3 ;  /* 0x0000001a06077c23 */ /* 0x004fe20008000003 */
[----:B------:R-:W-:-:S04]  /*db60*/  LEA.HI.X R3, R4, UR9, R5, 0x2, P4 ;  /* 0x0000000904037c11 */ /* 0x000fc8000a0f1405 */
[----:B------:R1:W-:Y:S03]  /*db70*/  @P6 STG.E desc[UR24][R10.64], R7 ;  /* 0x000000070a006986 */ /* 0x0003e6000c101918 */
[----:B------:R-:W-:Y:S05]  /*db80*/  @!P0 BRA `(.L_x_221) ;  /* 0x0000000000048947 */ /* 0x000fea0003800000 */
[----:B------:R2:W5:Y:S02]  /*db90*/  LDG.E.LTC128B R54, desc[UR24][R2.64+0x20] ;  /* 0x0000201802367981 */ /* 0x000564000c1e1920 */
.L_x_221:
[----:B------:R-:W-:Y:S05]  /*dba0*/  BSYNC B1 ;  /* 0x0000000000017941 */ /* 0x000fea0003800000 */
.L_x_220:
[----:B------:R-:W1:Y:S01]  /*dbb0*/  LDL.LU R5, [R1+0x7c] ;  /* 0x00007c0001057983 */ /* 0x000e620000300800 */
[----:B------:R-:W-:Y:S01]  /*dbc0*/  ISETP.GT.AND P1, PT, R46, 0x8, P1 ;  /* 0x000000082e00780c */ /* 0x000fe20000f24270 */
[----:B-----5:R-:W-:Y:S01]  /*dbd0*/  FMUL R4, R54, UR27 ;  /* 0x0000001b36047c20 */ /* 0x020fe20008400000 */
[----:B--2---:R-:W-:Y:S01]  /*dbe0*/  IMAD.WIDE.U32 R2, R0, UR6, R8 ;  /* 0x0000000600027c25 */ /* 0x004fe2000f8e0008 */
[----:B------:R-:W-:Y:S03]  /*dbf0*/  BSSY B1, `(.L_x_222) ;  /* 0x0000008000017945 */ /* 0x000fe60003800000 */
[----:B------:R-:W-:Y:S02]  /*dc00*/  IMAD.IADD R3, R48, 0x1, R3 ;  /* 0x0000000130037824 */ /* 0x000fe400078e0203 */
[----:B-1----:R-:W-:-:S05]  /*dc10*/  FFMA R7, R5, UR26, R4 ;  /* 0x0000001a05077c23 */ /* 0x002fca0008000004 */
[----:B------:R1:W-:Y:S01]  /*dc20*/  @P0 STG.E desc[UR24][R18.64+0x20], R7 ;  /* 0x0000200712000986 */ /* 0x0003e2000c101918 */
[----:B------:R-:W-:-:S04]  /*dc30*/  LEA R4, P0, R2, UR8, 0x2 ;  /* 0x0000000802047c11 */ /* 0x000fc8000f8010ff */
[----:B------:R-:W-:Y:S01]  /*dc40*/  LEA.HI.X R5, R2, UR9, R3, 0x2, P0 ;  /* 0x0000000902057c11 */ /* 0x000fe200080f1403 */
[----:B------:R-:W-:Y:S08]  /*dc50*/  @!P1 BRA `(.L_x_223) ;  /* 0x0000000000049947 */ /* 0x000ff00003800000 */
[----:B------:R2:W5:Y:S02]  /*dc60*/  LDG.E.LTC128B R54, desc[UR24][R4.64+0x20] ;  /* 0x0000201804367981 */ /* 0x000564000c1e1920 */
.L_x_223:
[----:B------:R-:W-:Y:S05]  /*dc70*/  BSYNC B1 ;  /* 0x0000000000017941 */ /* 0x000fea0003800000 */
.L_x_222:
[----:B------:R-:W3:Y:S01]  /*dc80*/  LDL.LU R0, [R1+0xa0] ;  /* 0x0000a00001007983 */ /* 0x000ee20000300800 */
[----:B-----5:R-:W-:-:S04]  /*dc90*/  FMUL R54, R54, UR27 ;  /* 0x0000001b36367c20 */ /* 0x020fc80008400000 */
[----:B---3--:R-:W-:Y:S01]  /*dca0*/  FFMA R3, R0, UR26, R54 ;  /* 0x0000001a00037c23 */ /* 0x008fe20008000036 */
[----:B------:R-:W-:Y:S06]  /*dcb0*/  @!P1 BRA `(.L_x_224) ;  /* 0x0000002400c49947 */ /* 0x000fec0003800000 */
[----:B------:R3:W-:Y:S01]  /*dcc0*/  STG.E desc[UR24][R10.64+0x20], R3 ;  /* 0x000020030a007986 */ /* 0x0007e2000c101918 */
[----:B------:R-:W-:Y:S05]  /*dcd0*/  BRA `(.L_x_224) ;  /* 0x0000002400bc7947 */ /* 0x000fea0003800000 */
.L_x_33:
[----:B------:R-:W-:Y:S01]  /*dce0*/  ISETP.GT.AND P0, PT, R47, 0x1, PT ;  /* 0x000000012f00780c */ /* 0x000fe20003f04270 */
[----:B------:R-:W-:Y:S01]  /*dcf0*/  ULDC.64 UR6, c[0x0][0x6c0] ;  /* 0x0001b00000067ab9 */ /* 0x000fe20000000a00 */
[----:B-----5:R-:W3:Y:S01]  /*dd00*/  LDL.LU R0, [R1+0x10] ;  /* 0x0000100001007983 */ /* 0x020ee20000300800 */
[----:B------:R-:W-:Y:S01]  /*dd10*/  LEA R26, P5, R24, UR6, 0x2 ;  /* 0x00000006181a7c11 */ /* 0x000fe2000f8a10ff */
[----:B------:R-:W-:Y:S01]  /*dd20*/  FMUL R31, R3, UR26 ;  /* 0x0000001a031f7c20 */ /* 0x000fe20008400000 */
[----:B------:R-:W-:Y:S01]  /*dd30*/  ISETP.GT.AND P4, PT, R46, RZ, P0 ;  /* 0x000000ff2e00720c */ /* 0x000fe20000784270 */
[----:B------:R-:W-:Y:S01]  /*dd40*/  FMUL R35, R4, UR26 ;  /* 0x0000001a04237c20 */ /* 0x000fe20008400000 */
[----:B------:R-:W-:Y:S01]  /*dd50*/  ISETP.GT.AND P1, PT, R46, 0x8, P1 ;  /* 0x000000082e00780c */ /* 0x000fe20000f24270 */
[----:B------:R-:W-:Y:S01]  /*dd60*/  FMUL R37, R5, UR26 ;  /* 0x0000001a05257c20 */ /* 0x000fe20008400000 */
[----:B------:R-:W-:Y:S01]  /*dd70*/  LEA.HI.X R27, R24, UR7, R41, 0x2, P5 ;  /* 0x00000007181b7c11 */ /* 0x000fe2000a8f1429 */
[----:B------:R-:W-:Y:S01]  /*dd80*/  FMUL R39, R6, UR26 ;  /* 0x0000001a06277c20 */ /* 0x000fe20008400000 */
[----:B------:R-:W-:Y:S01]  /*dd90*/  LEA R24, P5, R32, R26, 0x2 ;  /* 0x0000001a20187211 */ /* 0x000fe200078a10ff */
[----:B------:R-:W-:Y:S01]  /*dda0*/  FMUL R41, R7, UR26 ;  /* 0x0000001a07297c20 */ /* 0x000fe20008400000 */
[----:B------:R-:W-:Y:S01]  /*ddb0*/  ISETP.GT.AND P0, PT, R46, 0x8, P0 ;  /* 0x000000082e00780c */ /* 0x000fe20000704270 */
[----:B------:R0:W-:Y:S01]  /*ddc0*/  @P2 STG.E desc[UR24][R26.64], R31 ;  /* 0x0000001f1a002986 */ /* 0x0001e2000c101918 */
[C-C-:B------:R-:W-:Y:S01]  /*ddd0*/  LEA.HI.X R25, R32.reuse, R27, R33.reuse, 0x2, P5 ;  /* 0x0000001b20197211 */ /* 0x140fe200028f1421 */
[----:B------:R-:W-:Y:S01]  /*dde0*/  FMUL R11, R11, UR26 ;  /* 0x0000001a0b0b7c20 */ /* 0x000fe20008400000 */
[C---:B------:R-:W-:Y:S01]  /*ddf0*/  SHF.L.U32 R3, R32.reuse, 0x5, RZ ;  /* 0x0000000520037819 */ /* 0x040fe200000006ff */
[----:B------:R-:W-:Y:S01]  /*de00*/  FMUL R13, R13, UR26 ;  /* 0x0000001a0d0d7c20 */ /* 0x000fe20008400000 */
[----:B------:R-:W-:Y:S01]  /*de10*/  SHF.L.U64.HI R29, R32, 0x5, R33 ;  /* 0x00000005201d7819 */ /* 0x000fe20000010221 */
[----:B------:R4:W-:Y:S01]  /*de20*/  @P4 STG.E desc[UR24][R24.64], R35 ;  /* 0x0000002318004986 */ /* 0x0009e2000c101918 */
[----:B------:R-:W-:Y:S01]  /*de30*/  IADD3 R4, P2, R3, R24, RZ ;  /* 0x0000001803047210 */ /* 0x000fe20007f5e0ff */
[----:B------:R-:W-:-:S02]  /*de40*/  IMAD R33, R33, 0x1c, RZ ;  /* 0x0000001c21217824 */ /* 0x000fc400078e02ff */
[----:B------:R-:W-:Y:S01]  /*de50*/  FMUL R15, R15, UR26 ;  /* 0x0000001a0f0f7c20 */ /* 0x000fe20008400000 */
[----:B------:R1:W-:Y:S01]  /*de60*/  @P1 STG.E desc[UR24][R26.64+0x20], R37 ;  /* 0x000020251a001986 */ /* 0x0003e2000c101918 */
[----:B------:R-:W-:Y:S01]  /*de70*/  ISETP.GT.AND P1, PT, R47, 0x8, PT ;  /* 0x000000082f00780c */ /* 0x000fe20003f24270 */
[----:B------:R-:W-:Y:S01]  /*de80*/  IMAD.X R5, R29, 0x1, R25, P2 ;  /* 0x000000011d057824 */ /* 0x000fe200010e0619 */
[C---:B------:R-:W-:Y:S01]  /*de90*/  ISETP.GT.AND P2, PT, R47.reuse, 0x10, PT ;  /* 0x000000102f00780c */ /* 0x040fe20003f44270 */
[----:B------:R2:W-:Y:S01]  /*dea0*/  @P0 STG.E desc[UR24][R24.64+0x20], R39 ;  /* 0x0000202718000986 */ /* 0x0005e2000c101918 */
[----:B------:R-:W-:Y:S01]  /*deb0*/  ISETP.GT.AND P0, PT, R47, 0x9, PT ;  /* 0x000000092f00780c */ /* 0x000fe20003f04270 */
[----:B0-----:R-:W-:Y:S01]  /*dec0*/  FMUL R31, R9, UR26 ;  /* 0x0000001a091f7c20 */ /* 0x001fe20008400000 */
[----:B------:R-:W-:Y:S01]  /*ded0*/  ISETP.GT.AND P4, PT, R46, RZ, P1 ;  /* 0x000000ff2e00720c */ /* 0x000fe20000f84270 */
[----:B------:R-:W-:Y:S01]  /*dee0*/  IMAD.WIDE.U32 R6, R32, 0x1c, R4 ;  /* 0x0000001c20067825 */ /* 0x000fe200078e0004 */
[----:B------:R-:W-:-:S03]  /*def0*/  ISETP.GT.AND P5, PT, R46, RZ, P0 ;  /* 0x000000ff2e00720c */ /* 0x000fc600007a4270 */
[----:B----4-:R-:W-:Y:S01]  /*df00*/  FMUL R35, R10, UR26 ;  /* 0x0000001a0a237c20 */ /* 0x010fe20008400000 */
[----:B------:R-:W-:Y:S01]  /*df10*/  ISETP.GT.AND P1, PT, R46, 0x8, P1 ;  /* 0x000000082e00780c */ /* 0x000fe20000f24270 */
[----:B-1----:R-:W-:Y:S01]  /*df20*/  FMUL R27, R8, UR26 ;  /* 0x0000001a081b7c20 */ /* 0x002fe20008400000 */
[C---:B------:R-:W-:Y:S01]  /*df30*/  ISETP.GT.AND P0, PT, R46.reuse, 0x8, P0 ;  /* 0x000000082e00780c */ /* 0x040fe20000704270 */
[----:B------:R-:W-:Y:S01]  /*df40*/  IMAD.IADD R7, R33, 0x1, R7 ;  /* 0x0000000121077824 */ /* 0x000fe200078e0207 */
[----:B------:R-:W-:Y:S01]  /*df50*/  ISETP.GT.AND P6, PT, R46, RZ, P2 ;  /* 0x000000ff2e00720c */ /* 0x000fe200017c4270 */
[----:B--2---:R-:W-:Y:S01]  /*df60*/  IMAD.WIDE.U32 R24, R32, 0x1c, R24 ;  /* 0x0000001c20187825 */ /* 0x004fe200078e0018 */
[----:B------:R-:W-:-:S03]  /*df70*/  ISETP.GT.AND P2, PT, R46, 0x8, P2 ;  /* 0x000000082e00780c */ /* 0x000fc60001744270 */
[----:B------:R-:W-:Y:S01]  /*df80*/  FMUL R17, R17, UR26 ;  /* 0x0000001a11117c20 */ /* 0x000fe20008400000 */
[----:B------:R-:W-:-:S05]  /*df90*/  IMAD.IADD R25, R33, 0x1, R25 ;  /* 0x0000000121197824 */ /* 0x000fca00078e0219 */
[----:B------:R-:W-:Y:S01]  /*dfa0*/  @P4 STG.E desc[UR24][R24.64], R41 ;  /* 0x0000002918004986 */ /* 0x000fe2000c101918 */
[----:B------:R-:W-:-:S03]  /*dfb0*/  ISETP.GT.AND P4, PT, R47, 0x11, PT ;  /* 0x000000112f00780c */ /* 0x000fc60003f84270 */
[----:B------:R0:W-:Y:S01]  /*dfc0*/  @P5 STG.E desc[UR24][R4.64], R27 ;  /* 0x0000001b04005986 */ /* 0x0001e2000c101918 */
[C---:B------:R-:W-:Y:S02]  /*dfd0*/  ISETP.GT.AND P5, PT, R46.reuse, RZ, P4 ;  /* 0x000000ff2e00720c */ /* 0x040fe400027a4270 */
[----:B------:R-:W-:Y:S01]  /*dfe0*/  ISETP.GT.AND P4, PT, R46, 0x8, P4 ;  /* 0x000000082e00780c */ /* 0x000fe20002784270 */
[----:B------:R1:W-:Y:S01]  /*dff0*/  @P1 STG.E desc[UR24][R24.64+0x20], R31 ;  /* 0x0000201f18001986 */ /* 0x0003e2000c101918 */
[----:B------:R-:W-:-:S03]  /*e000*/  IADD3 R8, P1, R3, R4, RZ ;  /* 0x0000000403087210 */ /* 0x000fc60007f3e0ff */
[----:B------:R2:W-:Y:S01]  /*e010*/  @P0 STG.E desc[UR24][R4.64+0x20], R35 ;  /* 0x0000202304000986 */ /* 0x0005e2000c101918 */
[----:B------:R-:W-:Y:S01]  /*e020*/  ISETP.GT.AND P0, PT, R47, 0x18, PT ;  /* 0x000000182f00780c */ /* 0x000fe20003f04270 */
[----:B------:R-:W-:Y:S01]  /*e030*/  IMAD.X R9, R29, 0x1, R5, P1 ;  /* 0x000000011d097824 */ /* 0x000fe200008e0605 */
[----:B------:R-:W-:Y:S01]  /*e040*/  ISETP.GT.AND P1, PT, R47, 0x19, PT ;  /* 0x000000192f00780c */ /* 0x000fe20003f24270 */
[----:B0-----:R-:W-:Y:S01]  /*e050*/  FMUL R27, R12, UR26 ;  /* 0x0000001a0c1b7c20 */ /* 0x001fe20008400000 */
[----:B------:R0:W-:Y:S01]  /*e060*/  @P6 STG.E desc[UR24][R6.64], R11 ;  /* 0x0000000b06006986 */ /* 0x0001e2000c101918 */
[----:B------:R-:W-:Y:S01]  /*e070*/  ISETP.GT.AND P6, PT, R46, RZ, P0 ;  /* 0x000000ff2e00720c */ /* 0x000fe200007c4270 */
[----:B-1----:R-:W-:Y:S02]  /*e080*/  FMUL R25, R16, UR26 ;  /* 0x0000001a10197c20 */ /* 0x002fe40008400000 */
[----:B------:R-:W-:Y:S01]  /*e090*/  @P5 STG.E desc[UR24][R8.64], R27 ;  /* 0x0000001b08005986 */ /* 0x000fe2000c101918 */
[----:B------:R-:W-:Y:S01]  /*e0a0*/  ISETP.GT.AND P5, PT, R46, RZ, P1 ;  /* 0x000000ff2e00720c */ /* 0x000fe20000fa4270 */
[----:B--2---:R-:W-:-:S02]  /*e0b0*/  IMAD.WIDE.U32 R4, R32, 0x1c, R8 ;  /* 0x0000001c20047825 */ /* 0x004fc400078e0008 */
[----:B------:R1:W-:Y:S01]  /*e0c0*/  @P2 STG.E desc[UR24][R6.64+0x20], R13 ;  /* 0x0000200d06002986 */ /* 0x0003e2000c101918 */
[----:B------:R-:W-:Y:S01]  /*e0d0*/  ISETP.GT.AND P0, PT, R46, 0x8, P0 ;  /* 0x000000082e00780c */ /* 0x000fe20000704270 */
[----:B------:R-:W-:Y:S02]  /*e0e0*/  IMAD.IADD R5, R33, 0x1, R5 ;  /* 0x0000000121057824 */ /* 0x000fe400078e0205 */
[----:B0-----:R-:W-:Y:S01]  /*e0f0*/  FMUL R11, R14, UR26 ;  /* 0x0000001a0e0b7c20 */ /* 0x001fe20008400000 */
[----:B------:R-:W-:-:S04]  /*e100*/  ISETP.GT.AND P1, PT, R46, 0x8, P1 ;  /* 0x000000082e00780c */ /* 0x000fc80000f24270 */
[----:B------:R0:W-:Y:S01]  /*e110*/  @P4 STG.E desc[UR24][R8.64+0x20], R11 ;  /* 0x0000200b08004986 */ /* 0x0001e2000c101918 */
[----:B------:R-:W-:Y:S02]  /*e120*/  ISETP.GT.AND P4, PT, R47, 0x21, PT ;  /* 0x000000212f00780c */ /* 0x000fe40003f84270 */
[----:B-1----:R-:W-:Y:S01]  /*e130*/  IADD3 R6, P2, R3, R8, RZ ;  /* 0x0000000803067210 */ /* 0x002fe20007f5e0ff */
[----:B------:R1:W-:Y:S04]  /*e140*/  @P6 STG.E desc[UR24][R4.64], R15 ;  /* 0x0000000f04006986 */ /* 0x0003e8000c101918 */
[----:B------:R-:W-:Y:S01]  /*e150*/  IMAD.X R7, R29, 0x1, R9, P2 ;  /* 0x000000011d077824 */ /* 0x000fe200010e0609 */
[----:B------:R-:W-:Y:S02]  /*e160*/  ISETP.GT.AND P2, PT, R47, 0x20, PT ;  /* 0x000000202f00780c */ /* 0x000fe40003f44270 */
[----:B0-----:R-:W-:-:S02]  /*e170*/  IADD3 R8, P6, R3, R6, RZ ;  /* 0x0000000603087210 */ /* 0x001fc40007fde0ff */
[----:B------:R0:W-:Y:S01]  /*e180*/  @P5 STG.E desc[UR24][R6.64], R25 ;  /* 0x0000001906005986 */ /* 0x0001e2000c101918 */
[----:B------:R-:W-:Y:S01]  /*e190*/  ISETP.GT.AND P5, PT, R46, RZ, P2 ;  /* 0x000000ff2e00720c */ /* 0x000fe200017a4270 */
[----:B------:R-:W-:-:S04]  /*e1a0*/  IMAD.WIDE.U32 R12, R32, 0x1c, R6 ;  /* 0x0000001c200c7825 */ /* 0x000fc800078e0006 */
[----:B-1----:R-:W-:Y:S01]  /*e1b0*/  FMUL R15, R18, UR26 ;  /* 0x0000001a120f7c20 */ /* 0x002fe20008400000 */
[----:B------:R-:W-:Y:S01]  /*e1c0*/  IMAD.X R9, R29, 0x1, R7, P6 ;  /* 0x000000011d097824 */ /* 0x000fe200030e0607 */
[----:B------:R-:W-:Y:S01]  /*e1d0*/  ISETP.GT.AND P6, PT, R46, RZ, P4 ;  /* 0x000000ff2e00720c */ /* 0x000fe200027c4270 */
[----:B------:R-:W-:Y:S01]  /*e1e0*/  FMUL R19, R19, UR26 ;  /* 0x0000001a13137c20 */ /* 0x000fe20008400000 */
[----:B------:R-:W-:Y:S01]  /*e1f0*/  IADD3 R13, R33, R13, RZ ;  /* 0x0000000d210d7210 */ /* 0x000fe20007ffe0ff */
[----:B------:R1:W-:Y:S01]  /*e200*/  @P0 STG.E desc[UR24][R4.64+0x20], R17 ;  /* 0x0000201104000986 */ /* 0x0003e2000c101918 */
[----:B0-----:R-:W-:Y:S01]  /*e210*/  FMUL R25, R20, UR26 ;  /* 0x0000001a14197c20 */ /* 0x001fe20008400000 */
[----:B------:R-:W-:Y:S02]  /*e220*/  ISETP.GT.AND P2, PT, R46, 0x8, P2 ;  /* 0x000000082e00780c */ /* 0x000fe40001744270 */
[----:B------:R0:W-:Y:S01]  /*e230*/  @P1 STG.E desc[UR24][R6.64+0x20], R15 ;  /* 0x0000200f06001986 */ /* 0x0001e2000c101918 */
[----:B------:R-:W-:Y:S01]  /*e240*/  ISETP.GT.AND P1, PT, R47, 0x28, PT ;  /* 0x000000282f00780c */ /* 0x000fe20003f24270 */
[----:B------:R-:W-:-:S02]  /*e250*/  IMAD.WIDE.U32 R10, R32, 0x1c, R8 ;  /* 0x0000001c200a7825 */ /* 0x000fc400078e0008 */
[----:B------:R-:W-:Y:S01]  /*e260*/  @P5 STG.E desc[UR24][R12.64], R19 ;  /* 0x000000130c005986 */ /* 0x000fe2000c101918 */
[----:B------:R-:W-:Y:S01]  /*e270*/  ISETP.GT.AND P0, PT, R47, 0x29, PT ;  /* 0x000000292f00780c */ /* 0x000fe20003f04270 */
[----:B------:R-:W-:Y:S01]  /*e280*/  FMUL R21, R21, UR26 ;  /* 0x0000001a15157c20 */ /* 0x000fe20008400000 */
[C---:B------:R-:W-:Y:S01]  /*e290*/  ISETP.GT.AND P4, PT, R46.reuse, 0x8, P4 ;  /* 0x000000082e00780c */ /* 0x040fe20002784270 */
[----:B------:R-:W-:Y:S01]  /*e2a0*/  IMAD.IADD R11, R33, 0x1, R11 ;  /* 0x00000001210b7824 */ /* 0x000fe200078e020b */
[----:B-1----:R-:W-:Y:S01]  /*e2b0*/  IADD3 R4, P5, R3, R8, RZ ;  /* 0x0000000803047210 */ /* 0x002fe20007fbe0ff */
[----:B------:R-:W-:Y:S01]  /*e2c0*/  @P6 STG.E desc[UR24][R8.64], R25 ;  /* 0x0000001908006986 */ /* 0x000fe2000c101918 */
[----:B------:R-:W-:-:S03]  /*e2d0*/  ISETP.GT.AND P6, PT, R46, RZ, P1 ;  /* 0x000000ff2e00720c */ /* 0x000fc60000fc4270 */
[----:B------:R-:W-:Y:S01]  /*e2e0*/  IMAD.X R5, R29, 0x1, R9, P5 ;  /* 0x000000011d057824 */ /* 0x000fe200028e0609 */
[C---:B------:R-:W-:Y:S01]  /*e2f0*/  ISETP.GT.AND P5, PT, R46.reuse, RZ, P0 ;  /* 0x000000ff2e00720c */ /* 0x040fe200007a4270 */
[----:B------:R-:W-:Y:S01]  /*e300*/  FMUL R23, R23, UR26 ;  /* 0x0000001a17177c20 */ /* 0x000fe20008400000 */
[----:B------:R-:W-:Y:S01]  /*e310*/  ISETP.GT.AND P1, PT, R46, 0x8, P1 ;  /* 0x000000082e00780c */ /* 0x000fe20000f24270 */
[----:B0-----:R-:W-:Y:S01]  /*e320*/  FMUL R15, R22, UR26 ;  /* 0x0000001a160f7c20 */ /* 0x001fe20008400000 */
[----:B------:R-:W-:Y:S01]  /*e330*/  FMUL R153, R153, UR26 ;  /* 0x0000001a99997c20 */ /* 0x000fe20008400000 */
[----:B------:R0:W-:Y:S01]  /*e340*/  @P2 STG.E desc[UR24][R12.64+0x20], R21 ;  /* 0x000020150c002986 */ /* 0x0001e2000c101918 */
[----:B------:R-:W-:-:S03]  /*e350*/  ISETP.GT.AND P2, PT, R47, 0x30, PT ;  /* 0x000000302f00780c */ /* 0x000fc60003f44270 */
[----:B------:R1:W-:Y:S01]  /*e360*/  @P4 STG.E desc[UR24][R8.64+0x20], R15 ;  /* 0x0000200f08004986 */ /* 0x0003e2000c101918 */
[----:B------:R-:W-:-:S03]  /*e370*/  ISETP.GT.AND P0, PT, R46, 0x8, P0 ;  /* 0x000000082e00780c */ /* 0x000fc60000704270 */
[----:B------:R-:W-:Y:S01]  /*e380*/  @P6 STG.E desc[UR24][R10.64], R23 ;  /* 0x000000170a006986 */ /* 0x000fe2000c101918 */
[----:B------:R-:W-:Y:S01]  /*e390*/  ISETP.GT.AND P4, PT, R46, RZ, P2 ;  /* 0x000000ff2e00720c */ /* 0x000fe20001784270 */
[----:B0-----:R-:W-:Y:S02]  /*e3a0*/  FMUL R13, R154, UR26 ;  /* 0x0000001a9a0d7c20 */ /* 0x001fe40008400000 */
[----:B------:R-:W-:Y:S01]  /*e3b0*/  @P5 STG.E desc[UR24][R4.64], R153 ;  /* 0x0000009904005986 */ /* 0x000fe2000c101918 */
[----:B------:R-:W-:Y:S01]  /*e3c0*/  ISETP.GT.AND P5, PT, R47, 0x31, PT ;  /* 0x000000312f00780c */ /* 0x000fe20003fa4270 */
[----:B------:R-:W-:Y:S02]  /*e3d0*/  IMAD.WIDE.U32 R6, R32, 0x1c, R4 ;  /* 0x0000001c20067825 */ /* 0x000fe400078e0004 */
[----:B------:R-:W-:Y:S01]  /*e3e0*/  @P1 STG.E desc[UR24][R10.64+0x20], R13 ;  /* 0x0000200d0a001986 */ /* 0x000fe2000c101918 */
[----:B------:R-:W-:Y:S01]  /*e3f0*/  ISETP.GT.AND P1, PT, R46, RZ, P5 ;  /* 0x000000ff2e00720c */ /* 0x000fe20002f24270 */
[----:B------:R-:W-:-:S02]  /*e400*/  FMUL R155, R155, UR26 ;  /* 0x0000001a9b9b7c20 */ /* 0x000fc40008400000 */
[----:B------:R-:W2:Y:S01]  /*e410*/  LDL.LU R18, [R1+0xc] ;  /* 0x00000c0001127983 */ /* 0x000ea20000300800 */
[----:B-1----:R-:W-:Y:S01]  /*e420*/  IADD3 R8, P6, R3, R4, RZ ;  /* 0x0000000403087210 */ /* 0x002fe20007fde0ff */
[----:B------:R-:W-:Y:S01]  /*e430*/  IMAD.IADD R7, R33, 0x1, R7 ;  /* 0x0000000121077824 */ /* 0x000fe200078e0207 */
[----:B------:R-:W-:Y:S01]  /*e440*/  ISETP.GT.AND P2, PT, R46, 0x8, P2 ;  /* 0x000000082e00780c */ /* 0x000fe20001744270 */
[----:B------:R-:W-:Y:S01]  /*e450*/  FMUL R17, R156, UR26 ;  /* 0x0000001a9c117c20 */ /* 0x000fe20008400000 */
[----:B------:R0:W-:Y:S01]  /*e460*/  @P0 STG.E desc[UR24][R4.64+0x20], R155 ;  /* 0x0000209b04000986 */ /* 0x0001e2000c101918 */
[----:B------:R-:W-:Y:S02]  /*e470*/  IMAD.X R9, R29, 0x1, R5, P6 ;  /* 0x000000011d097824 */ /* 0x000fe400030e0605 */
[----:B------:R-:W-:Y:S01]  /*e480*/  FMUL R157, R157, UR26 ;  /* 0x0000001a9d9d7c20 */ /* 0x000fe20008400000 */
[C---:B------:R-:W-:Y:S01]  /*e490*/  ISETP.GT.AND P0, PT, R47.reuse, 0x38, PT ;  /* 0x000000382f00780c */ /* 0x040fe20003f04270 */
[----:B------:R1:W-:Y:S01]  /*e4a0*/  @P4 STG.E desc[UR24][R6.64], R17 ;  /* 0x0000001106004986 */ /* 0x0003e2000c101918 */
[----:B------:R-:W-:Y:S01]  /*e4b0*/  ISETP.GT.AND P4, PT, R47, 0x39, PT ;  /* 0x000000392f00780c */ /* 0x000fe20003f84270 */
[----:B------:R-:W-:Y:S01]  /*e4c0*/  FMUL R15, R158, UR26 ;  /* 0x0000001a9e0f7c20 */ /* 0x000fe20008400000 */
[C---:B------:R-:W-:Y:S01]  /*e4d0*/  ISETP.GT.AND P5, PT, R46.reuse, 0x8, P5 ;  /* 0x000000082e00780c */ /* 0x040fe20002fa4270 */
[----:B------:R-:W-:Y:S01]  /*e4e0*/  @P1 STG.E desc[UR24][R8.64], R157 ;  /* 0x0000009d08001986 */ /* 0x000fe2000c101918 */
[----:B------:R-:W-:-:S02]  /*e4f0*/  ISETP.GT.AND P6, PT, R46, RZ, P0 ;  /* 0x000000ff2e00720c */ /* 0x000fc400007c4270 */
[----:B------:R-:W-:Y:S01]  /*e500*/  ISETP.GT.AND P1, PT, R46, RZ, P4 ;  /* 0x000000ff2e00720c */ /* 0x000fe20002724270 */
[----:B------:R4:W-:Y:S01]  /*e510*/  @P2 STG.E desc[UR24][R6.64+0x20], R15 ;  /* 0x0000200f06002986 */ /* 0x0009e2000c101918 */
[----:B0-----:R-:W-:-:S04]  /*e520*/  IMAD.WIDE.U32 R4, R32, 0x1c, R8 ;  /* 0x0000001c20047825 */ /* 0x001fc800078e0008 */
[----:B------:R-:W-:Y:S01]  /*e530*/  FMUL R159, R159, UR26 ;  /* 0x0000001a9f9f7c20 */ /* 0x000fe20008400000 */
[----:B------:R-:W-:Y:S01]  /*e540*/  FMUL R161, R161, UR26 ;  /* 0x0000001aa1a17c20 */ /* 0x000fe20008400000 */
[----:B-1----:R-:W-:Y:S01]  /*e550*/  FMUL R17, R160, UR26 ;  /* 0x0000001aa0117c20 */ /* 0x002fe20008400000 */
[----:B------:R-:W-:Y:S02]  /*e560*/  IMAD.IADD R5, R33, 0x1, R5 ;  /* 0x0000000121057824 */ /* 0x000fe400078e0205 */
[----:B------:R-:W-:Y:S01]  /*e570*/  FMUL R19, R162, UR26 ;  /* 0x0000001aa2137c20 */ /* 0x000fe20008400000 */
[----:B------:R-:W-:Y:S01]  /*e580*/  FMUL R163, R163, UR26 ;  /* 0x0000001aa3a37c20 */ /* 0x000fe20008400000 */
[----:B------:R-:W-:Y:S01]  /*e590*/  FMUL R165, R165, UR26 ;  /* 0x0000001aa5a57c20 */ /* 0x000fe20008400000 */
[----:B------:R-:W-:Y:S01]  /*e5a0*/  FMUL R21, R166, UR26 ;  /* 0x0000001aa6157c20 */ /* 0x000fe20008400000 */
[----:B------:R-:W-:Y:S01]  /*e5b0*/  FMUL R167, R167, UR26 ;  /* 0x0000001aa7a77c20 */ /* 0x000fe20008400000 */
[----:B------:R-:W-:Y:S01]  /*e5c0*/  FMUL R169, R169, UR26 ;  /* 0x0000001aa9a97c20 */ /* 0x000fe20008400000 */
[----:B----4-:R-:W-:Y:S01]  /*e5d0*/  IADD3 R6, P2, R3, R8, RZ ;  /* 0x0000000803067210 */ /* 0x010fe20007f5e0ff */
[----:B------:R-:W-:Y:S04]  /*e5e0*/  @P5 STG.E desc[UR24][R8.64+0x20], R159 ;  /* 0x0000209f08005986 */ /* 0x000fe8000c101918 */
[----:B------:R-:W-:Y:S01]  /*e5f0*/  IMAD.X R7, R29, 0x1, R9, P2 ;  /* 0x000000011d077824 */ /* 0x000fe200010e0609 */
[----:B------:R-:W-:Y:S01]  /*e600*/  IADD3 R10, P5, R3, R6, RZ ;  /* 0x00000006030a7210 */ /* 0x000fe20007fbe0ff */
[----:B------:R0:W-:Y:S01]  /*e610*/  @P6 STG.E desc[UR24][R4.64], R17 ;  /* 0x0000001104006986 */ /* 0x0001e2000c101918 */
[----:B------:R-:W-:-:S02]  /*e620*/  ISETP.GT.AND P2, PT, R47, 0x40, PT ;  /* 0x000000402f00780c */ /* 0x000fc40003f44270 */
[C---:B------:R-:W-:Y:S01]  /*e630*/  ISETP.GT.AND P0, PT, R46.reuse, 0x8, P0 ;  /* 0x000000082e00780c */ /* 0x040fe20000704270 */
[----:B------:R-:W-:Y:S01]  /*e640*/  @P1 STG.E desc[UR24][R6.64], R161 ;  /* 0x000000a106001986 */ /* 0x000fe2000c101918 */
[----:B------:R-:W-:Y:S01]  /*e650*/  ISETP.GT.AND P1, PT, R47, 0x41, PT ;  /* 0x000000412f00780c */ /* 0x000fe20003f24270 */
[--C-:B------:R-:W-:Y:S01]  /*e660*/  IMAD.X R11, R29, 0x1, R7.reuse, P5 ;  /* 0x000000011d0b7824 */ /* 0x100fe200028e0607 */
[C---:B------:R-:W-:Y:S01]  /*e670*/  ISETP.GT.AND P4, PT, R46.reuse, 0x8, P4 ;  /* 0x000000082e00780c */ /* 0x040fe20002784270 */
[----:B------:R-:W-:Y:S01]  /*e680*/  FMUL R171, R171, UR26 ;  /* 0x0000001aabab7c20 */ /* 0x000fe20008400000 */
[C---:B------:R-:W-:Y:S01]  /*e690*/  ISETP.GT.AND P6, PT, R46.reuse, RZ, P2 ;  /* 0x000000ff2e00720c */ /* 0x040fe200017c4270 */
[----:B------:R-:W-:Y:S01]  /*e6a0*/  FMUL R173, R173, UR26 ;  /* 0x0000001aadad7c20 */ /* 0x000fe20008400000 */
[----:B------:R-:W-:Y:S01]  /*e6b0*/  ISETP.GT.AND P5, PT, R46, RZ, P1 ;  /* 0x000000ff2e00720c */ /* 0x000fe20000fa4270 */
[----:B------:R-:W-:Y:S01]  /*e6c0*/  IMAD.WIDE.U32 R12, R32, 0x1c, R6 ;  /* 0x0000001c200c7825 */ /* 0x000fe200078e0006 */
[----:B------:R-:W-:-:S03]  /*e6d0*/  ISETP.GT.AND P2, PT, R46, 0x8, P2 ;  /* 0x000000082e00780c */ /* 0x000fc60001744270 */
[----:B0-----:R-:W-:Y:S01]  /*e6e0*/  FMUL R17, R164, UR26 ;  /* 0x0000001aa4117c20 */ /* 0x001fe20008400000 */
[----:B------:R-:W-:Y:S01]  /*e6f0*/  FMUL R175, R175, UR26 ;  /* 0x0000001aafaf7c20 */ /* 0x000fe20008400000 */
[----:B------:R-:W-:Y:S01]  /*e700*/  FMUL R177, R177, UR26 ;  /* 0x0000001ab1b17c20 */ /* 0x000fe20008400000 */
[----:B------:R-:W-:Y:S01]  /*e710*/  IADD3 R13, R33, R13, RZ ;  /* 0x0000000d210d7210 */ /* 0x000fe20007ffe0ff */
[----:B------:R-:W-:Y:S01]  /*e720*/  @P0 STG.E desc[UR24][R4.64+0x20], R19 ;  /* 0x0000201304000986 */ /* 0x000fe2000c101918 */
[----:B------:R-:W-:-:S03]  /*e730*/  ISETP.GT.AND P0, PT, R47, 0x48, PT ;  /* 0x000000482f00780c */ /* 0x000fc60003f04270 */
[----:B------:R0:W-:Y:S01]  /*e740*/  @P4 STG.E desc[UR24][R6.64+0x20], R163 ;  /* 0x000020a306004986 */ /* 0x0001e2000c101918 */
[----:B------:R-:W-:-:S03]  /*e750*/  ISETP.GT.AND P1, PT, R46, 0x8, P1 ;  /* 0x000000082e00780c */ /* 0x000fc60000f24270 */
[----:B------:R-:W-:Y:S01]  /*e760*/  @P6 STG.E desc[UR24][R12.64], R17 ;  /* 0x000000110c006986 */ /* 0x000fe2000c101918 */
[----:B------:R-:W-:-:S03]  /*e770*/  ISETP.GT.AND P4, PT, R46, RZ, P0 ;  /* 0x000000ff2e00720c */ /* 0x000fc60000784270 */
[----:B------:R-:W-:Y:S04]  /*e780*/  @P5 STG.E desc[UR24][R10.64], R165 ;  /* 0x000000a50a005986 */ /* 0x000fe8000c101918 */
[----:B------:R1:W-:Y:S01]  /*e790*/  @P2 STG.E desc[UR24][R12.64+0x20], R21 ;  /* 0x000020150c002986 */ /* 0x0003e2000c101918 */
[----:B------:R-:W-:Y:S01]  /*e7a0*/  ISETP.GT.AND P2, PT, R47, 0x49, PT ;  /* 0x000000492f00780c */ /* 0x000fe20003f44270 */
[----:B------:R-:W-:-:S04]  /*e7b0*/  IMAD.WIDE.U32 R8, R32, 0x1c, R10 ;  /* 0x0000001c20087825 */ /* 0x000fc800078e000a */
[----:B------:R-:W-:Y:S01]  /*e7c0*/  FMUL R181, R181, UR26 ;  /* 0x0000001ab5b57c20 */ /* 0x000fe20008400000 */
[----:B------:R-:W-:Y:S01]  /*e7d0*/  FMUL R183, R183, UR26 ;  /* 0x0000001ab7b77c20 */ /* 0x000fe20008400000 */
[----:B------:R-:W-:Y:S01]  /*e7e0*/  ISETP.GT.AND P5, PT, R46, RZ, P2 ;  /* 0x000000ff2e00720c */ /* 0x000fe200017a4270 */
[----:B------:R-:W-:Y:S01]  /*e7f0*/  IMAD.IADD R9, R33, 0x1, R9 ;  /* 0x0000000121097824 */ /* 0x000fe200078e0209 */
[----:B------:R-:W-:Y:S01]  /*e800*/  IADD3 R14, P6, R3, R10, RZ ;  /* 0x0000000a030e7210 */ /* 0x000fe20007fde0ff */
[----:B0-----:R-:W-:Y:S01]  /*e810*/  FMUL R7, R168, UR26 ;  /* 0x0000001aa8077c20 */ /* 0x001fe20008400000 */
[----:B------:R-:W-:Y:S01]  /*e820*/  ISETP.GT.AND P0, PT, R46, 0x8, P0 ;  /* 0x000000082e00780c */ /* 0x000fe20000704270 */
[----:B------:R-:W-:Y:S02]  /*e830*/  @P1 STG.E desc[UR24][R10.64+0x20], R167 ;  /* 0x000020a70a001986 */ /* 0x000fe4000c101918 */
[----:B------:R-:W-:Y:S02]  /*e840*/  IMAD.X R15, R29, 0x1, R11, P6 ;  /* 0x000000011d0f7824 */ /* 0x000fe400030e060b */
[----:B------:R0:W-:Y:S01]  /*e850*/  @P4 STG.E desc[UR24][R8.64], R7 ;  /* 0x0000000708004986 */ /* 0x0001e2000c101918 */
[C---:B------:R-:W-:Y:S01]  /*e860*/  ISETP.GT.AND P4, PT, R47.reuse, 0x50, PT ;  /* 0x000000502f00780c */ /* 0x040fe20003f84270 */
[----:B-1----:R-:W-:Y:S01]  /*e870*/  FMUL R13, R170, UR26 ;  /* 0x0000001aaa0d7c20 */ /* 0x002fe20008400000 */
[----:B------:R-:W-:Y:S01]  /*e880*/  ISETP.GT.AND P1, PT, R47, 0x51, PT ;  /* 0x000000512f00780c */ /* 0x000fe20003f24270 */
[----:B------:R-:W-:Y:S01]  /*e890*/  @P5 STG.E desc[UR24][R14.64], R169 ;  /* 0x000000a90e005986 */ /* 0x000fe2000c101918 */
[----:B------:R-:W-:-:S02]  /*e8a0*/  ISETP.GT.AND P2, PT, R46, 0x8, P2 ;  /* 0x000000082e00780c */ /* 0x000fc40001744270 */
[C---:B------:R-:W-:Y:S01]  /*e8b0*/  ISETP.GT.AND P6, PT, R46.reuse, RZ, P4 ;  /* 0x000000ff2e00720c */ /* 0x040fe200027c4270 */
[----:B------:R-:W-:Y:S01]  /*e8c0*/  FMUL R185, R185, UR26 ;  /* 0x0000001ab9b97c20 */ /* 0x000fe20008400000 */
[C---:B------:R-:W-:Y:S01]  /*e8d0*/  ISETP.GT.AND P5, PT, R46.reuse, RZ, P1 ;  /* 0x000000ff2e00720c */ /* 0x040fe20000fa4270 */
[----:B------:R1:W-:Y:S01]  /*e8e0*/  @P0 STG.E desc[UR24][R8.64+0x20], R13 ;  /* 0x0000200d08000986 */ /* 0x0003e2000c101918 */
[----:B------:R-:W-:Y:S01]  /*e8f0*/  ISETP.GT.AND P4, PT, R46, 0x8, P4 ;  /* 0x000000082e00780c */ /* 0x000fe20002784270 */
[----:B------:R-:W-:Y:S01]  /*e900*/  IMAD.WIDE.U32 R4, R32, 0x1c, R14 ;  /* 0x0000001c20047825 */ /* 0x000fe200078e000e */
[----:B------:R-:W-:-:S03]  /*e910*/  IADD3 R6, P0, R3, R14, RZ ;  /* 0x0000000e03067210 */ /* 0x000fc60007f1e0ff */
[----:B------:R-:W-:Y:S01]  /*e920*/  FMUL R187, R187, UR26 ;  /* 0x0000001abbbb7c20 */ /* 0x000fe20008400000 */
[----:B------:R-:W-:Y:S01]  /*e930*/  ISETP.GT.AND P1, PT, R46, 0x8, P1 ;  /* 0x000000082e00780c */ /* 0x000fe20000f24270 */
[----:B------:R-:W-:Y:S02]  /*e940*/  IMAD.IADD R5, R33, 0x1, R5 ;  /* 0x0000000121057824 */ /* 0x000fe400078e0205 */
[----:B------:R-:W-:Y:S01]  /*e950*/  FMUL R17, R172, UR26 ;  /* 0x0000001aac117c20 */ /* 0x000fe20008400000 */
[----:B0-----:R-:W-:Y:S02]  /*e960*/  IMAD.X R7, R29, 0x1, R15, P0 ;  /* 0x000000011d077824 */ /* 0x001fe400000e060f */
[----:B------:R-:W-:Y:S01]  /*e970*/  FMUL R19, R174, UR26 ;  /* 0x0000001aae137c20 */ /* 0x000fe20008400000 */
[----:B------:R0:W-:Y:S04]  /*e980*/  @P2 STG.E desc[UR24][R14.64+0x20], R171 ;  /* 0x000020ab0e002986 */ /* 0x0001e8000c101918 */
[----:B------:R-:W-:Y:S04]  /*e990*/  @P6 STG.E desc[UR24][R4.64], R17 ;  /* 0x0000001104006986 */ /* 0x000fe8000c101918 */
[----:B------:R-:W-:Y:S04]  /*e9a0*/  @P5 STG.E desc[UR24][R6.64], R173 ;  /* 0x000000ad06005986 */ /* 0x000fe8000c101918 */
[----:B------:R-:W-:Y:S01]  /*e9b0*/  @P4 STG.E desc[UR24][R4.64+0x20], R19 ;  /* 0x0000201304004986 */ /* 0x000fe2000c101918 */
[----:B------:R-:W-:-:S02]  /*e9c0*/  ISETP.GT.AND P4, PT, R47, 0x58, PT ;  /* 0x000000582f00780c */ /* 0x000fc40003f84270 */
[----:B------:R-:W-:Y:S01]  /*e9d0*/  ISETP.GT.AND P2, PT, R47, 0x59, PT ;  /* 0x000000592f00780c */ /* 0x000fe20003f44270 */
[----:B------:R4:W-:Y:S01]  /*e9e0*/  @P1 STG.E desc[UR24][R6.64+0x20], R175 ;  /* 0x000020af06001986 */ /* 0x0009e2000c101918 */
[----:B------:R-:W-:Y:S01]  /*e9f0*/  ISETP.GT.AND P1, PT, R46, RZ, P4 ;  /* 0x000000ff2e00720c */ /* 0x000fe20002724270 */
[----:B-1----:R-:W-:Y:S01]  /*ea00*/  IMAD.WIDE.U32 R8, R32, 0x1c, R6 ;  /* 0x0000001c20087825 */ /* 0x002fe200078e0006 */
[----:B------:R-:W-:-:S03]  /*ea10*/  ISETP.GT.AND P5, PT, R46, RZ, P2 ;  /* 0x000000ff2e00720c */ /* 0x000fc600017a4270 */
[----:B0-----:R-:W-:Y:S01]  /*ea20*/  FMUL R15, R176, UR26 ;  /* 0x0000001ab00f7c20 */ /* 0x001fe20008400000 */
[----:B------:R-:W-:Y:S01]  /*ea30*/  IADD3 R10, P0, R3, R6, RZ ;  /* 0x00000006030a7210 */ /* 0x000fe20007f1e0ff */
[----:B------:R-:W-:Y:S01]  /*ea40*/  IMAD.IADD R9, R33, 0x1, R9 ;  /* 0x0000000121097824 */ /* 0x000fe200078e0209 */
[C---:B------:R-:W-:Y:S01]  /*ea50*/  ISETP.GT.AND P4, PT, R46.reuse, 0x8, P4 ;  /* 0x000000082e00780c */ /* 0x040fe20002784270 */
[----:B------:R-:W-:Y:S01]  /*ea60*/  FMUL R189, R189, UR26 ;  /* 0x0000001abdbd7c20 */ /* 0x000fe20008400000 */
[----:B------:R-:W-:Y:S01]  /*ea70*/  ISETP.GT.AND P2, PT, R46, 0x8, P2 ;  /* 0x000000082e00780c */ /* 0x000fe20001744270 */
[----:B------:R-:W-:Y:S01]  /*ea80*/  IMAD.X R11, R29, 0x1, R7, P0 ;  /* 0x000000011d0b7824 */ /* 0x000fe200000e0607 */
[----:B------:R-:W-:Y:S01]  /*ea90*/  ISETP.GT.AND P0, PT, R47, 0x60, PT ;  /* 0x000000602f00780c */ /* 0x000fe20003f04270 */
[----:B------:R-:W-:Y:S01]  /*eaa0*/  FMUL R191, R191, UR26 ;  /* 0x0000001abfbf7c20 */ /* 0x000fe20008400000 */
[----:B------:R-:W-:Y:S01]  /*eab0*/  FMUL R193, R193, UR26 ;  /* 0x0000001ac1c17c20 */ /* 0x000fe20008400000 */
[----:B------:R-:W-:Y:S01]  /*eac0*/  @P1 STG.E desc[UR24][R8.64], R15 ;  /* 0x0000000f08001986 */ /* 0x000fe2000c101918 */
[----:B------:R-:W-:Y:S01]  /*ead0*/  ISETP.GT.AND P1, PT, R47, 0x61, PT ;  /* 0x000000612f00780c */ /* 0x000fe20003f24270 */
[----:B----4-:R-:W-:Y:S01]  /*eae0*/  FMUL R7, R180, UR26 ;  /* 0x0000001ab4077c20 */ /* 0x010fe20008400000 */
[C---:B------:R-:W-:Y:S01]  /*eaf0*/  ISETP.GT.AND P6, PT, R46.reuse, RZ, P0 ;  /* 0x000000ff2e00720c */ /* 0x040fe200007c4270 */
[----:B------:R-:W-:Y:S01]  /*eb00*/  @P5 STG.E desc[UR24][R10.64], R177 ;  /* 0x000000b10a005986 */ /* 0x000fe2000c101918 */
[----:B------:R-:W-:Y:S01]  /*eb10*/  ISETP.GT.AND P5, PT, R46, RZ, P1 ;  /* 0x000000ff2e00720c */ /* 0x000fe20000fa4270 */
[----:B------:R-:W-:Y:S01]  /*eb20*/  IMAD.WIDE.U32 R12, R32, 0x1c, R10 ;  /* 0x0000001c200c7825 */ /* 0x000fe200078e000a */
[----:B------:R-:W-:Y:S01]  /*eb30*/  ISETP.GT.AND P0, PT, R46, 0x8, P0 ;  /* 0x000000082e00780c */ /* 0x000fe20000704270 */
[----:B------:R0:W-:Y:S01]  /*eb40*/  @P4 STG.E desc[UR24][R8.64+0x20], R7 ;  /* 0x0000200708004986 */ /* 0x0001e2000c101918 */
[----:B------:R-:W-:Y:S01]  /*eb50*/  IADD3 R4, P4, R3, R10, RZ ;  /* 0x0000000a03047210 */ /* 0x000fe20007f9e0ff */
[----:B------:R-:W-:-:S02]  /*eb60*/  IMAD.IADD R13, R33, 0x1, R13 ;  /* 0x00000001210d7824 */ /* 0x000fc400078e020d */
[----:B------:R-:W-:Y:S01]  /*eb70*/  FMUL R17, R182, UR26 ;  /* 0x0000001ab6117c20 */ /* 0x000fe20008400000 */
[----:B------:R-:W-:Y:S01]  /*eb80*/  @P2 STG.E desc[UR24][R10.64+0x20], R181 ;  /* 0x000020b50a002986 */ /* 0x000fe2000c101918 */
[----:B------:R-:W-:Y:S02]  /*eb90*/  IADD3.X R5, R29, R11, RZ, P4, !PT ;  /* 0x0000000b1d057210 */ /* 0x000fe400027fe4ff */
[C---:B------:R-:W-:Y:S01]  /*eba0*/  ISETP.GT.AND P2, PT, R47.reuse, 0x68, PT ;  /* 0x000000682f00780c */ /* 0x040fe20003f44270 */
[----:B------:R-:W-:Y:S01]  /*ebb0*/  FMUL R19, R184, UR26 ;  /* 0x0000001ab8137c20 */ /* 0x000fe20008400000 */
[----:B------:R-:W-:Y:S01]  /*ebc0*/  ISETP.GT.AND P4, PT, R47, 0x69, PT ;  /* 0x000000692f00780c */ /* 0x000fe20003f84270 */
[----:B------:R-:W-:Y:S01]  /*ebd0*/  FMUL R195, R195, UR26 ;  /* 0x0000001ac3c37c20 */ /* 0x000fe20008400000 */
[C---:B------:R-:W-:Y:S01]  /*ebe0*/  ISETP.GT.AND P1, PT, R46.reuse, 0x8, P1 ;  /* 0x000000082e00780c */ /* 0x040fe20000f24270 */
[----:B------:R1:W-:Y:S01]  /*ebf0*/  @P6 STG.E desc[UR24][R12.64], R17 ;  /* 0x000000110c006986 */ /* 0x0003e2000c101918 */
[----:B------:R-:W-:-:S03]  /*ec00*/  ISETP.GT.AND P6, PT, R46, RZ, P2 ;  /* 0x000000ff2e00720c */ /* 0x000fc600017c4270 */
[----:B------:R-:W-:Y:S01]  /*ec10*/  @P5 STG.E desc[UR24][R4.64], R183 ;  /* 0x000000b704005986 */ /* 0x000fe2000c101918 */
[----:B------:R-:W-:Y:S01]  /*ec20*/  ISETP.GT.AND P5, PT, R46, RZ, P4 ;  /* 0x000000ff2e00720c */ /* 0x000fe200027a4270 */
[----:B0-----:R-:W-:Y:S02]  /*ec30*/  IMAD.WIDE.U32 R6, R32, 0x1c, R4 ;  /* 0x0000001c20067825 */ /* 0x001fe400078e0004 */
[----:B------:R0:W-:Y:S01]  /*ec40*/  @P0 STG.E desc[UR24][R12.64+0x20], R19 ;  /* 0x000020130c000986 */ /* 0x0001e2000c101918 */
[----:B------:R-:W-:Y:S01]  /*ec50*/  IADD3 R8, P0, R3, R4, RZ ;  /* 0x0000000403087210 */ /* 0x000fe20007f1e0ff */
[----:B------:R-:W-:Y:S02]  /*ec60*/  IMAD.IADD R15, R33, 0x1, R7 ;  /* 0x00000001210f7824 */ /* 0x000fe400078e0207 */
[----:B-1----:R-:W-:Y:S01]  /*ec70*/  FMUL R17, R186, UR26 ;  /* 0x0000001aba117c20 */ /* 0x002fe20008400000 */
[----:B------:R-:W-:Y:S01]  /*ec80*/  IMAD.MOV.U32 R14, RZ, RZ, R6 ;  /* 0x000000ffff0e7224 */ /* 0x000fe200078e0006 */
[----:B------:R1:W-:Y:S01]  /*ec90*/  @P1 STG.E desc[UR24][R4.64+0x20], R185 ;  /* 0x000020b904001986 */ /* 0x0003e2000c101918 */
[----:B------:R-:W-:Y:S01]  /*eca0*/  IMAD.X R9, R29, 0x1, R5, P0 ;  /* 0x000000011d097824 */ /* 0x000fe200000e0605 */
[----:B------:R-:W-:-:S02]  /*ecb0*/  ISETP.GT.AND P1, PT, R47, 0x70, PT ;  /* 0x000000702f00780c */ /* 0x000fc40003f24270 */
[----:B------:R4:W-:Y:S01]  /*ecc0*/  @P6 STG.E desc[UR24][R14.64], R17 ;  /* 0x000000110e006986 */ /* 0x0009e2000c101918 */
[C---:B------:R-:W-:Y:S02]  /*ecd0*/  ISETP.GT.AND P2, PT, R46.reuse, 0x8, P2 ;  /* 0x000000082e00780c */ /* 0x040fe40001744270 */
[----:B------:R-:W-:Y:S01]  /*ece0*/  IADD3 R10, P6, R3, R8, RZ ;  /* 0x00000008030a7210 */ /* 0x000fe20007fde0ff */
[----:B------:R-:W-:Y:S01]  /*ecf0*/  @P5 STG.E desc[UR24][R8.64], R187 ;  /* 0x000000bb08005986 */ /* 0x000fe2000c101918 */
[----:B------:R-:W-:Y:S01]  /*ed00*/  ISETP.GT.AND P4, PT, R46, 0x8, P4 ;  /* 0x000000082e00780c */ /* 0x000fe20002784270 */
[----:B------:R-:W-:Y:S01]  /*ed10*/  IMAD.WIDE.U32 R6, R32, 0x1c, R8 ;  /* 0x0000001c20067825 */ /* 0x000fe200078e0008 */
[----:B------:R-:W-:-:S03]  /*ed20*/  ISETP.GT.AND P5, PT, R46, RZ, P1 ;  /* 0x000000ff2e00720c */ /* 0x000fc60000fa4270 */
[----:B------:R-:W-:Y:S01]  /*ed30*/  FMUL R197, R197, UR26 ;  /* 0x0000001ac5c57c20 */ /* 0x000fe20008400000 */
[----:B------:R-:W-:Y:S01]  /*ed40*/  ISETP.GT.AND P0, PT, R47, 0x71, PT ;  /* 0x000000712f00780c */ /* 0x000fe20003f04270 */
[----:B------:R-:W-:Y:S02]  /*ed50*/  IMAD.X R11, R29, 0x1, R9, P6 ;  /* 0x000000011d0b7824 */ /* 0x000fe400030e0609 */
[----:B------:R-:W-:Y:S01]  /*ed60*/  FMUL R199, R199, UR26 ;  /* 0x0000001ac7c77c20 */ /* 0x000fe20008400000 */
[----:B0-----:R-:W-:Y:S02]  /*ed70*/  IMAD.IADD R13, R33, 0x1, R7 ;  /* 0x00000001210d7824 */ /* 0x001fe400078e0207 */
[----:B------:R-:W-:Y:S01]  /*ed80*/  FMUL R7, R188, UR26 ;  /* 0x0000001abc077c20 */ /* 0x000fe20008400000 */
[----:B-1----:R-:W-:-:S04]  /*ed90*/  IMAD.WIDE.U32 R4, R32, 0x1c, R10 ;  /* 0x0000001c20047825 */ /* 0x002fc800078e000a */
[----:B------:R-:W-:Y:S01]  /*eda0*/  FMUL R19, R190, UR26 ;  /* 0x0000001abe137c20 */ /* 0x000fe20008400000 */
[----:B------:R-:W-:Y:S01]  /*edb0*/  ISETP.GT.AND P6, PT, R46, RZ, P0 ;  /* 0x000000ff2e00720c */ /* 0x000fe200007c4270 */
[----:B------:R-:W-:Y:S01]  /*edc0*/  FMUL R201, R201, UR26 ;  /* 0x0000001ac9c97c20 */ /* 0x000fe20008400000 */
[----:B------:R-:W-:Y:S01]  /*edd0*/  IMAD.MOV.U32 R12, RZ, RZ, R6 ;  /* 0x000000ffff0c7224 */ /* 0x000fe200078e0006 */
[----:B------:R-:W-:Y:S01]  /*ede0*/  @P2 STG.E desc[UR24][R14.64+0x20], R7 ;  /* 0x000020070e002986 */ /* 0x000fe2000c101918 */
[----:B------:R-:W-:-:S03]  /*edf0*/  MOV R16, R4 ;  /* 0x0000000400107202 */ /* 0x000fc60000000f00 */
[----:B------:R0:W-:Y:S01]  /*ee00*/  @P4 STG.E desc[UR24][R8.64+0x20], R189 ;  /* 0x000020bd08004986 */ /* 0x0001e2000c101918 */
[----:B------:R-:W-:-:S03]  /*ee10*/  ISETP.GT.AND P1, PT, R46, 0x8, P1 ;  /* 0x000000082e00780c */ /* 0x000fc60000f24270 */
[----:B------:R-:W-:Y:S01]  /*ee20*/  @P5 STG.E desc[UR24][R12.64], R19 ;  /* 0x000000130c005986 */ /* 0x000fe2000c101918 */
[----:B------:R-:W-:Y:S02]  /*ee30*/  IADD3 R4, P5, R3, R10, RZ ;  /* 0x0000000a03047210 */ /* 0x000fe40007fbe0ff */
[----:B------:R-:W-:Y:S01]  /*ee40*/  ISETP.GT.AND P2, PT, R47, 0x78, PT ;  /* 0x000000782f00780c */ /* 0x000fe20003f44270 */
[----:B----4-:R-:W-:Y:S01]  /*ee50*/  IMAD.IADD R17, R33, 0x1, R5 ;  /* 0x0000000121117824 */ /* 0x010fe200078e0205 */
[----:B------:R-:W-:Y:S01]  /*ee60*/  ISETP.GT.AND P4, PT, R47, 0x79, PT ;  /* 0x000000792f00780c */ /* 0x000fe20003f84270 */
[----:B------:R-:W-:Y:S01]  /*ee70*/  IMAD.X R5, R29, 0x1, R11, P5 ;  /* 0x000000011d057824 */ /* 0x000fe200028e060b */
[C---:B------:R-:W-:Y:S01]  /*ee80*/  ISETP.GT.AND P0, PT, R46.reuse, 0x8, P0 ;  /* 0x000000082e00780c */ /* 0x040fe20000704270 */
[----:B------:R-:W-:Y:S01]  /*ee90*/  FMUL R203, R203, UR26 ;  /* 0x0000001acbcb7c20 */ /* 0x000fe20008400000 */
[----:B------:R-:W-:Y:S01]  /*eea0*/  ISETP.GT.AND P5, PT, R46, RZ, P2 ;  /* 0x000000ff2e00720c */ /* 0x000fe200017a4270 */
[----:B------:R-:W-:Y:S01]  /*eeb0*/  @P6 STG.E desc[UR24][R10.64], R191 ;  /* 0x000000bf0a006986 */ /* 0x000fe2000c101918 */
[----:B------:R-:W-:Y:S01]  /*eec0*/  FMUL R21, R192, UR26 ;  /* 0x0000001ac0157c20 */ /* 0x000fe20008400000 */
[----:B------:R-:W-:-:S02]  /*eed0*/  ISETP.GT.AND P6, PT, R46, RZ, P4 ;  /* 0x000000ff2e00720c */ /* 0x000fc400027c4270 */
[----:B------:R-:W-:Y:S01]  /*eee0*/  ISETP.GT.AND P2, PT, R46, 0x8, P2 ;  /* 0x000000082e00780c */ /* 0x000fe20001744270 */
[----:B0-----:R-:W-:Y:S01]  /*eef0*/  FMUL R9, R194, UR26 ;  /* 0x0000001ac2097c20 */ /* 0x001fe20008400000 */
[----:B------:R0:W-:Y:S01]  /*ef00*/  @P1 STG.E desc[UR24][R12.64+0x20], R21 ;  /* 0x000020150c001986 */ /* 0x0001e2000c101918 */
[----:B------:R-:W-:Y:S02]  /*ef10*/  ISETP.GT.AND P1, PT, R47, 0x80, PT ;  /* 0x000000802f00780c */ /* 0x000fe40003f24270 */
[C---:B------:R-:W-:Y:S01]  /*ef20*/  ISETP.GT.AND P4, PT, R46.reuse, 0x8, P4 ;  /* 0x000000082e00780c */ /* 0x040fe20002784270 */
[----:B------:R1:W-:Y:S01]  /*ef30*/  @P0 STG.E desc[UR24][R10.64+0x20], R193 ;  /* 0x000020c10a000986 */ /* 0x0003e2000c101918 */
[----:B------:R-:W-:-:S03]  /*ef40*/  ISETP.GT.AND P0, PT, R46, RZ, P1 ;  /* 0x000000ff2e00720c */ /* 0x000fc60000f04270 */
[----:B------:R4:W-:Y:S01]  /*ef50*/  @P5 STG.E desc[UR24][R16.64], R9 ;  /* 0x0000000910005986 */ /* 0x0009e2000c101918 */
[----:B------:R-:W-:Y:S01]  /*ef60*/  ISETP.GT.AND P5, PT, R47, 0x81, PT ;  /* 0x000000812f00780c */ /* 0x000fe20003fa4270 */
[----:B0-----:R-:W-:Y:S01]  /*ef70*/  FMUL R13, R196, UR26 ;  /* 0x0000001ac40d7c20 */ /* 0x001fe20008400000 */
[----:B------:R-:W-:Y:S01]  /*ef80*/  IMAD.WIDE.U32 R6, R32, 0x1c, R4 ;  /* 0x0000001c20067825 */ /* 0x000fe200078e0004 */
[----:B------:R-:W-:Y:S04]  /*ef90*/  @P6 STG.E desc[UR24][R4.64], R195 ;  /* 0x000000c304006986 */ /* 0x000fe8000c101918 */
[----:B------:R-:W-:Y:S01]  /*efa0*/  @P2 STG.E desc[UR24][R16.64+0x20], R13 ;  /* 0x0000200d10002986 */ /* 0x000fe2000c101918 */
[----:B------:R-:W-:Y:S01]  /*efb0*/  ISETP.GT.AND P2, PT, R46, RZ, P5 ;  /* 0x000000ff2e00720c */ /* 0x000fe20002f44270 */
[----:B------:R-:W-:-:S02]  /*efc0*/  IMAD.MOV.U32 R14, RZ, RZ, R6 ;  /* 0x000000ffff0e7224 */ /* 0x000fc400078e0006 */
[----:B------:R-:W-:Y:S01]  /*efd0*/  FMUL R19, R198, UR26 ;  /* 0x0000001ac6137c20 */ /* 0x000fe20008400000 */
[----:B------:R-:W-:Y:S01]  /*efe0*/  IMAD.IADD R15, R33, 0x1, R7 ;  /* 0x00000001210f7824 */ /* 0x000fe200078e0207 */
[----:B------:R-:W-:Y:S01]  /*eff0*/  IADD3 R6, P6, R3, R4, RZ ;  /* 0x0000000403067210 */ /* 0x000fe20007fde0ff */
[----:B------:R-:W-:Y:S01]  /*f000*/  FMUL R205, R205, UR26 ;  /* 0x0000001acdcd7c20 */ /* 0x000fe20008400000 */
[----:B------:R-:W-:Y:S01]  /*f010*/  ISETP.GT.AND P1, PT, R46, 0x8, P1 ;  /* 0x000000082e00780c */ /* 0x000fe20000f24270 */
[----:B------:R0:W-:Y:S02]  /*f020*/  @P4 STG.E desc[UR24][R4.64+0x20], R197 ;  /* 0x000020c504004986 */ /* 0x0001e4000c101918 */
[----:B------:R-:W-:Y:S02]  /*f030*/  IMAD.X R7, R29, 0x1, R5, P6 ;  /* 0x000000011d077824 */ /* 0x000fe400030e0605 */
[----:B------:R-:W-:Y:S01]  /*f040*/  @P0 STG.E desc[UR24][R14.64], R19 ;  /* 0x000000130e000986 */ /* 0x000fe2000c101918 */
[C---:B------:R-:W-:Y:S01]  /*f050*/  ISETP.GT.AND P0, PT, R47.reuse, 0x88, PT ;  /* 0x000000882f00780c */ /* 0x040fe20003f04270 */
[----:B-1----:R-:W-:Y:S01]  /*f060*/  FMUL R11, R200, UR26 ;  /* 0x0000001ac80b7c20 */ /* 0x002fe20008400000 */
[----:B------:R-:W-:Y:S01]  /*f070*/  ISETP.GT.AND P4, PT, R47, 0x89, PT ;  /* 0x000000892f00780c */ /* 0x000fe20003f84270 */
[----:B------:R-:W-:Y:S01]  /*f080*/  @P2 STG.E desc[UR24][R6.64], R199 ;  /* 0x000000c706002986 */ /* 0x000fe2000c101918 */
[----:B------:R-:W-:-:S02]  /*f090*/  ISETP.GT.AND P5, PT, R46, 0x8, P5 ;  /* 0x000000082e00780c */ /* 0x000fc40002fa4270 */
[C---:B------:R-:W-:Y:S01]  /*f0a0*/  ISETP.GT.AND P6, PT, R46.reuse, RZ, P0 ;  /* 0x000000ff2e00720c */ /* 0x040fe200007c4270 */
[----:B------:R-:W-:Y:S01]  /*f0b0*/  FMUL R207, R207, UR26 ;  /* 0x0000001acfcf7c20 */ /* 0x000fe20008400000 */
[----:B------:R-:W-:Y:S01]  /*f0c0*/  ISETP.GT.AND P2, PT, R46, RZ, P4 ;  /* 0x000000ff2e00720c */ /* 0x000fe20002744270 */
[----:B------:R-:W-:Y:S01]  /*f0d0*/  @P1 STG.E desc[UR24][R14.64+0x20], R11 ;  /* 0x0000200b0e001986 */ /* 0x000fe2000c101918 */
[----:B----4-:R-:W-:Y:S01]  /*f0e0*/  IMAD.WIDE.U32 R8, R32, 0x1c, R6 ;  /* 0x0000001c20087825 */ /* 0x010fe200078e0006 */
[----:B0-----:R-:W-:-:S03]  /*f0f0*/  IADD3 R4, P1, R3, R6, RZ ;  /* 0x0000000603047210 */ /* 0x001fc60007f3e0ff */
[----:B------:R-:W-:Y:S01]  /*f100*/  FMUL R17, R202, UR26 ;  /* 0x0000001aca117c20 */ /* 0x000fe20008400000 */
[----:B------:R-:W-:Y:S01]  /*f110*/  FMUL R209, R209, UR26 ;  /* 0x0000001ad1d17c20 */ /* 0x000fe20008400000 */
[----:B------:R-:W-:Y:S02]  /*f120*/  IMAD.IADD R13, R33, 0x1, R9 ;  /* 0x00000001210d7824 */ /* 0x000fe400078e0209 */
[----:B------:R-:W-:Y:S01]  /*f130*/  FMUL R211, R211, UR26 ;  /* 0x0000001ad3d37c20 */ /* 0x000fe20008400000 */
[----:B------:R-:W-:Y:S02]  /*f140*/  IMAD.MOV.U32 R12, RZ, RZ, R8 ;  /* 0x000000ffff0c7224 */ /* 0x000fe400078e0008 */
[----:B------:R-:W-:Y:S01]  /*f150*/  FMUL R213, R213, UR26 ;  /* 0x0000001ad5d57c20 */ /* 0x000fe20008400000 */
[----:B------:R-:W-:Y:S01]  /*f160*/  IMAD.X R5, R29, 0x1, R7, P1 ;  /* 0x000000011d057824 */ /* 0x000fe200008e0607 */
[----:B------:R0:W-:Y:S01]  /*f170*/  @P5 STG.E desc[UR24][R6.64+0x20], R201 ;  /* 0x000020c906005986 */ /* 0x0001e2000c101918 */
[----:B------:R-:W-:-:S02]  /*f180*/  IADD3 R8, P5, R3, R4, RZ ;  /* 0x0000000403087210 */ /* 0x000fc40007fbe0ff */
[----:B------:R-:W-:Y:S01]  /*f190*/  ISETP.GT.AND P1, PT, R47, 0x90, PT ;  /* 0x000000902f00780c */ /* 0x000fe20003f24270 */
[----:B------:R1:W-:Y:S01]  /*f1a0*/  @P6 STG.E desc[UR24][R12.64], R17 ;  /* 0x000000110c006986 */ /* 0x0003e2000c101918 */
[----:B------:R-:W-:-:S03]  /*f1b0*/  ISETP.GT.AND P0, PT, R46, 0x8, P0 ;  /* 0x000000082e00780c */ /* 0x000fc60000704270 */
[----:B------:R-:W-:Y:S01]  /*f1c0*/  @P2 STG.E desc[UR24][R4.64], R203 ;  /* 0x000000cb04002986 */ /* 0x000fe2000c101918 */
[----:B------:R-:W-:Y:S02]  /*f1d0*/  ISETP.GT.AND P2, PT, R47, 0x91, PT ;  /* 0x000000912f00780c */ /* 0x000fe40003f44270 */
[C---:B------:R-:W-:Y:S01]  /*f1e0*/  ISETP.GT.AND P4, PT, R46.reuse, 0x8, P4 ;  /* 0x000000082e00780c */ /* 0x040fe20002784270 */
[----:B------:R-:W-:Y:S01]  /*f1f0*/  FMUL R215, R215, UR26 ;  /* 0x0000001ad7d77c20 */ /* 0x000fe20008400000 */
[----:B------:R-:W-:Y:S01]  /*f200*/  IADD3.X R9, R29, R5, RZ, P5, !PT ;  /* 0x000000051d097210 */ /* 0x000fe20002ffe4ff */
[----:B------:R-:W-:Y:S01]  /*f210*/  FMUL R217, R217, UR26 ;  /* 0x0000001ad9d97c20 */ /* 0x000fe20008400000 */
[C---:B------:R-:W-:Y:S01]  /*f220*/  ISETP.GT.AND P6, PT, R46.reuse, RZ, P1 ;  /* 0x000000ff2e00720c */ /* 0x040fe20000fc4270 */
[----:B------:R-:W-:Y:S01]  /*f230*/  FMUL R219, R219, UR26 ;  /* 0x0000001adbdb7c20 */ /* 0x000fe20008400000 */
[C---:B------:R-:W-:Y:S01]  /*f240*/  ISETP.GT.AND P5, PT, R46.reuse, RZ, P2 ;  /* 0x000000ff2e00720c */ /* 0x040fe200017a4270 */
[----:B------:R-:W-:Y:S01]  /*f250*/  FMUL R221, R221, UR26 ;  /* 0x0000001adddd7c20 */ /* 0x000fe20008400000 */
[----:B------:R-:W-:Y:S01]  /*f260*/  ISETP.GT.AND P1, PT, R46, 0x8, P1 ;  /* 0x000000082e00780c */ /* 0x000fe20000f24270 */
[----:B0-----:R-:W-:-:S04]  /*f270*/  IMAD.WIDE.U32 R6, R32, 0x1c, R4 ;  /* 0x0000001c20067825 */ /* 0x001fc800078e0004 */
[----:B------:R-:W-:Y:S01]  /*f280*/  FMUL R19, R204, UR26 ;  /* 0x0000001acc137c20 */ /* 0x000fe20008400000 */
[----:B-1----:R-:W-:Y:S01]  /*f290*/  FMUL R17, R206, UR26 ;  /* 0x0000001ace117c20 */ /* 0x002fe20008400000 */
[----:B------:R-:W-:Y:S01]  /*f2a0*/  FMUL R223, R223, UR26 ;  /* 0x0000001adfdf7c20 */ /* 0x000fe20008400000 */
[----:B------:R-:W-:Y:S02]  /*f2b0*/  IMAD.IADD R15, R33, 0x1, R7 ;  /* 0x00000001210f7824 */ /* 0x000fe400078e0207 */
[----:B------:R-:W-:Y:S01]  /*f2c0*/  FMUL R225, R225, UR26 ;  /* 0x0000001ae1e17c20 */ /* 0x000fe20008400000 */
[----:B------:R-:W-:Y:S01]  /*f2d0*/  IMAD.MOV.U32 R14, RZ, RZ, R6 ;  /* 0x000000ffff0e7224 */ /* 0x000fe200078e0006 */
[----:B------:R-:W-:Y:S01]  /*f2e0*/  @P0 STG.E desc[UR24][R12.64+0x20], R19 ;  /* 0x000020130c000986 */ /* 0x000fe2000c101918 */
[----:B------:R-:W-:Y:S01]  /*f2f0*/  FMUL R21, R208, UR26 ;  /* 0x0000001ad0157c20 */ /* 0x000fe20008400000 */
[----:B------:R-:W-:Y:S02]  /*f300*/  ISETP.GT.AND P0, PT, R47, 0x98, PT ;  /* 0x000000982f00780c */ /* 0x000fe40003f04270 */
[----:B------:R-:W-:Y:S01]  /*f310*/  @P4 STG.E desc[UR24][R4.64+0x20], R205 ;  /* 0x000020cd04004986 */ /* 0x000fe2000c101918 */
[----:B------:R-:W-:-:S03]  /*f320*/  ISETP.GT.AND P2, PT, R46, 0x8, P2 ;  /* 0x000000082e00780c */ /* 0x000fc60001744270 */
[----:B------:R0:W-:Y:S01]  /*f330*/  @P6 STG.E desc[UR24][R14.64], R17 ;  /* 0x000000110e006986 */ /* 0x0001e2000c101918 */
[----:B------:R-:W-:-:S03]  /*f340*/  ISETP.GT.AND P4, PT, R46, RZ, P0 ;  /* 0x000000ff2e00720c */ /* 0x000fc60000784270 */
[----:B------:R-:W-:Y:S04]  /*f350*/  @P5 STG.E desc[UR24][R8.64], R207 ;  /* 0x000000cf08005986 */ /* 0x000fe8000c101918 */
[----:B------:R1:W-:Y:S01]  /*f360*/  @P1 STG.E desc[UR24][R14.64+0x20], R21 ;  /* 0x000020150e001986 */ /* 0x0003e2000c101918 */
[----:B------:R-:W-:Y:S01]  /*f370*/  ISETP.GT.AND P1, PT, R47, 0x99, PT ;  /* 0x000000992f00780c */ /* 0x000fe20003f24270 */
[----:B------:R-:W-:-:S04]  /*f380*/  IMAD.WIDE.U32 R10, R32, 0x1c, R8 ;  /* 0x0000001c200a7825 */ /* 0x000fc800078e0008 */
[----:B------:R-:W-:Y:S01]  /*f390*/  FMUL R227, R227, UR26 ;  /* 0x0000001ae3e37c20 */ /* 0x000fe20008400000 */
[----:B------:R-:W4:Y:S01]  /*f3a0*/  LDL.LU R20, [R1+0x20] ;  /* 0x0000200001147983 */ /* 0x000f220000300800 */
        /* <DEDUP_REMOVED lines=11> */
[----:B------:R-:W-:Y:S01]  /*f460*/  IMAD.WIDE.U32 R4, R32, 0x1c, R6 ;  /* 0x0000001c20047825 */ /* 0x000fe200078e0006 */
[C---:B------:R-:W-:Y:S01]  /*f470*/  ISETP.GT.AND P1, PT, R46.reuse, 0x8, P1 ;  /* 0x000000082e00780c */ /* 0x040fe20000f24270 */
[----:B------:R-:W-:Y:S01]  /*f480*/  @P5 STG.E desc[UR24][R6.64], R211 ;  /* 0x000000d306005986 */ /* 0x000fe2000c101918 */
[----:B------:R-:W-:-:S02]  /*f490*/  ISETP.GT.AND P6, PT, R46, RZ, P4 ;  /* 0x000000ff2e00720c */ /* 0x000fc400027c4270 */
[C---:B------:R-:W-:Y:S01]  /*f4a0*/  ISETP.GT.AND P5, PT, R46.reuse, RZ, P2 ;  /* 0x000000ff2e00720c */ /* 0x040fe200017a4270 */
[----:B------:R-:W-:Y:S01]  /*f4b0*/  IMAD.MOV.U32 R12, RZ, RZ, R4 ;  /* 0x000000ffff0c7224 */ /* 0x000fe200078e0004 */
[----:B------:R-:W-:Y:S01]  /*f4c0*/  ISETP.GT.AND P4, PT, R46, 0x8, P4 ;  /* 0x000000082e00780c */ /* 0x000fe20002784270 */
[----:B------:R-:W-:Y:S01]  /*f4d0*/  @P0 STG.E desc[UR24][R10.64+0x20], R15 ;  /* 0x0000200f0a000986 */ /* 0x000fe2000c101918 */
[----:B------:R-:W-:Y:S01]  /*f4e0*/  IADD3 R4, P0, R3, R6, RZ ;  /* 0x0000000603047210 */ /* 0x000fe20007f1e0ff */
[----:B------:R-:W-:Y:S02]  /*f4f0*/  IMAD.IADD R13, R33, 0x1, R5 ;  /* 0x00000001210d7824 */ /* 0x000fe400078e0205 */
[----:B0-----:R-:W-:Y:S01]  /*f500*/  FMUL R17, R214, UR26 ;  /* 0x0000001ad6117c20 */ /* 0x001fe20008400000 */
[----:B------:R-:W-:Y:S01]  /*f510*/  FMUL R19, R216, UR26 ;  /* 0x0000001ad8137c20 */ /* 0x000fe20008400000 */
[----:B------:R-:W4:Y:S01]  /*f520*/  LDL.LU R22, [R1+0x18] ;  /* 0x0000180001167983 */ /* 0x000f220000300800 */
[----:B------:R-:W-:-:S03]  /*f530*/  IMAD.X R5, R29, 0x1, R7, P0 ;  /* 0x000000011d057824 */ /* 0x000fc600000e0607 */
[----:B------:R0:W-:Y:S01]  /*f540*/  @P1 STG.E desc[UR24][R6.64+0x20], R213 ;  /* 0x000020d506001986 */ /* 0x0001e2000c101918 */
[----:B------:R-:W-:-:S03]  /*f550*/  ISETP.GT.AND P1, PT, R47, 0xa8, PT ;  /* 0x000000a82f00780c */ /* 0x000fc60003f24270 */
[----:B------:R-:W-:Y:S01]  /*f560*/  @P6 STG.E desc[UR24][R12.64], R17 ;  /* 0x000000110c006986 */ /* 0x000fe2000c101918 */
[----:B------:R-:W-:-:S03]  /*f570*/  ISETP.GT.AND P2, PT, R46, 0x8, P2 ;  /* 0x000000082e00780c */ /* 0x000fc60001744270 */
[----:B------:R-:W-:Y:S01]  /*f580*/  @P5 STG.E desc[UR24][R4.64], R215 ;  /* 0x000000d704005986 */ /* 0x000fe2000c101918 */
[----:B------:R-:W-:Y:S02]  /*f590*/  IADD3 R8, P5, R3, R4, RZ ;  /* 0x0000000403087210 */ /* 0x000fe40007fbe0ff */
[----:B------:R-:W-:Y:S01]  /*f5a0*/  ISETP.GT.AND P0, PT, R47, 0xa9, PT ;  /* 0x000000a92f00780c */ /* 0x000fe20003f04270 */
[----:B------:R1:W-:Y:S01]  /*f5b0*/  @P4 STG.E desc[UR24][R12.64+0x20], R19 ;  /* 0x000020130c004986 */ /* 0x0003e2000c101918 */
[----:B------:R-:W-:Y:S01]  /*f5c0*/  ISETP.GT.AND P4, PT, R46, RZ, P1 ;  /* 0x000000ff2e00720c */ /* 0x000fe20000f84270 */
[----:B0-----:R-:W-:Y:S01]  /*f5d0*/  IMAD.WIDE.U32 R6, R32, 0x1c, R4 ;  /* 0x0000001c20067825 */ /* 0x001fe200078e0004 */
[----:B------:R-:W-:-:S03]  /*f5e0*/  IADD3.X R9, R29, R5, RZ, P5, !PT ;  /* 0x000000051d097210 */ /* 0x000fc60002ffe4ff */
[----:B------:R-:W-:Y:S01]  /*f5f0*/  FMUL R15, R218, UR26 ;  /* 0x0000001ada0f7c20 */ /* 0x000fe20008400000 */
[C---:B------:R-:W-:Y:S01]  /*f600*/  ISETP.GT.AND P5, PT, R46.reuse, RZ, P0 ;  /* 0x000000ff2e00720c */ /* 0x040fe200007a4270 */
[----:B------:R-:W-:Y:S01]  /*f610*/  IMAD.IADD R7, R33, 0x1, R7 ;  /* 0x0000000121077824 */ /* 0x000fe200078e0207 */
[----:B------:R-:W-:Y:S01]  /*f620*/  ISETP.GT.AND P1, PT, R46, 0x8, P1 ;  /* 0x000000082e00780c */ /* 0x000fe20000f24270 */
[----:B------:R-:W-:Y:S01]  /*f630*/  IMAD.WIDE.U32 R10, R32, 0x1c, R8 ;  /* 0x0000001c200a7825 */ /* 0x000fe200078e0008 */
[----:B------:R0:W-:Y:S01]  /*f640*/  @P2 STG.E desc[UR24][R4.64+0x20], R217 ;  /* 0x000020d904002986 */ /* 0x0001e2000c101918 */
[----:B------:R-:W-:Y:S02]  /*f650*/  ISETP.GT.AND P2, PT, R47, 0xb0, PT ;  /* 0x000000b02f00780c */ /* 0x000fe40003f44270 */
[----:B-1----:R-:W-:Y:S01]  /*f660*/  IMAD.IADD R13, R33, 0x1, R11 ;  /* 0x00000001210d7824 */ /* 0x002fe200078e020b */
[----:B------:R-:W4:Y:S01]  /*f670*/  LDL.LU R153, [R1+0x14] ;  /* 0x0000140001997983 */ /* 0x000f220000300800 */
[----:B------:R-:W-:-:S03]  /*f680*/  FMUL R11, R220, UR26 ;  /* 0x0000001adc0b7c20 */ /* 0x000fc60008400000 */
[----:B------:R-:W-:Y:S01]  /*f690*/  @P4 STG.E desc[UR24][R6.64], R15 ;  /* 0x0000000f06004986 */ /* 0x000fe2000c101918 */
[----:B------:R-:W-:Y:S02]  /*f6a0*/  ISETP.GT.AND P4, PT, R47, 0xb1, PT ;  /* 0x000000b12f00780c */ /* 0x000fe40003f84270 */
[C---:B------:R-:W-:Y:S01]  /*f6b0*/  ISETP.GT.AND P0, PT, R46.reuse, 0x8, P0 ;  /* 0x000000082e00780c */ /* 0x040fe20000704270 */
[----:B------:R-:W-:Y:S01]  /*f6c0*/  @P5 STG.E desc[UR24][R8.64], R219 ;  /* 0x000000db08005986 */ /* 0x000fe2000c101918 */
[C---:B------:R-:W-:Y:S02]  /*f6d0*/  ISETP.GT.AND P6, PT, R46.reuse, RZ, P2 ;  /* 0x000000ff2e00720c */ /* 0x040fe400017c4270 */
[C---:B------:R-:W-:Y:S01]  /*f6e0*/  ISETP.GT.AND P5, PT, R46.reuse, RZ, P4 ;  /* 0x000000ff2e00720c */ /* 0x040fe200027a4270 */
[----:B------:R-:W-:Y:S01]  /*f6f0*/  @P1 STG.E desc[UR24][R6.64+0x20], R11 ;  /* 0x0000200b06001986 */ /* 0x000fe2000c101918 */
[----:B------:R-:W-:Y:S02]  /*f700*/  ISETP.GT.AND P2, PT, R46, 0x8, P2 ;  /* 0x000000082e00780c */ /* 0x000fe40001744270 */
[----:B0-----:R-:W-:Y:S01]  /*f710*/  IADD3 R4, P1, R3, R8, RZ ;  /* 0x0000000803047210 */ /* 0x001fe20007f3e0ff */
[----:B------:R-:W-:-:S02]  /*f720*/  IMAD.MOV.U32 R12, RZ, RZ, R10 ;  /* 0x000000ffff0c7224 */ /* 0x000fc400078e000a */
[----:B------:R-:W-:Y:S01]  /*f730*/  FMUL R17, R222, UR26 ;  /* 0x0000001ade117c20 */ /* 0x000fe20008400000 */
[----:B------:R-:W-:Y:S01]  /*f740*/  FMUL R19, R224, UR26 ;  /* 0x0000001ae0137c20 */ /* 0x000fe20008400000 */
[----:B------:R-:W4:Y:S01]  /*f750*/  LDL.LU R154, [R1+0x24] ;  /* 0x00002400019a7983 */ /* 0x000f220000300800 */
[----:B------:R-:W-:-:S03]  /*f760*/  IMAD.X R5, R29, 0x1, R9, P1 ;  /* 0x000000011d057824 */ /* 0x000fc600008e0609 */
[----:B------:R0:W-:Y:S01]  /*f770*/  @P0 STG.E desc[UR24][R8.64+0x20], R221 ;  /* 0x000020dd08000986 */ /* 0x0001e2000c101918 */
[----:B------:R-:W-:-:S03]  /*f780*/  ISETP.GT.AND P0, PT, R47, 0xb8, PT ;  /* 0x000000b82f00780c */ /* 0x000fc60003f04270 */
[----:B------:R1:W-:Y:S01]  /*f790*/  @P6 STG.E desc[UR24][R12.64], R17 ;  /* 0x000000110c006986 */ /* 0x0003e2000c101918 */
[----:B------:R-:W-:-:S03]  /*f7a0*/  ISETP.GT.AND P1, PT, R47, 0xb9, PT ;  /* 0x000000b92f00780c */ /* 0x000fc60003f24270 */
[----:B------:R-:W-:Y:S01]  /*f7b0*/  @P5 STG.E desc[UR24][R4.64], R223 ;  /* 0x000000df04005986 */ /* 0x000fe2000c101918 */
[----:B------:R-:W-:-:S03]  /*f7c0*/  ISETP.GT.AND P4, PT, R46, 0x8, P4 ;  /* 0x000000082e00780c */ /* 0x000fc60002784270 */
[----:B------:R3:W-:Y:S01]  /*f7d0*/  @P2 STG.E desc[UR24][R12.64+0x20], R19 ;  /* 0x000020130c002986 */ /* 0x0007e2000c101918 */
[----:B0-----:R-:W-:Y:S02]  /*f7e0*/  IADD3 R8, P2, R3, R4, RZ ;  /* 0x0000000403087210 */ /* 0x001fe40007f5e0ff */
[----:B------:R-:W-:Y:S01]  /*f7f0*/  ISETP.GT.AND P6, PT, R46, RZ, P0 ;  /* 0x000000ff2e00720c */ /* 0x000fe200007c4270 */
[----:B------:R-:W-:Y:S01]  /*f800*/  IMAD.WIDE.U32 R6, R32, 0x1c, R4 ;  /* 0x0000001c20067825 */ /* 0x000fe200078e0004 */
[C---:B------:R-:W-:Y:S01]  /*f810*/  ISETP.GT.AND P5, PT, R46.reuse, RZ, P1 ;  /* 0x000000ff2e00720c */ /* 0x040fe20000fa4270 */
[----:B------:R-:W4:Y:S01]  /*f820*/  LDL.LU R156, [R1+0x1c] ;  /* 0x00001c00019c7983 */ /* 0x000f220000300800 */
[C---:B------:R-:W-:Y:S01]  /*f830*/  ISETP.GT.AND P0, PT, R46.reuse, 0x8, P0 ;  /* 0x000000082e00780c */ /* 0x040fe20000704270 */
[----:B------:R-:W-:Y:S01]  /*f840*/  IMAD.X R9, R29, 0x1, R5, P2 ;  /* 0x000000011d097824 */ /* 0x000fe200010e0605 */
[----:B------:R-:W-:Y:S01]  /*f850*/  ISETP.GT.AND P1, PT, R46, 0x8, P1 ;  /* 0x000000082e00780c */ /* 0x000fe20000f24270 */
[----:B------:R-:W-:-:S02]  /*f860*/  IMAD.IADD R15, R33, 0x1, R7 ;  /* 0x00000001210f7824 */ /* 0x000fc400078e0207 */
[----:B-1----:R-:W-:Y:S01]  /*f870*/  FMUL R17, R226, UR26 ;  /* 0x0000001ae2117c20 */ /* 0x002fe20008400000 */
[----:B------:R-:W-:Y:S01]  /*f880*/  IMAD.MOV.U32 R14, RZ, RZ, R6 ;  /* 0x000000ffff0e7224 */ /* 0x000fe200078e0006 */
[----:B------:R0:W-:Y:S01]  /*f890*/  @P4 STG.E desc[UR24][R4.64+0x20], R225 ;  /* 0x000020e104004986 */ /* 0x0001e2000c101918 */
[----:B------:R-:W-:-:S04]  /*f8a0*/  IMAD.WIDE.U32 R6, R32, 0x1c, R8 ;  /* 0x0000001c20067825 */ /* 0x000fc800078e0008 */
[----:B---3--:R-:W-:Y:S01]  /*f8b0*/  FMUL R19, R2, UR26 ;  /* 0x0000001a02137c20 */ /* 0x008fe20008400000 */
[----:B--2---:R-:W-:Y:S01]  /*f8c0*/  FMUL R23, R18, UR26 ;  /* 0x0000001a12177c20 */ /* 0x004fe20008400000 */
[----:B------:R-:W-:Y:S01]  /*f8d0*/  @P6 STG.E desc[UR24][R14.64], R17 ;  /* 0x000000110e006986 */ /* 0x000fe2000c101918 */
[----:B------:R-:W-:Y:S02]  /*f8e0*/  IMAD.IADD R13, R33, 0x1, R7 ;  /* 0x00000001210d7824 */ /* 0x000fe400078e0207 */
[----:B------:R-:W-:Y:S01]  /*f8f0*/  FMUL R7, R228, UR26 ;  /* 0x0000001ae4077c20 */ /* 0x000fe20008400000 */
[----:B------:R-:W-:Y:S01]  /*f900*/  IADD3 R10, P6, R3, R8, RZ ;  /* 0x00000008030a7210 */ /* 0x000fe20007fde0ff */
[----:B------:R-:W-:Y:S01]  /*f910*/  @P5 STG.E desc[UR24][R8.64], R227 ;  /* 0x000000e308005986 */ /* 0x000fe2000c101918 */
[----:B------:R-:W-:Y:S01]  /*f920*/  ISETP.GT.AND P2, PT, R47, 0xc0, PT ;  /* 0x000000c02f00780c */ /* 0x000fe20003f44270 */
[----:B------:R-:W-:Y:S01]  /*f930*/  IMAD.MOV.U32 R12, RZ, RZ, R6 ;  /* 0x000000ffff0c7224 */ /* 0x000fe200078e0006 */
[----:B------:R-:W-:Y:S01]  /*f940*/  IADD3.X R11, R29, R9, RZ, P6, !PT ;  /* 0x000000091d0b7210 */ /* 0x000fe200037fe4ff */
[----:B------:R-:W-:Y:S01]  /*f950*/  @P0 STG.E desc[UR24][R14.64+0x20], R7 ;  /* 0x000020070e000986 */ /* 0x000fe2000c101918 */
[----:B------:R-:W-:Y:S01]  /*f960*/  ISETP.GT.AND P4, PT, R47, 0xc1, PT ;  /* 0x000000c12f00780c */ /* 0x000fe20003f84270 */
[----:B------:R-:W-:Y:S01]  /*f970*/  FMUL R21, R152, UR26 ;  /* 0x0000001a98157c20 */ /* 0x000fe20008400000 */
[C---:B------:R-:W-:Y:S01]  /*f980*/  ISETP.GT.AND P5, PT, R46.reuse, RZ, P2 ;  /* 0x000000ff2e00720c */ /* 0x040fe200017a4270 */
[----:B------:R1:W-:Y:S01]  /*f990*/  @P1 STG.E desc[UR24][R8.64+0x20], R19 ;  /* 0x0000201308001986 */ /* 0x0003e2000c101918 */
[C---:B------:R-:W-:Y:S01]  /*f9a0*/  ISETP.GT.AND P6, PT, R46.reuse, RZ, P4 ;  /* 0x000000ff2e00720c */ /* 0x040fe200027c4270 */
[----:B------:R-:W-:Y:S01]  /*f9b0*/  FMUL R229, R229, UR26 ;  /* 0x0000001ae5e57c20 */ /* 0x000fe20008400000 */
[----:B------:R-:W-:Y:S01]  /*f9c0*/  ISETP.GT.AND P2, PT, R46, 0x8, P2 ;  /* 0x000000082e00780c */ /* 0x000fe20001744270 */
[----:B------:R-:W2:Y:S01]  /*f9d0*/  LDL.LU R18, [R1+0x28] ;  /* 0x0000280001127983 */ /* 0x000ea20000300800 */
[----:B0-----:R-:W-:-:S04]  /*f9e0*/  IMAD.WIDE.U32 R4, R32, 0x1c, R10 ;  /* 0x0000001c20047825 */ /* 0x001fc800078e000a */
[----:B-1----:R-:W-:Y:S01]  /*f9f0*/  FMUL R9, R0, UR26 ;  /* 0x0000001a00097c20 */ /* 0x002fe20008400000 */
[----:B------:R-:W-:Y:S01]  /*fa00*/  ISETP.GT.AND P1, PT, R47, 0xc8, PT ;  /* 0x000000c82f00780c */ /* 0x000fe20003f24270 */
[----:B------:R-:W3:Y:S01]  /*fa10*/  LDL.LU R0, [R1+0x2c] ;  /* 0x00002c0001007983 */ /* 0x000ee20000300800 */
[C---:B------:R-:W-:Y:S01]  /*fa20*/  ISETP.GT.AND P4, PT, R46.reuse, 0x8, P4 ;  /* 0x000000082e00780c */ /* 0x040fe20002784270 */
[----:B------:R-:W-:Y:S02]  /*fa30*/  IMAD.MOV.U32 R16, RZ, RZ, R4 ;  /* 0x000000ffff107224 */ /* 0x000fe400078e0004 */
[----:B------:R-:W-:Y:S01]  /*fa40*/  @P5 STG.E desc[UR24][R12.64], R21 ;  /* 0x000000150c005986 */ /* 0x000fe2000c101918 */
[----:B------:R-:W-:Y:S01]  /*fa50*/  IADD3 R4, P5, R3, R10, RZ ;  /* 0x0000000a03047210 */ /* 0x000fe20007fbe0ff */
[----:B------:R-:W-:Y:S02]  /*fa60*/  IMAD.IADD R17, R33, 0x1, R5 ;  /* 0x0000000121117824 */ /* 0x000fe400078e0205 */
[----:B------:R-:W-:Y:S01]  /*fa70*/  @P6 STG.E desc[UR24][R10.64], R229 ;  /* 0x000000e50a006986 */ /* 0x000fe2000c101918 */
[----:B------:R-:W-:Y:S01]  /*fa80*/  ISETP.GT.AND P6, PT, R46, RZ, P1 ;  /* 0x000000ff2e00720c */ /* 0x000fe20000fc4270 */
[----:B------:R-:W-:-:S02]  /*fa90*/  IMAD.X R5, R29, 0x1, R11, P5 ;  /* 0x000000011d057824 */ /* 0x000fc400028e060b */
[----:B------:R4:W-:Y:S04]  /*faa0*/  @P2 STG.E desc[UR24][R12.64+0x20], R23 ;  /* 0x000020170c002986 */ /* 0x0009e8000c101918 */
[----:B------:R2:W-:Y:S01]  /*fab0*/  @P4 STG.E desc[UR24][R10.64+0x20], R9 ;  /* 0x000020090a004986 */ /* 0x0005e2000c101918 */
[----:B----4-:R-:W-:Y:S01]  /*fac0*/  FMUL R23, R20, UR26 ;  /* 0x0000001a14177c20 */ /* 0x010fe20008400000 */
[----:B------:R-:W-:Y:S01]  /*fad0*/  FMUL R21, R22, UR26 ;  /* 0x0000001a16157c20 */ /* 0x000fe20008400000 */
[----:B------:R-:W-:Y:S02]  /*fae0*/  FMUL R19, R153, UR26 ;  /* 0x0000001a99137c20 */ /* 0x000fe40008400000 */
[----:B------:R-:W4:Y:S04]  /*faf0*/  LDL.LU R153, [R1+0x30] ;  /* 0x0000300001997983 */ /* 0x000f280000300800 */
[----:B------:R-:W4:Y:S04]  /*fb00*/  LDL.LU R22, [R1+0x34] ;  /* 0x0000340001167983 */ /* 0x000f280000300800 */
[----:B------:R3:W-:Y:S04]  /*fb10*/  @P6 STG.E desc[UR24][R16.64], R19 ;  /* 0x0000001310006986 */ /* 0x0007e8000c101918 */
[----:B------:R-:W4:Y:S01]  /*fb20*/  LDL.LU R20, [R1+0x38] ;  /* 0x0000380001147983 */ /* 0x000f220000300800 */
[----:B--2---:R-:W-:-:S03]  /*fb30*/  FMUL R11, R18, UR26 ;  /* 0x0000001a120b7c20 */ /* 0x004fc60008400000 */
[----:B------:R-:W2:Y:S01]  /*fb40*/  LDL.LU R18, [R1+0x3c] ;  /* 0x00003c0001127983 */ /* 0x000ea20000300800 */
[----:B---3--:R-:W-:-:S03]  /*fb50*/  FMUL R19, R0, UR26 ;  /* 0x0000001a00137c20 */ /* 0x008fc60008400000 */
[----:B------:R-:W3:Y:S01]  /*fb60*/  LDL.LU R0, [R1+0x40] ;  /* 0x0000400001007983 */ /* 0x000ee20000300800 */
[----:B------:R-:W-:-:S04]  /*fb70*/  ISETP.GT.AND P0, PT, R47, 0xc9, PT ;  /* 0x000000c92f00780c */ /* 0x000fc80003f04270 */
[C---:B------:R-:W-:Y:S02]  /*fb80*/  ISETP.GT.AND P5, PT, R46.reuse, RZ, P0 ;  /* 0x000000ff2e00720c */ /* 0x040fe400007a4270 */
[----:B------:R-:W-:Y:S01]  /*fb90*/  ISETP.GT.AND P1, PT, R46, 0x8, P1 ;  /* 0x000000082e00780c */ /* 0x000fe20000f24270 */
[----:B------:R-:W-:Y:S01]  /*fba0*/  FMUL R13, R156, UR26 ;  /* 0x0000001a9c0d7c20 */ /* 0x000fe20008400000 */
[----:B------:R-:W-:Y:S01]  /*fbb0*/  ISETP.GT.AND P2, PT, R47, 0xd0, PT ;  /* 0x000000d02f00780c */ /* 0x000fe20003f44270 */
[----:B------:R-:W-:Y:S01]  /*fbc0*/  IMAD.WIDE.U32 R6, R32, 0x1c, R4 ;  /* 0x0000001c20067825 */ /* 0x000fe200078e0004 */
[----:B------:R-:W-:-:S03]  /*fbd0*/  ISETP.GT.AND P0, PT, R46, 0x8, P0 ;  /* 0x000000082e00780c */ /* 0x000fc60000704270 */
[----:B------:R-:W-:Y:S01]  /*fbe0*/  FMUL R25, R154, UR26 ;  /* 0x0000001a9a197c20 */ /* 0x000fe20008400000 */
[----:B------:R-:W-:Y:S01]  /*fbf0*/  ISETP.GT.AND P4, PT, R46, RZ, P2 ;  /* 0x000000ff2e00720c */ /* 0x000fe20001784270 */
[----:B------:R-:W3:Y:S04]  /*fc00*/  LDL.LU R156, [R1+0x44] ;  /* 0x00004400019c7983 */ /* 0x000ee80000300800 */
[----:B------:R-:W-:Y:S01]  /*fc10*/  @P5 STG.E desc[UR24][R4.64], R21 ;  /* 0x0000001504005986 */ /* 0x000fe2000c101918 */
[----:B------:R-:W-:-:S03]  /*fc20*/  ISETP.GT.AND P5, PT, R47, 0xd1, PT ;  /* 0x000000d12f00780c */ /* 0x000fc60003fa4270 */
[----:B------:R4:W-:Y:S01]  /*fc30*/  @P1 STG.E desc[UR24][R16.64+0x20], R13 ;  /* 0x0000200d10001986 */ /* 0x0009e2000c101918 */
[C---:B------:R-:W-:Y:S02]  /*fc40*/  ISETP.GT.AND P1, PT, R46.reuse, RZ, P5 ;  /* 0x000000ff2e00720c */ /* 0x040fe40002f24270 */
[C---:B------:R-:W-:Y:S01]  /*fc50*/  ISETP.GT.AND P2, PT, R46.reuse, 0x8, P2 ;  /* 0x000000082e00780c */ /* 0x040fe20001744270 */
[----:B------:R-:W3:Y:S01]  /*fc60*/  LDL.LU R154, [R1+0x48] ;  /* 0x00004800019a7983 */ /* 0x000ee20000300800 */
[----:B------:R-:W-:Y:S01]  /*fc70*/  ISETP.GT.AND P5, PT, R46, 0x8, P5 ;  /* 0x000000082e00780c */ /* 0x000fe20002fa4270 */
[----:B------:R-:W-:Y:S01]  /*fc80*/  IMAD.MOV.U32 R14, RZ, RZ, R6 ;  /* 0x000000ffff0e7224 */ /* 0x000fe200078e0006 */
[----:B------:R-:W-:Y:S01]  /*fc90*/  IADD3 R6, P6, R3, R4, RZ ;  /* 0x0000000403067210 */ /* 0x000fe20007fde0ff */
[----:B------:R-:W-:-:S03]  /*fca0*/  IMAD.IADD R15, R33, 0x1, R7 ;  /* 0x00000001210f7824 */ /* 0x000fc600078e0207 */
[----:B------:R-:W-:Y:S01]  /*fcb0*/  IADD3.X R7, R29, R5, RZ, P6, !PT ;  /* 0x000000051d077210 */ /* 0x000fe200037fe4ff */
[----:B------:R0:W-:Y:S04]  /*fcc0*/  @P0 STG.E desc[UR24][R4.64+0x20], R23 ;  /* 0x0000201704000986 */ /* 0x0001e8000c101918 */
[----:B------:R-:W-:Y:S04]  /*fcd0*/  @P4 STG.E desc[UR24][R14.64], R25 ;  /* 0x000000190e004986 */ /* 0x000fe8000c101918 */
[----:B------:R-:W-:Y:S04]  /*fce0*/  @P1 STG.E desc[UR24][R6.64], R11 ;  /* 0x0000000b06001986 */ /* 0x000fe8000c101918 */
[----:B------:R-:W-:Y:S01]  /*fcf0*/  @P2 STG.E desc[UR24][R14.64+0x20], R19 ;  /* 0x000020130e002986 */ /* 0x000fe2000c101918 */
[----:B----4-:R-:W-:-:S03]  /*fd00*/  FMUL R17, R153, UR26 ;  /* 0x0000001a99117c20 */ /* 0x010fc60008400000 */
[----:B------:R-:W4:Y:S01]  /*fd10*/  LDL.LU R153, [R1+0x4c] ;  /* 0x00004c0001997983 */ /* 0x000f220000300800 */
[----:B------:R-:W-:-:S03]  /*fd20*/  FMUL R21, R22, UR26 ;  /* 0x0000001a16157c20 */ /* 0x000fc60008400000 */
[----:B------:R2:W-:Y:S04]  /*fd30*/  @P5 STG.E desc[UR24][R6.64+0x20], R17 ;  /* 0x0000201106005986 */ /* 0x0005e8000c101918 */
[----:B------:R-:W4:Y:S01]  /*fd40*/  LDL.LU R22, [R1+0x50] ;  /* 0x0000500001167983 */ /* 0x000f220000300800 */
[----:B0-----:R-:W-:-:S03]  /*fd50*/  FMUL R23, R20, UR26 ;  /* 0x0000001a14177c20 */ /* 0x001fc60008400000 */
[----:B------:R-:W4:Y:S01]  /*fd60*/  LDL.LU R20, [R1+0x54] ;  /* 0x0000540001147983 */ /* 0x000f220000300800 */
[----:B--2---:R-:W-:-:S03]  /*fd70*/  FMUL R17, R18, UR26 ;  /* 0x0000001a12117c20 */ /* 0x004fc60008400000 */
[----:B------:R-:W2:Y:S01]  /*fd80*/  LDL.LU R18, [R1+0x58] ;  /* 0x0000580001127983 */ /* 0x000ea20000300800 */
[----:B---3--:R-:W-:-:S03]  /*fd90*/  FMUL R19, R0, UR26 ;  /* 0x0000001a00137c20 */ /* 0x008fc60008400000 */
[----:B------:R-:W3:Y:S01]  /*fda0*/  LDL.LU R0, [R1+0x5c] ;  /* 0x00005c0001007983 */ /* 0x000ee20000300800 */
[C---:B------:R-:W-:Y:S02]  /*fdb0*/  ISETP.GT.AND P0, PT, R47.reuse, 0xd8, PT ;  /* 0x000000d82f00780c */ /* 0x040fe40003f04270 */
[----:B------:R-:W-:Y:S01]  /*fdc0*/  ISETP.GT.AND P4, PT, R47, 0xd9, PT ;  /* 0x000000d92f00780c */ /* 0x000fe20003f84270 */
[----:B------:R-:W-:Y:S01]  /*fdd0*/  IMAD.WIDE.U32 R8, R32, 0x1c, R6 ;  /* 0x0000001c20087825 */ /* 0x000fe200078e0006 */
[C---:B------:R-:W-:Y:S01]  /*fde0*/  ISETP.GT.AND P6, PT, R46.reuse, RZ, P0 ;  /* 0x000000ff2e00720c */ /* 0x040fe200007c4270 */
[----:B------:R-:W3:Y:S01]  /*fdf0*/  LDL.LU R158, [R1+0x60] ;  /* 0x00006000019e7983 */ /* 0x000ee20000300800 */
[----:B------:R-:W-:Y:S02]  /*fe00*/  ISETP.GT.AND P1, PT, R46, RZ, P4 ;  /* 0x000000ff2e00720c */ /* 0x000fe40002724270 */
[----:B------:R-:W-:Y:S01]  /*fe10*/  IADD3 R4, P2, R3, R6, RZ ;  /* 0x0000000603047210 */ /* 0x000fe20007f5e0ff */
[----:B------:R-:W-:-:S02]  /*fe20*/  IMAD.IADD R13, R33, 0x1, R9 ;  /* 0x00000001210d7824 */ /* 0x000fc400078e0209 */
[----:B------:R-:W-:Y:S01]  /*fe30*/  IMAD.MOV.U32 R12, RZ, RZ, R8 ;  /* 0x000000ffff0c7224 */ /* 0x000fe200078e0008 */
[----:B------:R-:W-:Y:S01]  /*fe40*/  ISETP.GT.AND P0, PT, R46, 0x8, P0 ;  /* 0x000000082e00780c */ /* 0x000fe20000704270 */
[----:B------:R-:W-:Y:S01]  /*fe50*/  IMAD.X R5, R29, 0x1, R7, P2 ;  /* 0x000000011d057824 */ /* 0x000fe200010e0607 */
[----:B------:R-:W-:Y:S01]  /*fe60*/  IADD3 R10, P5, R3, R4, RZ ;  /* 0x00000004030a7210 */ /* 0x000fe20007fbe0ff */
[----:B------:R-:W3:Y:S01]  /*fe70*/  LDL.LU R155, [R1+0x64] ;  /* 0x00006400019b7983 */ /* 0x000ee20000300800 */
[----:B------:R-:W-:-:S03]  /*fe80*/  ISETP.GT.AND P2, PT, R47, 0xe0, PT ;  /* 0x000000e02f00780c */ /* 0x000fc60003f44270 */
[----:B------:R0:W-:Y:S01]  /*fe90*/  @P6 STG.E desc[UR24][R12.64], R21 ;  /* 0x000000150c006986 */ /* 0x0001e2000c101918 */
[----:B------:R-:W-:-:S03]  /*fea0*/  ISETP.GT.AND P4, PT, R46, 0x8, P4 ;  /* 0x000000082e00780c */ /* 0x000fc60002784270 */
[----:B------:R1:W-:Y:S01]  /*feb0*/  @P1 STG.E desc[UR24][R4.64], R23 ;  /* 0x0000001704001986 */ /* 0x0003e2000c101918 */
[----:B------:R-:W-:Y:S01]  /*fec0*/  ISETP.GT.AND P1, PT, R47, 0xe1, PT ;  /* 0x000000e12f00780c */ /* 0x000fe20003f24270 */
[----:B------:R-:W-:Y:S01]  /*fed0*/  IMAD.X R11, R29, 0x1, R5, P5 ;  /* 0x000000011d0b7824 */ /* 0x000fe200028e0605 */
[C---:B------:R-:W-:Y:S02]  /*fee0*/  ISETP.GT.AND P6, PT, R46.reuse, RZ, P2 ;  /* 0x000000ff2e00720c */ /* 0x040fe400017c4270 */
[----:B------:R-:W-:Y:S01]  /*fef0*/  ISETP.GT.AND P5, PT, R46, RZ, P1 ;  /* 0x000000ff2e00720c */ /* 0x000fe20000fa4270 */
[----:B0-----:R-:W-:Y:S01]  /*ff00*/  FMUL R21, R156, UR26 ;  /* 0x0000001a9c157c20 */ /* 0x001fe20008400000 */
[----:B------:R-:W-:Y:S01]  /*ff10*/  ISETP.GT.AND P2, PT, R46, 0x8, P2 ;  /* 0x000000082e00780c */ /* 0x000fe20001744270 */
[----:B------:R-:W3:Y:S01]  /*ff20*/  LDL.LU R156, [R1+0x68] ;  /* 0x00006800019c7983 */ /* 0x000ee20000300800 */
[----:B-1----:R-:W-:-:S03]  /*ff30*/  FMUL R23, R154, UR26 ;  /* 0x0000001a9a177c20 */ /* 0x002fc60008400000 */
[----:B------:R-:W3:Y:S01]  /*ff40*/  LDL.LU R154, [R1+0x6c] ;  /* 0x00006c00019a7983 */ /* 0x000ee20000300800 */
[----:B------:R-:W-:-:S04]  /*ff50*/  IMAD.WIDE.U32 R8, R32, 0x1c, R4 ;  /* 0x0000001c20087825 */ /* 0x000fc800078e0004 */
[----:B------:R-:W-:Y:S01]  /*ff60*/  IMAD.IADD R9, R33, 0x1, R9 ;  /* 0x0000000121097824 */ /* 0x000fe200078e0209 */
[----:B------:R0:W-:Y:S04]  /*ff70*/  @P0 STG.E desc[UR24][R12.64+0x20], R17 ;  /* 0x000020110c000986 */ /* 0x0001e8000c101918 */
[----:B------:R1:W-:Y:S04]  /*ff80*/  @P4 STG.E desc[UR24][R4.64+0x20], R19 ;  /* 0x0000201304004986 */ /* 0x0003e8000c101918 */
[----:B------:R-:W-:Y:S04]  /*ff90*/  @P6 STG.E desc[UR24][R8.64], R21 ;  /* 0x0000001508006986 */ /* 0x000fe8000c101918 */
[----:B------:R-:W-:Y:S01]  /*ffa0*/  @P5 STG.E desc[UR24][R10.64], R23 ;  /* 0x000000170a005986 */ /* 0x000fe2000c101918 */
[----:B----4-:R-:W-:-:S03]  /*ffb0*/  FMUL R25, R153, UR26 ;  /* 0x0000001a99197c20 */ /* 0x010fc60008400000 */
[----:B------:R-:W4:Y:S04]  /*ffc0*/  LDL.LU R153, [R1+0x70] ;  /* 0x0000700001997983 */ /* 0x000f280000300800 */
[----:B------:R2:W-:Y:S01]  /*ffd0*/  @P2 STG.E desc[UR24][R8.64+0x20], R25 ;  /* 0x0000201908002986 */ /* 0x0005e2000c101918 */
[----:B0-----:R-:W-:-:S03]  /*ffe0*/  FMUL R17, R22, UR26 ;  /* 0x0000001a16117c20 */ /* 0x001fc60008400000 */
[----:B------:R-:W4:Y:S01]  /*fff0*/  LDL.LU R22, [R1+0x74] ;  /* 0x0000740001167983 */ /* 0x000f220000300800 */
[----:B-1----:R-:W-:-:S03]  /*10000*/  FMUL R19, R20, UR26 ;  /* 0x0000001a14137c20 */ /* 0x002fc60008400000 */
[----:B------:R-:W4:Y:S01]  /*10010*/  LDL.LU R20, [R1+0x78] ;  /* 0x0000780001147983 */ /* 0x000f220000300800 */
[----:B--2---:R-:W-:-:S03]  /*10020*/  FMUL R9, R18, UR26 ;  /* 0x0000001a12097c20 */ /* 0x004fc60008400000 */
[----:B------:R-:W2:Y:S01]  /*10030*/  LDL.LU R18, [R1+0x7c] ;  /* 0x00007c0001127983 */ /* 0x000ea20000300800 */
[----:B---3--:R-:W-:-:S03]  /*10040*/  FMUL R21, R0, UR26 ;  /* 0x0000001a00157c20 */ /* 0x008fc60008400000 */
[----:B------:R-:W3:Y:S01]  /*10050*/  LDL.LU R0, [R1+0xa0] ;  /* 0x0000a00001007983 */ /* 0x000ee20000300800 */
[----:B------:R-:W-:Y:S01]  /*10060*/  IMAD.WIDE.U32 R6, R32, 0x1c, R10 ;  /* 0x0000001c20067825 */ /* 0x000fe200078e000a */
[----:B------:R-:W-:-:S03]  /*10070*/  ISETP.GT.AND P0, PT, R47, 0xe8, PT ;  /* 0x000000e82f00780c */ /* 0x000fc60003f04270 */
[----:B------:R-:W-:Y:S01]  /*10080*/  IMAD.MOV.U32 R14, RZ, RZ, R6 ;  /* 0x000000ffff0e7224 */ /* 0x000fe200078e0006 */
[----:B------:R-:W-:Y:S01]  /*10090*/  IADD3 R6, P4, R3, R10, RZ ;  /* 0x0000000a03067210 */ /* 0x000fe20007f9e0ff */
[----:B------:R-:W-:Y:S01]  /*100a0*/  IMAD.IADD R15, R33, 0x1, R7 ;  /* 0x00000001210f7824 */ /* 0x000fe200078e0207 */
[C---:B------:R-:W-:Y:S02]  /*100b0*/  ISETP.GT.AND P1, PT, R46.reuse, 0x8, P1 ;  /* 0x000000082e00780c */ /* 0x040fe40000f24270 */
[----:B------:R-:W-:Y:S02]  /*100c0*/  IADD3.X R7, R29, R11, RZ, P4, !PT ;  /* 0x0000000b1d077210 */ /* 0x000fe400027fe4ff */
[----:B------:R-:W-:Y:S02]  /*100d0*/  ISETP.GT.AND P2, PT, R47, 0xe9, PT ;  /* 0x000000e92f00780c */ /* 0x000fe40003f44270 */
[C---:B------:R-:W-:Y:S02]  /*100e0*/  ISETP.GT.AND P4, PT, R46.reuse, RZ, P0 ;  /* 0x000000ff2e00720c */ /* 0x040fe40000784270 */
[----:B------:R-:W-:-:S02]  /*100f0*/  ISETP.GT.AND P5, PT, R46, RZ, P2 ;  /* 0x000000ff2e00720c */ /* 0x000fc400017a4270 */
[----:B------:R-:W-:-:S03]  /*10100*/  ISETP.GT.AND P0, PT, R46, 0x8, P0 ;  /* 0x000000082e00780c */ /* 0x000fc60000704270 */
[----:B------:R0:W-:Y:S01]  /*10110*/  @P1 STG.E desc[UR24][R10.64+0x20], R17 ;  /* 0x000020110a001986 */ /* 0x0001e2000c101918 */
[----:B------:R-:W-:Y:S02]  /*10120*/  ISETP.GT.AND P1, PT, R47, 0xf0, PT ;  /* 0x000000f02f00780c */ /* 0x000fe40003f24270 */
[----:B------:R-:W-:-:S03]  /*10130*/  ISETP.GT.AND P2, PT, R46, 0x8, P2 ;  /* 0x000000082e00780c */ /* 0x000fc60001744270 */
[----:B------:R1:W-:Y:S01]  /*10140*/  @P4 STG.E desc[UR24][R14.64], R19 ;  /* 0x000000130e004986 */ /* 0x0003e2000c101918 */
[----:B------:R-:W-:Y:S01]  /*10150*/  ISETP.GT.AND P4, PT, R47, 0xf1, PT ;  /* 0x000000f12f00780c */ /* 0x000fe20003f84270 */
[----:B------:R-:W-:Y:S01]  /*10160*/  IMAD.WIDE.U32 R4, R32, 0x1c, R6 ;  /* 0x0000001c20047825 */ /* 0x000fe200078e0006 */
[C---:B------:R-:W-:Y:S01]  /*10170*/  ISETP.GT.AND P6, PT, R46.reuse, RZ, P1 ;  /* 0x000000ff2e00720c */ /* 0x040fe20000fc4270 */
[----:B------:R1:W-:Y:S01]  /*10180*/  @P5 STG.E desc[UR24][R6.64], R9 ;  /* 0x0000000906005986 */ /* 0x0003e2000c101918 */
[C---:B------:R-:W-:Y:S01]  /*10190*/  ISETP.GT.AND P5, PT, R46.reuse, RZ, P4 ;  /* 0x000000ff2e00720c */ /* 0x040fe200027a4270 */
[----:B------:R-:W-:Y:S01]  /*101a0*/  IMAD.MOV.U32 R12, RZ, RZ, R4 ;  /* 0x000000ffff0c7224 */ /* 0x000fe200078e0004 */
[----:B------:R-:W-:Y:S01]  /*101b0*/  ISETP.GT.AND P1, PT, R46, 0x8, P1 ;  /* 0x000000082e00780c */ /* 0x000fe20000f24270 */
[----:B------:R-:W-:Y:S01]  /*101c0*/  @P0 STG.E desc[UR24][R14.64+0x20], R21 ;  /* 0x000020150e000986 */ /* 0x000fe2000c101918 */
[----:B------:R-:W-:Y:S01]  /*101d0*/  IADD3 R4, P0, R3, R6, RZ ;  /* 0x0000000603047210 */ /* 0x000fe20007f1e0ff */
[----:B0-----:R-:W-:Y:S01]  /*101e0*/  FMUL R11, R158, UR26 ;  /* 0x0000001a9e0b7c20 */ /* 0x001fe20008400000 */
[----:B------:R-:W-:-:S02]  /*101f0*/  IMAD.IADD R13, R33, 0x1, R5 ;  /* 0x00000001210d7824 */ /* 0x000fc400078e0205 */
[----:B------:R-:W-:Y:S01]  /*10200*/  FMUL R17, R155, UR26 ;  /* 0x0000001a9b117c20 */ /* 0x000fe20008400000 */
[----:B-1----:R-:W-:Y:S01]  /*10210*/  FMUL R19, R156, UR26 ;  /* 0x0000001a9c137c20 */ /* 0x002fe20008400000 */
[----:B------:R-:W-:Y:S01]  /*10220*/  IMAD.X R5, R29, 0x1, R7, P0 ;  /* 0x000000011d057824 */ /* 0x000fe200000e0607 */
[----:B------:R4:W-:Y:S01]  /*10230*/  @P2 STG.E desc[UR24][R6.64+0x20], R11 ;  /* 0x0000200b06002986 */ /* 0x0009e2000c101918 */
[----:B------:R-:W-:Y:S01]  /*10240*/  FMUL R23, R154, UR26 ;  /* 0x0000001a9a177c20 */ /* 0x000fe20008400000 */
[C---:B------:R-:W-:Y:S02]  /*10250*/  ISETP.GT.AND P2, PT, R47.reuse, 0xf8, PT ;  /* 0x000000f82f00780c */ /* 0x040fe40003f44270 */
[----:B------:R-:W-:Y:S01]  /*10260*/  ISETP.GT.AND P0, PT, R47, 0xf9, PT ;  /* 0x000000f92f00780c */ /* 0x000fe20003f04270 */
[----:B------:R-:W-:Y:S01]  /*10270*/  @P6 STG.E desc[UR24][R12.64], R17 ;  /* 0x000000110c006986 */ /* 0x000fe2000c101918 */
[----:B------:R-:W-:-:S03]  /*10280*/  ISETP.GT.AND P4, PT, R46, 0x8, P4 ;  /* 0x000000082e00780c */ /* 0x000fc60002784270 */
[----:B------:R-:W-:Y:S01]  /*10290*/  @P5 STG.E desc[UR24][R4.64], R19 ;  /* 0x0000001304005986 */ /* 0x000fe2000c101918 */
[----:B------:R-:W-:-:S03]  /*102a0*/  ISETP.GT.AND P5, PT, R46, RZ, P2 ;  /* 0x000000ff2e00720c */ /* 0x000fc600017a4270 */
[----:B------:R0:W-:Y:S01]  /*102b0*/  @P1 STG.E desc[UR24][R12.64+0x20], R23 ;  /* 0x000020170c001986 */ /* 0x0001e2000c101918 */
[C---:B------:R-:W-:Y:S02]  /*102c0*/  ISETP.GT.AND P1, PT, R46.reuse, RZ, P0 ;  /* 0x000000ff2e00720c */ /* 0x040fe40000724270 */
[----:B------:R-:W-:Y:S02]  /*102d0*/  ISETP.GT.AND P2, PT, R46, 0x8, P2 ;  /* 0x000000082e00780c */ /* 0x000fe40001744270 */
[----:B------:R-:W-:Y:S01]  /*102e0*/  IADD3 R8, P6, R3, R4, RZ ;  /* 0x0000000403087210 */ /* 0x000fe20007fde0ff */
[----:B------:R-:W-:Y:S01]  /*102f0*/  IMAD.WIDE.U32 R2, R32, 0x1c, R4 ;  /* 0x0000001c20027825 */ /* 0x000fe200078e0004 */
[----:B------:R-:W-:-:S03]  /*10300*/  ISETP.GT.AND P0, PT, R46, 0x8, P0 ;  /* 0x000000082e00780c */ /* 0x000fc60000704270 */
[----:B------:R-:W-:Y:S02]  /*10310*/  IMAD.IADD R3, R33, 0x1, R3 ;  /* 0x0000000121037824 */ /* 0x000fe400078e0203 */
[----:B------:R-:W-:Y:S02]  /*10320*/  IMAD.X R9, R29, 0x1, R5, P6 ;  /* 0x000000011d097824 */ /* 0x000fe400030e0605 */
[----:B----4-:R-:W-:Y:S01]  /*10330*/  FMUL R7, R153, UR26 ;  /* 0x0000001a99077c20 */ /* 0x010fe20008400000 */
[----:B------:R-:W-:-:S04]  /*10340*/  FMUL R11, R22, UR26 ;  /* 0x0000001a160b7c20 */ /* 0x000fc80008400000 */
[----:B------:R4:W-:Y:S01]  /*10350*/  @P4 STG.E desc[UR24][R4.64+0x20], R7 ;  /* 0x0000200704004986 */ /* 0x0009e2000c101918 */
[----:B0-----:R-:W-:-:S03]  /*10360*/  FMUL R13, R20, UR26 ;  /* 0x0000001a140d7c20 */ /* 0x001fc60008400000 */
[----:B------:R4:W-:Y:S04]  /*10370*/  @P5 STG.E desc[UR24][R2.64], R11 ;  /* 0x0000000b02005986 */ /* 0x0009e8000c101918 */
[----:B------:R4:W-:Y:S01]  /*10380*/  @P1 STG.E desc[UR24][R8.64], R13 ;  /* 0x0000000d08001986 */ /* 0x0009e2000c101918 */
[----:B--2---:R-:W-:-:S05]  /*10390*/  FMUL R15, R18, UR26 ;  /* 0x0000001a120f7c20 */ /* 0x004fca0008400000 */
[----:B------:R4:W-:Y:S01]  /*103a0*/  @P2 STG.E desc[UR24][R2.64+0x20], R15 ;  /* 0x0000200f02002986 */ /* 0x0009e2000c101918 */
[----:B---3--:R-:W-:-:S05]  /*103b0*/  FMUL R17, R0, UR26 ;  /* 0x0000001a00117c20 */ /* 0x008fca0008400000 */
[----:B------:R4:W-:Y:S02]  /*103c0*/  @P0 STG.E desc[UR24][R8.64+0x20], R17 ;  /* 0x0000201108000986 */ /* 0x0009e4000c101918 */
.L_x_224:
[----:B------:R-:W-:Y:S05]  /*103d0*/  BSYNC B0 ;  /* 0x0000000000007941 */ /* 0x000fea0003800000 */
.L_x_32:
[----:B------:R-:W2:Y:S01]  /*103e0*/  LDL.LU R22, [R1+0x94] ;  /* 0x0000940001167983 */ /* 0x000ea20000300800 */
[----:B---345:R-:W-:Y:S02]  /*103f0*/  IMAD.U32 R3, RZ, RZ, UR17 ;  /* 0x00000011ff037e24 */ /* 0x038fe4000f8e00ff */
[----:B------:R-:W-:Y:S01]  /*10400*/  IMAD.U32 R0, RZ, RZ, UR22 ;  /* 0x00000016ff007e24 */ /* 0x000fe2000f8e00ff */
[----:B01----:R-:W3:Y:S01]  /*10410*/  LDL.LU R19, [R1+0x98] ;  /* 0x0000980001137983 */ /* 0x003ee20000300800 */
[----:B------:R0:W-:Y:S01]  /*10420*/  SYNCS.ARRIVE.TRANS64.A1T0 RZ, [R3+UR30], RZ ;  /* 0x000000ff03ff79a7 */ /* 0x0001e2000810001e */
[----:B------:R-:W-:Y:S01]  /*10430*/  MOV R2, UR22 ;  /* 0x0000001600027c02 */ /* 0x000fe20008000f00 */
[----:B--2---:R-:W-:Y:S01]  /*10440*/  IMAD.MOV.U32 R4, RZ, RZ, -0x1 ;  /* 0xffffffffff047424 */ /* 0x004fe200078e00ff */
[----:B------:R-:W-:Y:S01]  /*10450*/  ULDC.64 UR6, c[0x0][0x750] ;  /* 0x0001d40000067ab9 */ /* 0x000fe20000000a00 */
[----:B0-----:R-:W-:Y:S01]  /*10460*/  IMAD.U32 R3, RZ, RZ, UR21 ;  /* 0x00000015ff037e24 */ /* 0x001fe2000f8e00ff */
[----:B---3--:R-:W-:Y:S01]  /*10470*/  LEA R19, P0, R0, R19, 0x1 ;  /* 0x0000001300137211 */ /* 0x008fe200078008ff */
[----:B------:R-:W-:-:S03]  /*10480*/  IMAD.MOV.U32 R0, RZ, RZ, -0x1 ;  /* 0xffffffffff007424 */ /* 0x000fc600078e00ff */
[----:B------:R-:W-:Y:S01]  /*10490*/  LEA.HI.X R22, R2, R22, R3, 0x1, P0 ;  /* 0x0000001602167211 */ /* 0x000fe200000f0c03 */
[----:B------:R-:W-:Y:S01]  /*104a0*/  IMAD.MOV.U32 R3, RZ, RZ, -0x1 ;  /* 0xffffffffff037424 */ /* 0x000fe200078e00ff */
[----:B------:R0:W-:Y:S01]  /*104b0*/  STL [R1+0x98], R19 ;  /* 0x0000981301007387 */ /* 0x0001e20000100800 */
[----:B------:R-:W-:Y:S02]  /*104c0*/  ISETP.GE.U32.AND P0, PT, R19, UR6, PT ;  /* 0x0000000613007c0c */ /* 0x000fe4000bf06070 */
[----:B------:R-:W-:Y:S01]  /*104d0*/  PRMT R2, RZ, 0x7610, R2 ;  /* 0x00007610ff027816 */ /* 0x000fe20000000002 */
[----:B------:R0:W-:Y:S01]  /*104e0*/  STL [R1+0x94], R22 ;  /* 0x0000941601007387 */ /* 0x0001e20000100800 */
[----:B------:R-:W-:-:S03]  /*104f0*/  ISETP.GE.U32.AND.EX P0, PT, R22, UR7, PT, P0 ;  /* 0x0000000716007c0c */ /* 0x000fc6000bf06100 */
[----:B------:R0:W-:Y:S04]  /*10500*/  STL [R1+0x88], R4 ;  /* 0x0000880401007387 */ /* 0x0001e80000100800 */
[----:B------:R0:W-:Y:S06]  /*10510*/  STL [R1+0x9c], R3 ;  /* 0x00009c0301007387 */ /* 0x0001ec0000100800 */
[----:B------:R-:W-:Y:S05]  /*10520*/  @P0 BRA `(.L_x_225) ;  /* 0x0000000400740947 */ /* 0x000fea0003800000 */
[----:B------:R-:W1:Y:S01]  /*10530*/  S2R R14, SR_CTAID.X ;  /* 0x00000000000e7919 */ /* 0x000e620000002500 */
[----:B------:R-:W2:Y:S01]  /*10540*/  LDC.64 R8, c[0x0][0x728] ;  /* 0x0001ca00ff087b82 */ /* 0x000ea20000000a00 */
[----:B------:R-:W-:Y:S01]  /*10550*/  ULDC UR6, c[0x0][0x150] ;  /* 0x0000540000067ab9 */ /* 0x000fe20000000800 */
[----:B------:R-:W-:Y:S01]  /*10560*/  IMAD.MOV.U32 R6, RZ, RZ, R19 ;  /* 0x000000ffff067224 */ /* 0x000fe200078e0013 */
[----:B------:R-:W3:Y:S01]  /*10570*/  S2R R16, SR_CTAID.Y ;  /* 0x0000000000107919 */ /* 0x000ee20000002600 */
[----:B------:R-:W-:-:S04]  /*10580*/  IMAD.MOV.U32 R7, RZ, RZ, R22 ;  /* 0x000000ffff077224 */ /* 0x000fc800078e0016 */
[----:B------:R-:W4:Y:S08]  /*10590*/  LDC R17, c[0x0][0x144] ;  /* 0x00005100ff117b82 */ /* 0x000f300000000800 */
[----:B------:R-:W0:Y:S08]  /*105a0*/  LDC R10, c[0x0][0x730] ;  /* 0x0001cc00ff0a7b82 */ /* 0x000e300000000800 */
[----:B------:R-:W0:Y:S01]  /*105b0*/  LDC.64 R12, c[0x0][0x720] ;  /* 0x0001c800ff0c7b82 */ /* 0x000e220000000a00 */
[----:B--2---:R-:W-:-:S04]  /*105c0*/  ISETP.NE.U32.AND P0, PT, R8, RZ, PT ;  /* 0x000000ff0800720c */ /* 0x004fc80003f05070 */
[----:B------:R-:W-:Y:S02]  /*105d0*/  ISETP.NE.AND.EX P0, PT, R9, RZ, PT, P0 ;  /* 0x000000ff0900720c */ /* 0x000fe40003f05300 */
[----:B-1----:R-:W-:-:S05]  /*105e0*/  I2FP.F32.U32 R0, R14 ;  /* 0x0000000e00007245 */ /* 0x002fca0000201000 */
[----:B------:R-:W-:-:S04]  /*105f0*/  FMUL R0, R0, UR6 ;  /* 0x0000000600007c20 */ /* 0x000fc80008400000 */
[----:B------:R1:W2:Y:S02]  /*10600*/  F2I.U32.TRUNC.NTZ R15, R0 ;  /* 0x00000000000f7305 */ /* 0x0002a4000020f000 */
[----:B---34-:R-:W-:Y:S05]  /*10610*/  @!P0 BRA `(.L_x_226) ;  /* 0x0000000000288947 */ /* 0x018fea0003800000 */
[----:B-1----:R-:W1:Y:S02]  /*10620*/  LDC R0, c[0x0][0x734] ;  /* 0x0001cd00ff007b82 */ /* 0x002e640000000800 */
[----:B-1----:R-:W-:-:S05]  /*10630*/  IADD3 R7, P0, R19, R0, RZ ;  /* 0x0000000013077210 */ /* 0x002fca0007f1e0ff */
[----:B------:R-:W-:-:S04]  /*10640*/  IMAD.X R11, RZ, RZ, R22, P0 ;  /* 0x000000ffff0b7224 */ /* 0x000fc800000e0616 */
[----:B0-----:R-:W-:-:S04]  /*10650*/  IMAD.WIDE.U32 R2, R11, R8, RZ ;  /* 0x000000080b027225 */ /* 0x001fc800078e00ff */
[----:B------:R-:W-:-:S04]  /*10660*/  IMAD.WIDE.U32 R4, P0, R7, R9, R2 ;  /* 0x0000000907047225 */ /* 0x000fc80007800002 */
[----:B------:R-:W-:Y:S01]  /*10670*/  IMAD.WIDE.U32 R2, R7, R8, RZ ;  /* 0x0000000807027225 */ /* 0x000fe200078e00ff */
[----:B------:R-:W-:-:S03]  /*10680*/  IADD3.X R7, RZ, RZ, RZ, P0, !PT ;  /* 0x000000ffff077210 */ /* 0x000fc600007fe4ff */
[----:B------:R-:W-:Y:S01]  /*10690*/  IMAD.MOV.U32 R6, RZ, RZ, R5 ;  /* 0x000000ffff067224 */ /* 0x000fe200078e0005 */
[----:B------:R-:W-:-:S05]  /*106a0*/  IADD3 RZ, P0, R3, R4, RZ ;  /* 0x0000000403ff7210 */ /* 0x000fca0007f1e0ff */
[----:B------:R-:W-:-:S08]  /*106b0*/  IMAD.WIDE.U32.X R6, R11, R9, R6, P0 ;  /* 0x000000090b067225 */ /* 0x000fd000000e0406 */
.L_x_226:
[-CC-:B0-----:R-:W-:Y:S01]  /*106c0*/  SHF.R.U64 R11, R6, R10.reuse, R7.reuse ;  /* 0x0000000a060b7219 */ /* 0x181fe20000001207 */
[----:B------:R-:W0:Y:S01]  /*106d0*/  LDC.64 R20, c[0x0][0x740] ;  /* 0x0001d000ff147b82 */ /* 0x000e220000000a00 */
[----:B-1----:R-:W-:Y:S01]  /*106e0*/  SHF.R.U32.HI R0, RZ, R10, R7 ;  /* 0x0000000aff007219 */ /* 0x002fe20000011607 */
[----:B------:R-:W-:Y:S01]  /*106f0*/  IMAD.MOV.U32 R2, RZ, RZ, R19 ;  /* 0x000000ffff027224 */ /* 0x000fe200078e0013 */
[----:B------:R-:W-:Y:S01]  /*10700*/  IADD3 R5, P0, RZ, -R11, RZ ;  /* 0x8000000bff057210 */ /* 0x000fe20007f1e0ff */
[----:B--2---:R-:W-:Y:S01]  /*10710*/  IMAD.MOV R15, RZ, RZ, -R15 ;  /* 0x000000ffff0f7224 */ /* 0x004fe200078e0a0f */
[----:B------:R-:W-:Y:S01]  /*10720*/  ULDC UR6, c[0x0][0x154] ;  /* 0x0000550000067ab9 */ /* 0x000fe20000000800 */
[----:B------:R-:W-:Y:S02]  /*10730*/  MOV R7, 0x1 ;  /* 0x0000000100077802 */ /* 0x000fe40000000f00 */
[----:B------:R-:W1:Y:S01]  /*10740*/  LDC R4, c[0x0][0x718] ;  /* 0x0001c600ff047b82 */ /* 0x000e620000000800 */
[----:B------:R-:W-:-:S02]  /*10750*/  IMAD.X R3, RZ, RZ, ~R0, P0 ;  /* 0x000000ffff037224 */ /* 0x000fc400000e0e00 */
[----:B------:R-:W-:Y:S02]  /*10760*/  IMAD R17, R17, R15, R14 ;  /* 0x0000000f11117224 */ /* 0x000fe400078e020e */
[-C--:B------:R-:W-:Y:S02]  /*10770*/  IMAD R0, R3, R12.reuse, RZ ;  /* 0x0000000c03007224 */ /* 0x080fe400078e02ff */
[----:B------:R-:W-:Y:S01]  /*10780*/  IMAD.MOV.U32 R3, RZ, RZ, R22 ;  /* 0x000000ffff037224 */ /* 0x000fe200078e0016 */
[----:B------:R-:W2:Y:S01]  /*10790*/  LDC R6, c[0x0][0x708] ;  /* 0x0001c200ff067b82 */ /* 0x000ea20000000800 */
[----:B------:R-:W-:-:S04]  /*107a0*/  IMAD.WIDE.U32 R2, R5, R12, R2 ;  /* 0x0000000c05027225 */ /* 0x000fc800078e0002 */
[----:B------:R-:W-:-:S03]  /*107b0*/  IMAD R5, R5, R13, R0 ;  /* 0x0000000d05057224 */ /* 0x000fc600078e0200 */
[----:B------:R-:W3:Y:S01]  /*107c0*/  LDC R18, c[0x0][0x758] ;  /* 0x0001d600ff127b82 */ /* 0x000ee20000000800 */
[----:B------:R-:W-:Y:S01]  /*107d0*/  I2FP.F32.U32 R0, R16 ;  /* 0x0000001000007245 */ /* 0x000fe20000201000 */
[----:B------:R-:W-:Y:S01]  /*107e0*/  IMAD.IADD R3, R3, 0x1, R5 ;  /* 0x0000000103037824 */ /* 0x000fe200078e0205 */
[----:B0-----:R-:W-:Y:S01]  /*107f0*/  ISETP.NE.U32.AND P0, PT, R20, RZ, PT ;  /* 0x000000ff1400720c */ /* 0x001fe20003f05070 */
[----:B------:R-:W-:Y:S02]  /*10800*/  IMAD.MOV.U32 R5, RZ, RZ, -0x1 ;  /* 0xffffffffff057424 */ /* 0x000fe400078e00ff */
[----:B------:R-:W-:Y:S02]  /*10810*/  FMUL R0, R0, UR6 ;  /* 0x0000000600007c20 */ /* 0x000fe40008400000 */
[----:B------:R-:W0:Y:S01]  /*10820*/  LDC R15, c[0x0][0x148] ;  /* 0x00005200ff0f7b82 */ /* 0x000e220000000800 */
[----:B-1----:R-:W-:Y:S01]  /*10830*/  SHF.R.U64 R10, R2, R4, R3 ;  /* 0x00000004020a7219 */ /* 0x002fe20000001203 */
[----:B------:R1:W4:Y:S01]  /*10840*/  F2I.U32.TRUNC.NTZ R12, R0 ;  /* 0x00000000000c7305 */ /* 0x000322000020f000 */
[----:B------:R-:W-:-:S02]  /*10850*/  ISETP.NE.AND.EX P0, PT, R21, RZ, PT, P0 ;  /* 0x000000ff1500720c */ /* 0x000fc40003f05300 */
[----:B------:R-:W-:-:S03]  /*10860*/  SHF.R.U32.HI R3, RZ, R4, R3 ;  /* 0x00000004ff037219 */ /* 0x000fc60000011603 */
[----:B------:R-:W0:Y:S01]  /*10870*/  LDC R14, c[0x0][0x700] ;  /* 0x0001c000ff0e7b82 */ /* 0x000e220000000800 */
[-CC-:B--2---:R-:W-:Y:S02]  /*10880*/  SHF.R.U64 R8, R10, R6.reuse, R3.reuse ;  /* 0x000000060a087219 */ /* 0x184fe40000001203 */
[----:B------:R-:W-:-:S05]  /*10890*/  SHF.R.U32.HI R3, RZ, R6, R3 ;  /* 0x00000006ff037219 */ /* 0x000fca0000011603 */
[----:B------:R-:W2:Y:S01]  /*108a0*/  LDC R22, c[0x0][0x748] ;  /* 0x0001d200ff167b82 */ /* 0x000ea20000000800 */
[-CC-:B---3--:R-:W-:Y:S02]  /*108b0*/  SHF.R.U64 R13, R8, R18.reuse, R3.reuse ;  /* 0x00000012080d7219 */ /* 0x188fe40000001203 */
[-C--:B------:R-:W-:Y:S02]  /*108c0*/  SHF.L.U32 R5, R5, R18.reuse, RZ ;  /* 0x0000001205057219 */ /* 0x080fe400000006ff */
[-C--:B------:R-:W-:Y:S01]  /*108d0*/  SHF.R.U32.HI R3, RZ, R18.reuse, R3 ;  /* 0x00000012ff037219 */ /* 0x080fe20000011603 */
[----:B------:R-:W-:Y:S01]  /*108e0*/  IMAD.MOV.U32 R2, RZ, RZ, R13 ;  /* 0x000000ffff027224 */ /* 0x000fe200078e000d */
[----:B------:R-:W-:Y:S01]  /*108f0*/  SHF.L.U32 R18, R7, R18, RZ ;  /* 0x0000001207127219 */ /* 0x000fe200000006ff */
[----:B------:R-:W3:Y:S01]  /*10900*/  LDC R23, c[0x0][0x738] ;  /* 0x0001ce00ff177b82 */ /* 0x000ee20000000800 */
[----:B------:R-:W-:-:S07]  /*10910*/  LOP3.LUT R19, RZ, R5, RZ, 0x33, !PT ;  /* 0x00000005ff137212 */ /* 0x000fce00078e33ff */
[----:B------:R-:W0:Y:S01]  /*10920*/  LDC R24, c[0x0][0x710] ;  /* 0x0001c400ff187b82 */ /* 0x000e220000000800 */
[----:B-1--4-:R-:W-:Y:S05]  /*10930*/  @!P0 BRA `(.L_x_227) ;  /* 0x0000000000288947 */ /* 0x012fea0003800000 */
        /* <DEDUP_REMOVED lines=10> */
.L_x_227:
[----:B--2---:R-:W-:Y:S01]  /*109e0*/  SHF.R.U64 R0, R2, R22, R3 ;  /* 0x0000001602007219 */ /* 0x004fe20000001203 */
[----:B0-----:R-:W-:Y:S01]  /*109f0*/  VIADD R5, R14, 0xffffffff ;  /* 0xffffffff0e057836 */ /* 0x001fe20000000000 */
[----:B------:R-:W-:Y:S01]  /*10a00*/  LOP3.LUT R3, R8, R19, RZ, 0xc0, !PT ;  /* 0x0000001308037212 */ /* 0x000fe200078ec0ff */
[----:B------:R-:W-:Y:S01]  /*10a10*/  IMAD.MOV R12, RZ, RZ, -R12 ;  /* 0x000000ffff0c7224 */ /* 0x000fe200078e0a0c */
[----:B------:R-:W-:Y:S01]  /*10a20*/  MOV R4, 0x1 ;  /* 0x0000000100047802 */ /* 0x000fe20000000f00 */
[----:B------:R-:W-:Y:S02]  /*10a30*/  IMAD.MOV R2, RZ, RZ, -R0 ;  /* 0x000000ffff027224 */ /* 0x000fe400078e0a00 */
[----:B------:R-:W-:Y:S01]  /*10a40*/  IMAD R0, R18, R0, R3 ;  /* 0x0000000012007224 */ /* 0x000fe200078e0203 */
[----:B------:R-:W-:Y:S01]  /*10a50*/  LOP3.LUT R3, R10, R5, RZ, 0xc0, !PT ;  /* 0x000000050a037212 */ /* 0x000fe200078ec0ff */
[----:B------:R-:W-:Y:S02]  /*10a60*/  @P3 IMAD R17, R15, R12, R16 ;  /* 0x0000000c0f113224 */ /* 0x000fe400078e0210 */
[----:B---3--:R-:W-:-:S02]  /*10a70*/  IMAD R2, R2, R23, R13 ;  /* 0x0000001702027224 */ /* 0x008fc400078e020d */
[----:B------:R-:W-:Y:S02]  /*10a80*/  IMAD R0, R0, R24, R17 ;  /* 0x0000001800007224 */ /* 0x000fe400078e0211 */
[----:B------:R-:W-:Y:S01]  /*10a90*/  IMAD R3, R2, R14, R3 ;  /* 0x0000000e02037224 */ /* 0x000fe200078e0203 */
[----:B------:R-:W-:-:S04]  /*10aa0*/  PRMT R2, R4, 0x7610, R2 ;  /* 0x0000761004027816 */ /* 0x000fc80000000002 */
[----:B------:R-:W-:Y:S02]  /*10ab0*/  SEL R4, R3, R0, !P3 ;  /* 0x0000000003047207 */ /* 0x000fe40005800000 */
[----:B------:R-:W-:Y:S01]  /*10ac0*/  SEL R3, R0, R3, !P3 ;  /* 0x0000000300037207 */ /* 0x000fe20005800000 */
[----:B------:R-:W-:Y:S02]  /*10ad0*/  IMAD.MOV.U32 R0, RZ, RZ, R11 ;  /* 0x000000ffff007224 */ /* 0x000fe400078e000b */
[----:B------:R1:W-:Y:S04]  /*10ae0*/  STL [R1+0x9c], R4 ;  /* 0x00009c0401007387 */ /* 0x0003e80000100800 */
[----:B------:R1:W-:Y:S02]  /*10af0*/  STL [R1+0x88], R3 ;  /* 0x0000880301007387 */ /* 0x0003e40000100800 */
.L_x_225:
[----:B------:R-:W-:Y:S01]  /*10b00*/  LOP3.LUT P0, RZ, R2, 0xff, RZ, 0xc0, !PT ;  /* 0x000000ff02ff7812 */ /* 0x000fe2000780c0ff */
[----:B------:R-:W-:-:S12]  /*10b10*/  ULOP3.LUT UR31, UR31, 0x1, URZ, 0x3c, !UPT ;  /* 0x000000011f1f7892 */ /* 0x000fd8000f8e3c3f */
[----:B------:R-:W-:Y:S05]  /*10b20*/  @P0 BRA `(.L_x_228) ;  /* 0xffffff0c00a40947 */ /* 0x000fea000383ffff */
[----:B------:R-:W-:Y:S05]  /*10b30*/  EXIT ;  /* 0x000000000000794d */ /* 0x000fea0003800000 */
.L_x_18:
[----:B------:R-:W-:-:S08]  /*10b40*/  ISETP.NE.AND P0, PT, RZ, UR6, PT ;  /* 0x00000006ff007c0c */ /* 0x000fd0000bf05270 */
[----:B012---:R-:W0:-:S00]  /*10b50*/  USETMAXREG.DEALLOC.CTAPOOL 0x28 ;  /* 0x00000028000079c8 */ /* 0x007e0000080e0500 */
[----:B------:R-:W-:Y:S05]  /*10b60*/  @P0 EXIT ;  /* 0x000000000000094d */ /* 0x000fea0003800000 */
[----:B0-----:R-:W-:Y:S01]  /*10b70*/  LOP3.LUT P0, RZ, R6, 0xff, RZ, 0xc0, !PT ;  /* 0x000000ff06ff7812 */ /* 0x001fe2000780c0ff */
[----:B------:R-:W-:Y:S02]  /*10b80*/  IMAD.MOV.U32 R8, RZ, RZ, 0x1 ;  /* 0x00000001ff087424 */ /* 0x000fe400078e00ff */
[----:B------:R-:W-:-:S10]  /*10b90*/  IMAD.MOV.U32 R11, RZ, RZ, RZ ;  /* 0x000000ffff0b7224 */ /* 0x000fd400078e00ff */
[----:B------:R-:W-:Y:S05]  /*10ba0*/  @!P0 BRA `(.L_x_229) ;  /* 0x0000000c00988947 */ /* 0x000fea0003800000 */
[----:B------:R-:W0:Y:S01]  /*10bb0*/  S2R R9, SR_CgaCtaId ;  /* 0x0000000000097919 */ /* 0x000e220000008800 */
[----:B------:R-:W-:Y:S01]  /*10bc0*/  LOP3.LUT P0, RZ, R2, 0x1f, RZ, 0xc0, !PT ;  /* 0x0000001f02ff7812 */ /* 0x000fe2000780c0ff */
[----:B------:R-:W-:Y:S01]  /*10bd0*/  ULDC UR5, c[0x0][0x758] ;  /* 0x0001d60000057ab9 */ /* 0x000fe20000000800 */
[----:B------:R-:W-:Y:S01]  /*10be0*/  UMOV UR6, 0xffffffff ;  /* 0xffffffff00067882 */ /* 0x000fe20000000000 */
[----:B------:R-:W-:Y:S01]  /*10bf0*/  BSSY B0, `(.L_x_229) ;  /* 0x00000e1000007945 */ /* 0x000fe20003800000 */
[----:B------:R-:W-:Y:S01]  /*10c00*/  USHF.L.U32 UR6, UR6, UR5, URZ ;  /* 0x0000000506067299 */ /* 0x000fe2000800063f */
[C---:B------:R-:W-:Y:S01]  /*10c10*/  ISETP.NE.AND P2, PT, R3.reuse, RZ, PT ;  /* 0x000000ff0300720c */ /* 0x040fe20003f45270 */
[----:B------:R-:W-:Y:S01]  /*10c20*/  IMAD.MOV.U32 R12, RZ, RZ, 0x1 ;  /* 0x00000001ff0c7424 */ /* 0x000fe200078e00ff */
[----:B------:R-:W-:Y:S01]  /*10c30*/  ISETP.NE.OR P0, PT, R3, RZ, !P0 ;  /* 0x000000ff0300720c */ /* 0x000fe20004705670 */
[----:B------:R-:W-:Y:S01]  /*10c40*/  IMAD.MOV.U32 R8, RZ, RZ, 0x1 ;  /* 0x00000001ff087424 */ /* 0x000fe200078e00ff */
[----:B------:R-:W-:Y:S01]  /*10c50*/  MOV R11, RZ ;  /* 0x000000ff000b7202 */ /* 0x000fe20000000f00 */
[----:B------:R-:W-:Y:S01]  /*10c60*/  ULDC UR4, c[0x0][0x700] ;  /* 0x0001c00000047ab9 */ /* 0x000fe20000000800 */
[----:B------:R-:W-:Y:S01]  /*10c70*/  UMOV UR7, 0x1 ;  /* 0x0000000100077882 */ /* 0x000fe20000000000 */
[----:B------:R-:W-:-:S02]  /*10c80*/  UIADD3 UR29, UR15, 0x1, URZ ;  /* 0x000000010f1d7890 */ /* 0x000fc4000fffe03f */
[----:B------:R-:W-:Y:S02]  /*10c90*/  ULOP3.LUT UR38, UR14, 0x2, URZ, 0xfc, !UPT ;  /* 0x000000020e267892 */ /* 0x000fe4000f8efc3f */
[----:B------:R-:W-:Y:S02]  /*10ca0*/  UIADD3 UR4, UR4, -0x1, URZ ;  /* 0xffffffff04047890 */ /* 0x000fe4000fffe03f */
[----:B------:R-:W-:Y:S02]  /*10cb0*/  USHF.L.U32 UR5, UR7, UR5, URZ ;  /* 0x0000000507057299 */ /* 0x000fe4000800063f */
[----:B------:R-:W-:Y:S01]  /*10cc0*/  ULOP3.LUT UR6, URZ, UR6, URZ, 0x33, !UPT ;  /* 0x000000063f067292 */ /* 0x000fe2000f8e333f */
[----:B------:R-:W-:Y:S01]  /*10cd0*/  ULDC.64 UR36, c[0x0][0x198] ;  /* 0x0000660000247ab9 */ /* 0x000fe20000000a00 */
[C---:B0-----:R-:W-:Y:S02]  /*10ce0*/  IMAD.SHL.U32 R10, R9.reuse, 0x80, RZ ;  /* 0x00000080090a7824 */ /* 0x041fe400078e00ff */
[----:B------:R-:W-:-:S03]  /*10cf0*/  IMAD.SHL.U32 R9, R9, 0x2000, RZ ;  /* 0x0000200009097824 */ /* 0x000fc600078e00ff */
[----:B------:R-:W-:Y:S02]  /*10d00*/  LOP3.LUT R10, R10, 0x80, RZ, 0xc0, !PT ;  /* 0x000000800a0a7812 */ /* 0x000fe400078ec0ff */
[----:B------:R-:W-:-:S07]  /*10d10*/  LOP3.LUT R9, R9, 0x2000, RZ, 0xc0, !PT ;  /* 0x0000200009097812 */ /* 0x000fce00078ec0ff */
.L_x_241:
[----:B------:R-:W-:-:S03]  /*10d20*/  UMOV UR7, 0xffffffff ;  /* 0xffffffff00077882 */ /* 0x000fc60000000000 */
[----:B01----:R-:W-:Y:S05]  /*10d30*/  BRA.DIV UR7, `(.L_x_230) ;  /* 0x0000001607687947 */ /* 0x003fea000b800000 */
[----:B------:R-:W-:-:S13]  /*10d40*/  ELECT P1, URZ, PT ;  /* 0x00000000003f782f */ /* 0x000fda0003820000 */
.L_x_262:
[----:B------:R-:W0:Y:S01]  /*10d50*/  LDC R2, c[0x0][0x604] ;  /* 0x00018100ff027b82 */ /* 0x000e220000000800 */
[----:B------:R-:W-:Y:S01]  /*10d60*/  BSSY B1, `(.L_x_231) ;  /* 0x000004c000017945 */ /* 0x000fe20003800000 */
[----:B0-----:R-:W-:-:S13]  /*10d70*/  ISETP.LT.OR P1, PT, R2, 0x1, !P1 ;  /* 0x000000010200780c */ /* 0x001fda0004f21670 */
[----:B------:R-:W-:Y:S05]  /*10d80*/  @P1 BRA `(.L_x_232) ;  /* 0x0000000400241947 */ /* 0x000fea0003800000 */
[----:B------:R-:W2:Y:S04]  /*10d90*/  LDL.LU R4, [R1+0x9c] ;  /* 0x00009c0001047983 */ /* 0x000ea80000300800 */
[----:B------:R-:W3:Y:S01]  /*10da0*/  LDL R3, [R1+0x88] ;  /* 0x0000880001037983 */ /* 0x000ee20000100800 */
[----:B------:R-:W-:Y:S01]  /*10db0*/  IMAD.MOV.U32 R13, RZ, RZ, RZ ;  /* 0x000000ffff0d7224 */ /* 0x000fe200078e00ff */
[----:B------:R-:W-:Y:S01]  /*10dc0*/  MOV R17, RZ ;  /* 0x000000ff00117202 */ /* 0x000fe20000000f00 */
[----:B------:R-:W-:Y:S02]  /*10dd0*/  IMAD.MOV.U32 R15, RZ, RZ, RZ ;  /* 0x000000ffff0f7224 */ /* 0x000fe400078e00ff */
[----:B------:R-:W-:Y:S02]  /*10de0*/  IMAD.U32 R16, RZ, RZ, UR29 ;  /* 0x0000001dff107e24 */ /* 0x000fe4000f8e00ff */
[----:B------:R-:W-:-:S02]  /*10df0*/  IMAD.MOV.U32 R2, RZ, RZ, R8 ;  /* 0x000000ffff027224 */ /* 0x000fc400078e0008 */
[----:B--2---:R-:W-:Y:S02]  /*10e00*/  IMAD R6, R4, 0x100, R10 ;  /* 0x0000010004067824 */ /* 0x004fe400078e020a */
[----:B------:R-:W-:Y:S02]  /*10e10*/  IMAD.MOV.U32 R4, RZ, RZ, R11 ;  /* 0x000000ffff047224 */ /* 0x000fe400078e000b */
[----:B---3--:R-:W-:-:S07]  /*10e20*/  IMAD.SHL.U32 R18, R3, 0x40, RZ ;  /* 0x0000004003127824 */ /* 0x008fce00078e00ff */
.L_x_236:
[----:B------:R-:W0:Y:S01]  /*10e30*/  S2R R14, SR_CgaCtaId ;  /* 0x00000000000e7919 */ /* 0x000e220000008800 */
[----:B------:R-:W-:Y:S01]  /*10e40*/  MOV R3, 0x400 ;  /* 0x0000040000037802 */ /* 0x000fe20000000f00 */
[----:B------:R-:W1:Y:S03]  /*10e50*/  @!P2 LDC R5, c[0x0][0x640] ;  /* 0x00019000ff05ab82 */ /* 0x000e660000000800 */
[----:B0-----:R-:W-:Y:S02]  /*10e60*/  LEA R7, R14, R3, 0x18 ;  /* 0x000000030e077211 */ /* 0x001fe400078ec0ff */
[----:B------:R-:W-:-:S03]  /*10e70*/  SHF.L.U32 R3, R2, 0x1f, RZ ;  /* 0x0000001f02037819 */ /* 0x000fc600000006ff */
[----:B------:R-:W-:-:S04]  /*10e80*/  IMAD R14, R4, 0x8, R7 ;  /* 0x00000008040e7824 */ /* 0x000fc800078e0207 */
[----:B------:R-:W0:Y:S02]  /*10e90*/  SYNCS.PHASECHK.TRANS64.TRYWAIT P1, [R14+URZ+0x60], R3 ;  /* 0x000060030e0075a7 */ /* 0x000e24000802017f */
[----:B01----:R-:W-:Y:S05]  /*10ea0*/  @!P1 BRA `(.L_x_233) ;  /* 0x00000014002c9947 */ /* 0x003fea0003800000 */
.L_x_263:
[----:B------:R-:W-:Y:S01]  /*10eb0*/  UPRMT UR7, UR38, 0x9910, URZ ;  /* 0x0000991026077896 */ /* 0x000fe2000800003f */
[----:B------:R1:W-:Y:S03]  /*10ec0*/  @!P2 SYNCS.ARRIVE.TRANS64 RZ, [R14+URZ], R5 ;  /* 0x000000050effa9a7 */ /* 0x0003e6000800003f */
[----:B------:R-:W-:-:S06]  /*10ed0*/  UISETP.NE.AND UP0, UPT, UR7, 0x2, UPT ;  /* 0x000000020700788c */ /* 0x000fcc000bf05270 */
[----:B------:R-:W-:-:S13]  /*10ee0*/  PLOP3.LUT P1, PT, PT, PT, UP0, 0x80, 0x0 ;  /* 0x000000000000781c */ /* 0x000fda0003f2f008 */
[----:B-1----:R-:W-:Y:S05]  /*10ef0*/  @P1 BRA `(.L_x_234) ;  /* 0x0000000000041947 */ /* 0x002fea0003800000 */
[----:B------:R-:W-:Y:S01]  /*10f00*/  BPT.TRAP 0x1 ;  /* 0x000000040000795c */ /* 0x000fe20000300000 */
.L_x_234:
[----:B------:R-:W-:Y:S05]  /*10f10*/  @P0 BRA `(.L_x_235) ;  /* 0x0000000000040947 */ /* 0x000fea0003800000 */
[----:B------:R-:W-:Y:S01]  /*10f20*/  BPT.TRAP 0x1 ;  /* 0x000000040000795c */ /* 0x000fe20000300000 */
.L_x_235:
[----:B------:R-:W2:Y:S01]  /*10f30*/  LDL R5, [R1+0x88] ;  /* 0x0000880001057983 */ /* 0x000ea20000100800 */
[C-C-:B0-----:R-:W-:Y:S01]  /*10f40*/  IMAD R3, R4.reuse, 0x800, R7.reuse ;  /* 0x0000080004037824 */ /* 0x141fe200078e0207 */
[----:B------:R-:W-:Y:S01]  /*10f50*/  R2UR UR7, R7 ;  /* 0x00000000070772ca */ /* 0x000fe200000e0000 */
[----:B------:R-:W-:Y:S01]  /*10f60*/  IMAD R7, R4, 0x200, R7 ;  /* 0x0000020004077824 */ /* 0x000fe200078e0207 */
[----:B------:R-:W-:Y:S01]  /*10f70*/  R2UR UR25, R14 ;  /* 0x000000000e1972ca */ /* 0x000fe200000e0000 */
[----:B------:R-:W-:Y:S01]  /*10f80*/  VIADD R16, R16, 0xffffffff ;  /* 0xffffffff10107836 */ /* 0x000fe20000000000 */
[----:B------:R-:W-:Y:S01]  /*10f90*/  R2UR UR24, R3 ;  /* 0x00000000031872ca */ /* 0x000fe200000e0000 */
[----:B------:R-:W-:Y:S01]  /*10fa0*/  IMAD R3, R4, 0x4000, R9 ;  /* 0x0000400004037824 */ /* 0x000fe200078e0209 */
[----:B------:R-:W-:Y:S01]  /*10fb0*/  R2UR UR8, R7 ;  /* 0x00000000070872ca */ /* 0x000fe200000e0000 */
[----:B------:R-:W-:Y:S01]  /*10fc0*/  UIADD3 UR30, UP0, UR36, 0xf0, URZ ;  /* 0x000000f0241e7890 */ /* 0x000fe2000ff1e03f */
[----:B------:R-:W-:Y:S01]  /*10fd0*/  R2UR UR28, R0 ;  /* 0x00000000001c72ca */ /* 0x000fe200000e0000 */
[----:B------:R-:W-:Y:S01]  /*10fe0*/  UIADD3 UR32, UP1, UR36, 0x1f0, URZ ;  /* 0x000001f024207890 */ /* 0x000fe2000ff3e03f */
[----:B------:R-:W-:Y:S01]  /*10ff0*/  R2UR UR16, R3 ;  /* 0x00000000031072ca */ /* 0x000fe200000e0000 */
[----:B------:R-:W-:Y:S01]  /*11000*/  UIADD3 UR40, UP2, UR36, 0x2f0, URZ ;  /* 0x000002f024287890 */ /* 0x000fe2000ff5e03f */
[----:B------:R-:W-:Y:S01]  /*11010*/  R2UR UR26, R15 ;  /* 0x000000000f1a72ca */ /* 0x000fe200000e0000 */
[----:B------:R-:W-:Y:S01]  /*11020*/  UIADD3.X UR31, URZ, UR37, URZ, UP0, !UPT ;  /* 0x000000253f1f7290 */ /* 0x000fe200087fe43f */
[----:B------:R-:W-:Y:S01]  /*11030*/  R2UR UR27, R18 ;  /* 0x00000000121b72ca */ /* 0x000fe200000e0000 */
[----:B------:R-:W-:Y:S01]  /*11040*/  UIADD3.X UR33, URZ, UR37, URZ, UP1, !UPT ;  /* 0x000000253f217290 */ /* 0x000fe20008ffe43f */
[----:B------:R-:W-:Y:S01]  /*11050*/  R2UR UR12, R17 ;  /* 0x00000000110c72ca */ /* 0x000fe200000e0000 */
[----:B------:R-:W-:Y:S01]  /*11060*/  UIADD3 UR24, UR24, 0x200, URZ ;  /* 0x0000020018187890 */ /* 0x000fe2000fffe03f */
[----:B------:R-:W-:Y:S01]  /*11070*/  R2UR UR18, R13 ;  /* 0x000000000d1272ca */ /* 0x000fe200000e0000 */
[----:B------:R-:W-:Y:S01]  /*11080*/  UIADD3 UR8, UR8, 0x36200, URZ ;  /* 0x0003620008087890 */ /* 0x000fe2000fffe03f */
[----:B------:R-:W-:Y:S01]  /*11090*/  R2UR UR19, R6 ;  /* 0x00000000061372ca */ /* 0x000fe200000e0000 */
[----:B------:R-:W-:Y:S01]  /*110a0*/  VIADD R4, R4, 0x1 ;  /* 0x0000000104047836 */ /* 0x000fe20000000000 */
[----:B------:R-:W-:Y:S01]  /*110b0*/  ISETP.GT.AND P4, PT, R16, 0x1, PT ;  /* 0x000000011000780c */ /* 0x000fe20003f84270 */
[----:B------:R-:W-:Y:S01]  /*110c0*/  UIADD3.X UR41, URZ, UR37, URZ, UP2, !UPT ;  /* 0x000000253f297290 */ /* 0x000fe200097fe43f */
[----:B------:R-:W-:Y:S01]  /*110d0*/  VIADD R17, R17, 0x1 ;  /* 0x0000000111117836 */ /* 0x000fe20000000000 */
[----:B------:R-:W-:Y:S01]  /*110e0*/  UIADD3 UR16, UR7, 0x6200, UR16 ;  /* 0x0000620007107890 */ /* 0x000fe2000fffe010 */
[----:B------:R-:W-:Y:S01]  /*110f0*/  ISETP.NE.AND P1, PT, R4, 0xc, PT ;  /* 0x0000000c0400780c */ /* 0x000fe20003f25270 */
[----:B------:R-:W-:Y:S01]  /*11100*/  UMOV UR34, 0x0 ;  /* 0x0000000000227882 */ /* 0x000fe20000000000 */
[----:B------:R-:W-:Y:S01]  /*11110*/  UMOV UR35, 0x10000000 ;  /* 0x1000000000237882 */ /* 0x000fe20000000000 */
[----:B------:R-:W-:Y:S01]  /*11120*/  UMOV UR10, URZ ;  /* 0x0000003f000a7c82 */ /* 0x000fe20008000000 */
[----:B------:R-:W-:Y:S01]  /*11130*/  UMOV UR9, UR25 ;  /* 0x0000001900097c82 */ /* 0x000fe20008000000 */
[----:B------:R-:W-:Y:S01]  /*11140*/  UMOV UR13, UR28 ;  /* 0x0000001c000d7c82 */ /* 0x000fe20008000000 */
[----:B------:R0:W-:Y:S01]  /*11150*/  UTMALDG.3D [UR24], [UR30], desc[UR34] ;  /* 0x000022181e0075b4 */ /* 0x0001e20008011000 */
[----:B------:R-:W-:Y:S01]  /*11160*/  UMOV UR7, 0x30000 ;  /* 0x0003000000077882 */ /* 0x000fe20000000000 */
[----:B------:R-:W-:Y:S01]  /*11170*/  UMOV UR17, UR25 ;  /* 0x0000001900117c82 */ /* 0x000fe20008000000 */
[----:B------:R-:W-:Y:S01]  /*11180*/  UMOV UR20, UR28 ;  /* 0x0000001c00147c82 */ /* 0x000fe20008000000 */
[----:B------:R-:W-:Y:S01]  /*11190*/  SEL R3, RZ, 0x1, P1 ;  /* 0x00000001ff037807 */ /* 0x000fe20000800000 */
[----:B------:R-:W-:Y:S01]  /*111a0*/  VIADD R13, R13, 0x40 ;  /* 0x000000400d0d7836 */ /* 0x000fe20000000000 */
[----:B------:R-:W-:-:S02]  /*111b0*/  IADD3 R15, R15, 0x20, RZ ;  /* 0x000000200f0f7810 */ /* 0x000fc40007ffe0ff */
[----:B------:R-:W-:Y:S02]  /*111c0*/  LOP3.LUT R2, R2, R3, RZ, 0x3c, !PT ;  /* 0x0000000302027212 */ /* 0x000fe400078e3cff */
[----:B------:R-:W-:Y:S02]  /*111d0*/  SEL R4, R4, RZ, P1 ;  /* 0x000000ff04047207 */ /* 0x000fe40000800000 */
[----:B--2---:R-:W-:-:S13]  /*111e0*/  R2UR UR11, R5 ;  /* 0x00000000050b72ca */ /* 0x004fda00000e0000 */
[----:B------:R0:W-:Y:S01]  /*111f0*/  UTMALDG.4D [UR8], [UR32], desc[UR34] ;  /* 0x00002208200075b4 */ /* 0x0001e20008019000 */
[----:B------:R0:W-:Y:S02]  /*11200*/  UTMALDG.3D.MULTICAST [UR16], [UR40], UR7, desc[UR34] ;  /* 0x00002210280073b4 */ /* 0x0001e40008011807 */
[----:B0-----:R-:W-:Y:S05]  /*11210*/  @P4 BRA `(.L_x_236) ;  /* 0xfffffffc00044947 */ /* 0x001fea000383ffff */
.L_x_232:
[----:B------:R-:W-:Y:S05]  /*11220*/  BSYNC B1 ;  /* 0x0000000000017941 */ /* 0x000fea0003800000 */
.L_x_231:
[----:B------:R-:W2:Y:S01]  /*11230*/  LDL.LU R19, [R1+0x94] ;  /* 0x0000940001137983 */ /* 0x000ea20000300800 */
[----:B------:R-:W-:Y:S01]  /*11240*/  LOP3.LUT P5, RZ, R12, 0xff, RZ, 0xc0, !PT ;  /* 0x000000ff0cff7812 */ /* 0x000fe200078ac0ff */
[----:B------:R-:W-:Y:S01]  /*11250*/  VIADD R0, R11, UR15 ;  /* 0x0000000f0b007c36 */ /* 0x000fe20008000000 */
[----:B------:R-:W-:Y:S01]  /*11260*/  ULDC.64 UR8, c[0x0][0x750] ;  /* 0x0001d40000087ab9 */ /* 0x000fe20000000a00 */
[----:B------:R-:W3:Y:S01]  /*11270*/  LDL.LU R14, [R1+0x98] ;  /* 0x00009800010e7983 */ /* 0x000ee20000300800 */
[----:B------:R-:W-:Y:S01]  /*11280*/  IMAD.U32 R5, RZ, RZ, UR15 ;  /* 0x0000000fff057e24 */ /* 0x000fe2000f8e00ff */
[----:B------:R-:W-:Y:S01]  /*11290*/  UISETP.GE.U32.AND UP0, UPT, UR15, 0xc, UPT ;  /* 0x0000000c0f00788c */ /* 0x000fe2000bf06070 */
[----:B------:R-:W-:Y:S01]  /*112a0*/  ISETP.GT.U32.AND P1, PT, R0, 0xb, PT ;  /* 0x0000000b0000780c */ /* 0x000fe20003f24070 */
[----:B------:R-:W-:Y:S01]  /*112b0*/  BSSY B1, `(.L_x_237) ;  /* 0x0000072000017945 */ /* 0x000fe20003800000 */
[----:B------:R-:W-:Y:S02]  /*112c0*/  PRMT R12, RZ, 0x7610, R12 ;  /* 0x00007610ff0c7816 */ /* 0x000fe4000000000c */
[----:B------:R-:W-:-:S02]  /*112d0*/  ISETP.LT.U32.AND P1, PT, R5, 0xc, P1 ;  /* 0x0000000c0500780c */ /* 0x000fc40000f21070 */
[----:B------:R-:W-:Y:S01]  /*112e0*/  PLOP3.LUT P4, PT, PT, PT, UP0, 0x80, 0x0 ;  /* 0x000000000000781c */ /* 0x000fe20003f8f008 */
[----:B------:R-:W0:Y:S01]  /*112f0*/  @P5 S2R R3, SR_CgaCtaId ;  /* 0x0000000000035919 */ /* 0x000e220000008800 */
[----:B------:R-:W-:-:S04]  /*11300*/  @P5 MOV R2, 0x400 ;  /* 0x0000040000025802 */ /* 0x000fc80000000f00 */
[----:B0-----:R-:W-:Y:S01]  /*11310*/  @P5 LEA R4, R3, R2, 0x18 ;  /* 0x0000000203045211 */ /* 0x001fe200078ec0ff */
[----:B------:R-:W-:-:S03]  /*11320*/  IMAD.WIDE.U32 R2, R0, -0x55555555, RZ ;  /* 0xaaaaaaab00027825 */ /* 0x000fc600078e00ff */
[----:B------:R0:W-:Y:S02]  /*11330*/  @P5 SYNCS.ARRIVE.TRANS64.A1T0 RZ, [R4+URZ+0xf8], RZ ;  /* 0x0000f8ff04ff59a7 */ /* 0x0001e4000810003f */
[----:B------:R-:W-:Y:S02]  /*11340*/  SHF.R.U32.HI R5, RZ, 0x3, R3 ;  /* 0x00000003ff057819 */ /* 0x000fe40000011603 */
[----:B------:R-:W-:Y:S02]  /*11350*/  SEL R3, RZ, 0x1, !P1 ;  /* 0x00000001ff037807 */ /* 0x000fe40004800000 */
[----:B------:R-:W-:Y:S01]  /*11360*/  PRMT R2, RZ, 0x7610, R2 ;  /* 0x00007610ff027816 */ /* 0x000fe20000000002 */
[----:B------:R-:W-:Y:S01]  /*11370*/  IMAD R11, R5, -0xc, R0 ;  /* 0xfffffff4050b7824 */ /* 0x000fe200078e0200 */
[----:B------:R-:W-:Y:S01]  /*11380*/  LOP3.LUT R8, R8, R3, RZ, 0x3c, !PT ;  /* 0x0000000308087212 */ /* 0x000fe200078e3cff */
[----:B0-----:R-:W-:Y:S02]  /*11390*/  IMAD.MOV.U32 R4, RZ, RZ, -0x1 ;  /* 0xffffffffff047424 */ /* 0x001fe400078e00ff */
[----:B------:R-:W-:Y:S01]  /*113a0*/  IMAD.MOV.U32 R3, RZ, RZ, -0x1 ;  /* 0xffffffffff037424 */ /* 0x000fe200078e00ff */
[----:B------:R-:W-:Y:S01]  /*113b0*/  @P4 LOP3.LUT R8, R8, 0x1, R5, 0x78, !PT ;  /* 0x0000000108084812 */ /* 0x000fe200078e7805 */
[----:B------:R-:W-:Y:S01]  /*113c0*/  IMAD.MOV.U32 R0, RZ, RZ, -0x1 ;  /* 0xffffffffff007424 */ /* 0x000fe200078e00ff */
[----:B---3--:R-:W-:-:S04]  /*113d0*/  IADD3 R14, P5, R14, UR22, RZ ;  /* 0x000000160e0e7c10 */ /* 0x008fc8000ffbe0ff */
[----:B--2---:R-:W-:Y:S01]  /*113e0*/  IADD3.X R19, R19, UR21, RZ, P5, !PT ;  /* 0x0000001513137c10 */ /* 0x004fe2000affe4ff */
[----:B------:R0:W-:Y:S01]  /*113f0*/  STL [R1+0x98], R14 ;  /* 0x0000980e01007387 */ /* 0x0001e20000100800 */
[----:B------:R-:W-:-:S03]  /*11400*/  ISETP.GE.U32.AND P1, PT, R14, UR8, PT ;  /* 0x000000080e007c0c */ /* 0x000fc6000bf26070 */
[----:B------:R0:W-:Y:S01]  /*11410*/  STL [R1+0x94], R19 ;  /* 0x0000941301007387 */ /* 0x0001e20000100800 */
[----:B------:R-:W-:-:S03]  /*11420*/  ISETP.GE.U32.AND.EX P1, PT, R19, UR9, PT, P1 ;  /* 0x0000000913007c0c */ /* 0x000fc6000bf26110 */
[----:B------:R0:W-:Y:S04]  /*11430*/  STL [R1+0x88], R4 ;  /* 0x0000880401007387 */ /* 0x0001e80000100800 */
[----:B------:R0:W-:Y:S06]  /*11440*/  STL [R1+0x9c], R3 ;  /* 0x00009c0301007387 */ /* 0x0001ec0000100800 */
[----:B------:R-:W-:Y:S05]  /*11450*/  @P1 BRA `(.L_x_238) ;  /* 0x00000004005c1947 */ /* 0x000fea0003800000 */
[----:B------:R-:W-:Y:S01]  /*11460*/  ULDC.64 UR8, c[0x0][0x728] ;  /* 0x0001ca0000087ab9 */ /* 0x000fe20000000a00 */
[----:B------:R-:W1:Y:S01]  /*11470*/  S2R R13, SR_CTAID.X ;  /* 0x00000000000d7919 */ /* 0x000e620000002500 */
[----:B------:R-:W-:Y:S01]  /*11480*/  ISETP.NE.U32.AND P1, PT, RZ, UR8, PT ;  /* 0x00000008ff007c0c */ /* 0x000fe2000bf25070 */
[----:B------:R-:W-:Y:S01]  /*11490*/  ULDC UR10, c[0x0][0x730] ;  /* 0x0001cc00000a7ab9 */ /* 0x000fe20000000800 */
[----:B------:R-:W-:Y:S01]  /*114a0*/  IMAD.MOV.U32 R2, RZ, RZ, R14 ;  /* 0x000000ffff027224 */ /* 0x000fe200078e000e */
[----:B------:R-:W2:Y:S01]  /*114b0*/  S2R R0, SR_CTAID.Y ;  /* 0x0000000000007919 */ /* 0x000ea20000002600 */
[----:B------:R-:W-:Y:S02]  /*114c0*/  ISETP.NE.AND.EX P1, PT, RZ, UR9, PT, P1 ;  /* 0x00000009ff007c0c */ /* 0x000fe4000bf25310 */
[----:B0-----:R-:W-:-:S11]  /*114d0*/  MOV R3, R19 ;  /* 0x0000001300037202 */ /* 0x001fd60000000f00 */
[----:B------:R-:W-:Y:S05]  /*114e0*/  @!P1 BRA `(.L_x_239) ;  /* 0x0000000000289947 */ /* 0x000fea0003800000 */
[----:B------:R-:W-:Y:S02]  /*114f0*/  ULDC UR7, c[0x0][0x734] ;  /* 0x0001cd0000077ab9 */ /* 0x000fe40000000800 */
[----:B------:R-:W-:-:S05]  /*11500*/  IADD3 R7, P1, R14, UR7, RZ ;  /* 0x000000070e077c10 */ /* 0x000fca000ff3e0ff */
[----:B------:R-:W-:-:S04]  /*11510*/  IMAD.X R15, RZ, RZ, R19, P1 ;  /* 0x000000ffff0f7224 */ /* 0x000fc800008e0613 */
[----:B------:R-:W-:-:S04]  /*11520*/  IMAD.WIDE.U32 R4, R15, UR8, RZ ;  /* 0x000000080f047c25 */ /* 0x000fc8000f8e00ff */
[----:B------:R-:W-:-:S04]  /*11530*/  IMAD.WIDE.U32 R4, P1, R7, UR9, R4 ;  /* 0x0000000907047c25 */ /* 0x000fc8000f820004 */
[----:B------:R-:W-:-:S04]  /*11540*/  IMAD.WIDE.U32 R6, R7, UR8, RZ ;  /* 0x0000000807067c25 */ /* 0x000fc8000f8e00ff */
[----:B------:R-:W-:Y:S01]  /*11550*/  IMAD.X R3, RZ, RZ, RZ, P1 ;  /* 0x000000ffff037224 */ /* 0x000fe200008e06ff */
[----:B------:R-:W-:Y:S01]  /*11560*/  IADD3 RZ, P1, R7, R4, RZ ;  /* 0x0000000407ff7210 */ /* 0x000fe20007f3e0ff */
[----:B------:R-:W-:-:S04]  /*11570*/  IMAD.MOV.U32 R2, RZ, RZ, R5 ;  /* 0x000000ffff027224 */ /* 0x000fc800078e0005 */
[----:B------:R-:W-:-:S08]  /*11580*/  IMAD.WIDE.U32.X R2, R15, UR9, R2, P1 ;  /* 0x000000090f027c25 */ /* 0x000fd000088e0402 */
.L_x_239:
[--C-:B------:R-:W-:Y:S01]  /*11590*/  SHF.R.U64 R6, R2, UR10, R3.reuse ;  /* 0x0000000a02067c19 */ /* 0x100fe20008001203 */
[----:B------:R-:W-:Y:S01]  /*115a0*/  ULDC.64 UR8, c[0x0][0x720] ;  /* 0x0001c80000087ab9 */ /* 0x000fe20000000a00 */
[----:B------:R-:W-:Y:S01]  /*115b0*/  SHF.R.U32.HI R2, RZ, UR10, R3 ;  /* 0x0000000aff027c19 */ /* 0x000fe20008011603 */
[----:B------:R-:W-:Y:S01]  /*115c0*/  IMAD.MOV.U32 R3, RZ, RZ, R19 ;  /* 0x000000ffff037224 */ /* 0x000fe200078e0013 */
[----:B------:R-:W-:Y:S01]  /*115d0*/  IADD3 R5, P1, RZ, -R6, RZ ;  /* 0x80000006ff057210 */ /* 0x000fe20007f3e0ff */
[----:B------:R-:W-:Y:S01]  /*115e0*/  ULDC UR7, c[0x0][0x150] ;  /* 0x0000540000077ab9 */ /* 0x000fe20000000800 */
[----:B-1----:R-:W-:Y:S01]  /*115f0*/  I2FP.F32.U32 R7, R13 ;  /* 0x0000000d00077245 */ /* 0x002fe20000201000 */
[----:B------:R-:W0:Y:S01]  /*11600*/  LDC R18, c[0x0][0x144] ;  /* 0x00005100ff127b82 */ /* 0x000e220000000800 */
[----:B------:R-:W-:Y:S01]  /*11610*/  ULDC.64 UR10, c[0x0][0x740] ;  /* 0x0001d000000a7ab9 */ /* 0x000fe20000000a00 */
[----:B------:R-:W-:Y:S01]  /*11620*/  IMAD.X R2, RZ, RZ, ~R2, P1 ;  /* 0x000000ffff027224 */ /* 0x000fe200008e0e02 */
[----:B------:R-:W-:-:S03]  /*11630*/  ISETP.NE.U32.AND P1, PT, RZ, UR10, PT ;  /* 0x0000000aff007c0c */ /* 0x000fc6000bf25070 */
[----:B------:R-:W-:Y:S01]  /*11640*/  IMAD R4, R2, UR8, RZ ;  /* 0x0000000802047c24 */ /* 0x000fe2000f8e02ff */
[----:B------:R-:W-:Y:S01]  /*11650*/  ISETP.NE.AND.EX P1, PT, RZ, UR11, PT, P1 ;  /* 0x0000000bff007c0c */ /* 0x000fe2000bf25310 */
[----:B------:R-:W-:Y:S01]  /*11660*/  IMAD.MOV.U32 R2, RZ, RZ, R14 ;  /* 0x000000ffff027224 */ /* 0x000fe200078e000e */
[----:B------:R-:W1:Y:S03]  /*11670*/  LDC R15, c[0x0][0x148] ;  /* 0x00005200ff0f7b82 */ /* 0x000e660000000800 */
[----:B------:R-:W-:Y:S01]  /*11680*/  IMAD.WIDE.U32 R2, R5, UR8, R2 ;  /* 0x0000000805027c25 */ /* 0x000fe2000f8e0002 */
[----:B------:R-:W-:-:S03]  /*11690*/  ULDC UR8, c[0x0][0x154] ;  /* 0x0000550000087ab9 */ /* 0x000fc60000000800 */
[----:B------:R-:W-:Y:S02]  /*116a0*/  IMAD R5, R5, UR9, R4 ;  /* 0x0000000905057c24 */ /* 0x000fe4000f8e0204 */
[----:B------:R-:W-:Y:S01]  /*116b0*/  FMUL R4, R7, UR7 ;  /* 0x0000000707047c20 */ /* 0x000fe20008400000 */
[----:B------:R-:W-:Y:S01]  /*116c0*/  ULDC UR7, c[0x0][0x718] ;  /* 0x0001c60000077ab9 */ /* 0x000fe20000000800 */
[----:B------:R-:W-:Y:S01]  /*116d0*/  ULDC UR9, c[0x0][0x708] ;  /* 0x0001c20000097ab9 */ /* 0x000fe20000000800 */
[----:B------:R-:W-:-:S03]  /*116e0*/  IMAD.IADD R3, R3, 0x1, R5 ;  /* 0x0000000103037824 */ /* 0x000fc600078e0205 */
[----:B------:R-:W3:Y:S02]  /*116f0*/  F2I.U32.TRUNC.NTZ R4, R4 ;  /* 0x0000000400047305 */ /* 0x000ee4000020f000 */
[----:B------:R-:W-:Y:S02]  /*11700*/  SHF.R.U64 R7, R2, UR7, R3 ;  /* 0x0000000702077c19 */ /* 0x000fe40008001203 */
[----:B--2---:R-:W-:-:S05]  /*11710*/  I2FP.F32.U32 R2, R0 ;  /* 0x0000000000027245 */ /* 0x004fca0000201000 */
[----:B------:R-:W-:Y:S01]  /*11720*/  FMUL R5, R2, UR8 ;  /* 0x0000000802057c20 */ /* 0x000fe20008400000 */
[----:B------:R-:W-:Y:S01]  /*11730*/  SHF.R.U32.HI R2, RZ, UR7, R3 ;  /* 0x00000007ff027c19 */ /* 0x000fe20008011603 */
[----:B------:R-:W-:Y:S02]  /*11740*/  ULDC UR7, c[0x0][0x758] ;  /* 0x0001d60000077ab9 */ /* 0x000fe40000000800 */
[----:B------:R2:W4:Y:S01]  /*11750*/  F2I.U32.TRUNC.NTZ R17, R5 ;  /* 0x0000000500117305 */ /* 0x000522000020f000 */
[--C-:B------:R-:W-:Y:S02]  /*11760*/  SHF.R.U64 R16, R7, UR9, R2.reuse ;  /* 0x0000000907107c19 */ /* 0x100fe40008001202 */
[----:B------:R-:W-:Y:S02]  /*11770*/  SHF.R.U32.HI R3, RZ, UR9, R2 ;  /* 0x00000009ff037c19 */ /* 0x000fe40008011602 */
[----:B---3--:R-:W-:Y:S02]  /*11780*/  IADD3 R2, -R4, RZ, RZ ;  /* 0x000000ff04027210 */ /* 0x008fe40007ffe1ff */
[----:B------:R-:W-:-:S02]  /*11790*/  SHF.R.U64 R14, R16, UR7, R3 ;  /* 0x00000007100e7c19 */ /* 0x000fc40008001203 */
[----:B------:R-:W-:Y:S01]  /*117a0*/  SHF.R.U32.HI R4, RZ, UR7, R3 ;  /* 0x00000007ff047c19 */ /* 0x000fe20008011603 */
[----:B0-----:R-:W-:Y:S02]  /*117b0*/  IMAD R19, R18, R2, R13 ;  /* 0x0000000212137224 */ /* 0x001fe400078e020d */
[----:B------:R-:W-:Y:S02]  /*117c0*/  IMAD.MOV.U32 R2, RZ, RZ, R14 ;  /* 0x000000ffff027224 */ /* 0x000fe400078e000e */
[----:B------:R-:W-:Y:S01]  /*117d0*/  IMAD.MOV.U32 R3, RZ, RZ, R4 ;  /* 0x000000ffff037224 */ /* 0x000fe200078e0004 */
[----:B--2-4-:R-:W-:Y:S06]  /*117e0*/  @!P1 BRA `(.L_x_240) ;  /* 0x0000000000289947 */ /* 0x014fec0003800000 */
[----:B------:R-:W-:Y:S02]  /*117f0*/  ULDC UR7, c[0x0][0x74c] ;  /* 0x0001d30000077ab9 */ /* 0x000fe40000000800 */
[----:B------:R-:W-:-:S05]  /*11800*/  IADD3 R3, P1, R14, UR7, RZ ;  /* 0x000000070e037c10 */ /* 0x000fca000ff3e0ff */
[----:B------:R-:W-:-:S04]  /*11810*/  IMAD.X R13, RZ, RZ, R4, P1 ;  /* 0x000000ffff0d7224 */ /* 0x000fc800008e0604 */
[----:B------:R-:W-:-:S04]  /*11820*/  IMAD.WIDE.U32 R4, R13, UR10, RZ ;  /* 0x0000000a0d047c25 */ /* 0x000fc8000f8e00ff */
[----:B------:R-:W-:-:S04]  /*11830*/  IMAD.WIDE.U32 R4, P1, R3, UR11, R4 ;  /* 0x0000000b03047c25 */ /* 0x000fc8000f820004 */
[----:B------:R-:W-:-:S04]  /*11840*/  IMAD.WIDE.U32 R2, R3, UR10, RZ ;  /* 0x0000000a03027c25 */ /* 0x000fc8000f8e00ff */
[----:B------:R-:W-:Y:S01]  /*11850*/  IMAD.MOV.U32 R2, RZ, RZ, R5 ;  /* 0x000000ffff027224 */ /* 0x000fe200078e0005 */
[----:B------:R-:W-:Y:S01]  /*11860*/  IADD3 RZ, P4, R3, R4, RZ ;  /* 0x0000000403ff7210 */ /* 0x000fe20007f9e0ff */
[----:B------:R-:W-:-:S04]  /*11870*/  IMAD.X R3, RZ, RZ, RZ, P1 ;  /* 0x000000ffff037224 */ /* 0x000fc800008e06ff */
[----:B------:R-:W-:-:S08]  /*11880*/  IMAD.WIDE.U32.X R2, R13, UR11, R2, P4 ;  /* 0x0000000b0d027c25 */ /* 0x000fd0000a0e0402 */
.L_x_240:
[----:B------:R-:W-:Y:S01]  /*11890*/  ULDC UR7, c[0x0][0x748] ;  /* 0x0001d20000077ab9 */ /* 0x000fe20000000800 */
[----:B------:R-:W-:Y:S01]  /*118a0*/  IMAD.MOV R17, RZ, RZ, -R17 ;  /* 0x000000ffff117224 */ /* 0x000fe200078e0a11 */
[----:B------:R-:W-:Y:S01]  /*118b0*/  SHF.R.U64 R3, R2, UR7, R3 ;  /* 0x0000000702037c19 */ /* 0x000fe20008001203 */
[----:B------:R-:W-:Y:S01]  /*118c0*/  ULDC UR7, c[0x0][0x738] ;  /* 0x0001ce0000077ab9 */ /* 0x000fe20000000800 */
[----:B------:R-:W-:Y:S01]  /*118d0*/  LOP3.LUT R16, R16, UR6, RZ, 0xc0, !PT ;  /* 0x0000000610107c12 */ /* 0x000fe2000f8ec0ff */
[----:B-1----:R-:W-:Y:S01]  /*118e0*/  @P3 IMAD R19, R15, R17, R0 ;  /* 0x000000110f133224 */ /* 0x002fe200078e0200 */
[----:B------:R-:W-:Y:S01]  /*118f0*/  ULDC UR8, c[0x0][0x710] ;  /* 0x0001c40000087ab9 */ /* 0x000fe20000000800 */
[----:B------:R-:W-:Y:S01]  /*11900*/  IMAD.MOV R5, RZ, RZ, -R3 ;  /* 0x000000ffff057224 */ /* 0x000fe200078e0a03 */
[----:B------:R-:W-:Y:S01]  /*11910*/  MOV R2, 0x1 ;  /* 0x0000000100027802 */ /* 0x000fe20000000f00 */
[----:B------:R-:W-:Y:S01]  /*11920*/  IMAD R0, R3, UR5, R16 ;  /* 0x0000000503007c24 */ /* 0x000fe2000f8e0210 */
[----:B------:R-:W-:Y:S01]  /*11930*/  LOP3.LUT R3, R7, UR4, RZ, 0xc0, !PT ;  /* 0x0000000407037c12 */ /* 0x000fe2000f8ec0ff */
[----:B------:R-:W-:Y:S01]  /*11940*/  IMAD R14, R5, UR7, R14 ;  /* 0x00000007050e7c24 */ /* 0x000fe2000f8e020e */
[----:B------:R-:W-:Y:S01]  /*11950*/  ULDC UR7, c[0x0][0x700] ;  /* 0x0001c00000077ab9 */ /* 0x000fe20000000800 */
[----:B------:R-:W-:-:S02]  /*11960*/  IMAD R0, R0, UR8, R19 ;  /* 0x0000000800007c24 */ /* 0x000fc4000f8e0213 */
[----:B------:R-:W-:-:S05]  /*11970*/  IMAD R3, R14, UR7, R3 ;  /* 0x000000070e037c24 */ /* 0x000fca000f8e0203 */
[----:B------:R-:W-:Y:S02]  /*11980*/  SEL R4, R3, R0, !P3 ;  /* 0x0000000003047207 */ /* 0x000fe40005800000 */
[----:B------:R-:W-:Y:S01]  /*11990*/  SEL R3, R0, R3, !P3 ;  /* 0x0000000300037207 */ /* 0x000fe20005800000 */
[----:B------:R-:W-:Y:S02]  /*119a0*/  IMAD.MOV.U32 R0, RZ, RZ, R6 ;  /* 0x000000ffff007224 */ /* 0x000fe400078e0006 */
[----:B------:R1:W-:Y:S04]  /*119b0*/  STL [R1+0x9c], R4 ;  /* 0x00009c0401007387 */ /* 0x0003e80000100800 */
[----:B------:R1:W-:Y:S02]  /*119c0*/  STL [R1+0x88], R3 ;  /* 0x0000880301007387 */ /* 0x0003e40000100800 */
.L_x_238:
[----:B------:R-:W-:Y:S05]  /*119d0*/  BSYNC B1 ;  /* 0x0000000000017941 */ /* 0x000fea0003800000 */
.L_x_237:
[----:B------:R-:W-:-:S13]  /*119e0*/  LOP3.LUT P1, RZ, R2, 0xff, RZ, 0xc0, !PT ;  /* 0x000000ff02ff7812 */ /* 0x000fda000782c0ff */
[----:B------:R-:W-:Y:S05]  /*119f0*/  @P1 BRA `(.L_x_241) ;  /* 0xfffffff000c81947 */ /* 0x000fea000383ffff */
[----:B------:R-:W-:Y:S05]  /*11a00*/  BSYNC B0 ;  /* 0x0000000000007941 */ /* 0x000fea0003800000 */
.L_x_229:
[----:B------:R-:W-:-:S03]  /*11a10*/  UMOV UR7, 0xffffffff ;  /* 0xffffffff00077882 */ /* 0x000fc60000000000 */
[----:B------:R-:W-:Y:S05]  /*11a20*/  BRA.DIV UR7, `(.L_x_242) ;  /* 0x0000000a07607947 */ /* 0x000fea000b800000 */
[----:B------:R-:W-:-:S13]  /*11a30*/  ELECT P0, URZ, PT ;  /* 0x00000000003f782f */ /* 0x000fda0003800000 */
.L_x_266:
[----:B------:R-:W-:Y:S04]  /*11a40*/  BSSY B0, `(.L_x_243) ;  /* 0x0000074000007945 */ /* 0x000fe80003800000 */
[----:B------:R-:W-:Y:S05]  /*11a50*/  @!P0 BRA `(.L_x_244) ;  /* 0x0000000400c88947 */ /* 0x000fea0003800000 */
[----:B------:R-:W-:-:S04]  /*11a60*/  ULOP3.LUT UR7, UR14, 0x2, URZ, 0xfc, !UPT ;  /* 0x000000020e077892 */ /* 0x000fc8000f8efc3f */
[----:B------:R-:W-:-:S06]  /*11a70*/  UISETP.NE.AND UP0, UPT, UR7, 0x3, UPT ;  /* 0x000000030700788c */ /* 0x000fcc000bf05270 */
[----:B------:R-:W-:-:S13]  /*11a80*/  PLOP3.LUT P0, PT, PT, PT, UP0, 0x80, 0x0 ;  /* 0x000000000000781c */ /* 0x000fda0003f0f008 */
[----:B------:R-:W-:Y:S05]  /*11a90*/  @!P0 BRA `(.L_x_245) ;  /* 0x0000000000048947 */ /* 0x000fea0003800000 */
[----:B------:R-:W-:Y:S01]  /*11aa0*/  BPT.TRAP 0x1 ;  /* 0x000000040000795c */ /* 0x000fe20000300000 */
.L_x_245:
[----:B01----:R-:W0:Y:S01]  /*11ab0*/  S2R R3, SR_CgaCtaId ;  /* 0x0000000000037919 */ /* 0x003e220000008800 */
[----:B------:R-:W-:Y:S02]  /*11ac0*/  MOV R0, 0x400 ;  /* 0x0000040000007802 */ /* 0x000fe40000000f00 */
[----:B------:R-:W-:Y:S02]  /*11ad0*/  SHF.L.U32 R2, R8, 0x1f, RZ ;  /* 0x0000001f08027819 */ /* 0x000fe400000006ff */
[----:B0-----:R-:W-:-:S05]  /*11ae0*/  LEA R0, R3, R0, 0x18 ;  /* 0x0000000003007211 */ /* 0x001fca00078ec0ff */
[----:B------:R-:W-:-:S04]  /*11af0*/  VIADD R0, R0, 0x60 ;  /* 0x0000006000007836 */ /* 0x000fc80000000000 */
[C---:B------:R-:W-:Y:S02]  /*11b00*/  IMAD R5, R11.reuse, 0x8, R0 ;  /* 0x000000080b057824 */ /* 0x040fe400078e0200 */
[----:B------:R-:W-:Y:S02]  /*11b10*/  VIADD R11, R11, 0x1 ;  /* 0x000000010b0b7836 */ /* 0x000fe40000000000 */
[----:B------:R-:W0:Y:S03]  /*11b20*/  SYNCS.PHASECHK.TRANS64.TRYWAIT P0, [R5+URZ], R2 ;  /* 0x00000002050075a7 */ /* 0x000e26000800017f */
[----:B------:R-:W-:-:S04]  /*11b30*/  ISETP.NE.AND P1, PT, R11, 0xc, PT ;  /* 0x0000000c0b00780c */ /* 0x000fc80003f25270 */
[----:B------:R-:W-:Y:S02]  /*11b40*/  SEL R3, RZ, 0x1, P1 ;  /* 0x00000001ff037807 */ /* 0x000fe40000800000 */
[----:B------:R-:W-:Y:S02]  /*11b50*/  SEL R11, R11, RZ, P1 ;  /* 0x000000ff0b0b7207 */ /* 0x000fe40000800000 */
[----:B------:R-:W-:-:S03]  /*11b60*/  LOP3.LUT R8, R8, R3, RZ, 0x3c, !PT ;  /* 0x0000000308087212 */ /* 0x000fc600078e3cff */
[----:B------:R-:W-:Y:S01]  /*11b70*/  IMAD R7, R11, 0x8, R0 ;  /* 0x000000080b077824 */ /* 0x000fe200078e0200 */
[----:B------:R-:W-:Y:S01]  /*11b80*/  SHF.L.U32 R4, R8, 0x1f, RZ ;  /* 0x0000001f08047819 */ /* 0x000fe200000006ff */
[----:B0-----:R-:W-:Y:S06]  /*11b90*/  @!P0 BRA `(.L_x_246) ;  /* 0x0000000800288947 */ /* 0x001fec0003800000 */
.L_x_267:
[----:B------:R-:W1:Y:S01]  /*11ba0*/  SYNCS.PHASECHK.TRANS64.TRYWAIT P0, [R7+URZ], R4 ;  /* 0x00000004070075a7 */ /* 0x000e62000800017f */
[----:B0-----:R-:W-:-:S05]  /*11bb0*/  VIADD R2, R11, 0x1 ;  /* 0x000000010b027836 */ /* 0x001fca0000000000 */
[----:B------:R-:W-:-:S04]  /*11bc0*/  ISETP.NE.AND P1, PT, R2, 0xc, PT ;  /* 0x0000000c0200780c */ /* 0x000fc80003f25270 */
[----:B------:R-:W-:Y:S02]  /*11bd0*/  SEL R3, RZ, 0x1, P1 ;  /* 0x00000001ff037807 */ /* 0x000fe40000800000 */
[----:B------:R-:W-:Y:S02]  /*11be0*/  SEL R9, R2, RZ, P1 ;  /* 0x000000ff02097207 */ /* 0x000fe40000800000 */
[----:B------:R-:W-:-:S03]  /*11bf0*/  LOP3.LUT R8, R8, R3, RZ, 0x3c, !PT ;  /* 0x0000000308087212 */ /* 0x000fc600078e3cff */
[----:B------:R-:W-:Y:S01]  /*11c00*/  IMAD R6, R9, 0x8, R0 ;  /* 0x0000000809067824 */ /* 0x000fe200078e0200 */
[----:B------:R-:W-:Y:S01]  /*11c10*/  SHF.L.U32 R5, R8, 0x1f, RZ ;  /* 0x0000001f08057819 */ /* 0x000fe200000006ff */
[----:B-1----:R-:W-:Y:S06]  /*11c20*/  @!P0 BRA `(.L_x_247) ;  /* 0x0000000800188947 */ /* 0x002fec0003800000 */
.L_x_268:
[----:B------:R-:W1:Y:S01]  /*11c30*/  SYNCS.PHASECHK.TRANS64.TRYWAIT P0, [R6+URZ], R5 ;  /* 0x00000005060075a7 */ /* 0x000e62000800017f */
[----:B------:R-:W-:-:S04]  /*11c40*/  IADD3 R2, R9, 0x1, RZ ;  /* 0x0000000109027810 */ /* 0x000fc80007ffe0ff */
[----:B------:R-:W-:-:S04]  /*11c50*/  ISETP.NE.AND P1, PT, R2, 0xc, PT ;  /* 0x0000000c0200780c */ /* 0x000fc80003f25270 */
[----:B------:R-:W-:Y:S02]  /*11c60*/  SEL R3, RZ, 0x1, P1 ;  /* 0x00000001ff037807 */ /* 0x000fe40000800000 */
[----:B0-----:R-:W-:Y:S02]  /*11c70*/  SEL R7, R2, RZ, P1 ;  /* 0x000000ff02077207 */ /* 0x001fe40000800000 */
[----:B------:R-:W-:-:S03]  /*11c80*/  LOP3.LUT R8, R8, R3, RZ, 0x3c, !PT ;  /* 0x0000000308087212 */ /* 0x000fc600078e3cff */
[----:B------:R-:W-:Y:S01]  /*11c90*/  IMAD R9, R7, 0x8, R0 ;  /* 0x0000000807097824 */ /* 0x000fe200078e0200 */
[----:B------:R-:W-:Y:S01]  /*11ca0*/  SHF.L.U32 R4, R8, 0x1f, RZ ;  /* 0x0000001f08047819 */ /* 0x000fe200000006ff */
[----:B-1----:R-:W-:Y:S06]  /*11cb0*/  @!P0 BRA `(.L_x_248) ;  /* 0x0000000800088947 */ /* 0x002fec0003800000 */
.L_x_269:
[----:B------:R-:W1:Y:S01]  /*11cc0*/  SYNCS.PHASECHK.TRANS64.TRYWAIT P0, [R9+URZ], R4 ;  /* 0x00000004090075a7 */ /* 0x000e62000800017f */
[----:B------:R-:W-:-:S05]  /*11cd0*/  VIADD R2, R7, 0x1 ;  /* 0x0000000107027836 */ /* 0x000fca0000000000 */
[----:B------:R-:W-:-:S04]  /*11ce0*/  ISETP.NE.AND P1, PT, R2, 0xc, PT ;  /* 0x0000000c0200780c */ /* 0x000fc80003f25270 */
[----:B------:R-:W-:Y:S02]  /*11cf0*/  SEL R3, RZ, 0x1, P1 ;  /* 0x00000001ff037807 */ /* 0x000fe40000800000 */
[----:B------:R-:W-:Y:S02]  /*11d00*/  SEL R7, R2, RZ, P1 ;  /* 0x000000ff02077207 */ /* 0x000fe40000800000 */
[----:B------:R-:W-:-:S03]  /*11d10*/  LOP3.LUT R8, R8, R3, RZ, 0x3c, !PT ;  /* 0x0000000308087212 */ /* 0x000fc600078e3cff */
[----:B0-----:R-:W-:Y:S01]  /*11d20*/  IMAD R6, R7, 0x8, R0 ;  /* 0x0000000807067824 */ /* 0x001fe200078e0200 */
[----:B------:R-:W-:Y:S01]  /*11d30*/  SHF.L.U32 R5, R8, 0x1f, RZ ;  /* 0x0000001f08057819 */ /* 0x000fe200000006ff */
[----:B-1----:R-:W-:Y:S06]  /*11d40*/  @!P0 BRA `(.L_x_249) ;  /* 0x0000000400f88947 */ /* 0x002fec0003800000 */
.L_x_270:
        /* <DEDUP_REMOVED lines=9> */
.L_x_271:
        /* <DEDUP_REMOVED lines=9> */
.L_x_272:
[----:B------:R-:W1:Y:S01]  /*11e70*/  SYNCS.PHASECHK.TRANS64.TRYWAIT P0, [R6+URZ], R5 ;  /* 0x00000005060075a7 */ /* 0x000e62000800017f */
[----:B------:R-:W-:-:S04]  /*11e80*/  IADD3 R2, R7, 0x1, RZ ;  /* 0x0000000107027810 */ /* 0x000fc80007ffe0ff */
[----:B------:R-:W-:-:S04]  /*11e90*/  ISETP.NE.AND P1, PT, R2, 0xc, PT ;  /* 0x0000000c0200780c */ /* 0x000fc80003f25270 */
[----:B------:R-:W-:Y:S02]  /*11ea0*/  SEL R3, RZ, 0x1, P1 ;  /* 0x00000001ff037807 */ /* 0x000fe40000800000 */
[----:B------:R-:W-:Y:S02]  /*11eb0*/  SEL R7, R2, RZ, P1 ;  /* 0x000000ff02077207 */ /* 0x000fe40000800000 */
[----:B------:R-:W-:-:S03]  /*11ec0*/  LOP3.LUT R8, R8, R3, RZ, 0x3c, !PT ;  /* 0x0000000308087212 */ /* 0x000fc600078e3cff */
[----:B0-----:R-:W-:Y:S01]  /*11ed0*/  IMAD R9, R7, 0x8, R0 ;  /* 0x0000000807097824 */ /* 0x001fe200078e0200 */
[----:B------:R-:W-:Y:S01]  /*11ee0*/  SHF.L.U32 R4, R8, 0x1f, RZ ;  /* 0x0000001f08047819 */ /* 0x000fe200000006ff */
[----:B-1----:R-:W-:Y:S06]  /*11ef0*/  @!P0 BRA `(.L_x_252) ;  /* 0x0000000400c88947 */ /* 0x002fec0003800000 */
.L_x_273:
        /* <DEDUP_REMOVED lines=9> */
.L_x_274:
        /* <DEDUP_REMOVED lines=9> */
.L_x_275:
        /* <DEDUP_REMOVED lines=9> */
.L_x_276:
[----:B------:R-:W1:Y:S01]  /*120b0*/  SYNCS.PHASECHK.TRANS64.TRYWAIT P0, [R6+URZ], R5 ;  /* 0x00000005060075a7 */ /* 0x000e62000800017f */
[----:B------:R-:W-:-:S04]  /*120c0*/  IADD3 R2, R7, 0x1, RZ ;  /* 0x0000000107027810 */ /* 0x000fc80007ffe0ff */
[----:B------:R-:W-:-:S04]  /*120d0*/  ISETP.NE.AND P1, PT, R2, 0xc, PT ;  /* 0x0000000c0200780c */ /* 0x000fc80003f25270 */
[----:B0-----:R-:W-:Y:S02]  /*120e0*/  SEL R4, RZ, 0x1, P1 ;  /* 0x00000001ff047807 */ /* 0x001fe40000800000 */
[----:B------:R-:W-:Y:S02]  /*120f0*/  SEL R3, R2, RZ, P1 ;  /* 0x000000ff02037207 */ /* 0x000fe40000800000 */
[----:B------:R-:W-:Y:S01]  /*12100*/  LOP3.LUT R4, R11, R4, RZ, 0x3c, !PT ;  /* 0x000000040b047212 */ /* 0x000fe200078e3cff */
[----:B-1----:R-:W-:Y:S06]  /*12110*/  @!P0 BRA `(.L_x_256) ;  /* 0x0000000400908947 */ /* 0x002fec0003800000 */
.L_x_277:
[----:B------:R-:W-:Y:S01]  /*12120*/  IMAD R3, R3, 0x8, R0 ;  /* 0x0000000803037824 */ /* 0x000fe200078e0200 */
[----:B------:R-:W-:-:S07]  /*12130*/  SHF.L.U32 R0, R4, 0x1f, RZ ;  /* 0x0000001f04007819 */ /* 0x000fce00000006ff */
.L_x_257:
[----:B-1----:R1:W2:Y:S02]  /*12140*/  SYNCS.PHASECHK.TRANS64.TRYWAIT P0, [R3+URZ], R0 ;  /* 0x00000000030075a7 */ /* 0x0022a4000800017f */
[----:B--2---:R-:W-:Y:S05]  /*12150*/  @!P0 NANOSLEEP.SYNCS 0x989680 ;  /* 0x009896800000895d */ /* 0x004fea0003900000 */
[----:B------:R-:W2:Y:S02]  /*12160*/  @!P0 SYNCS.PHASECHK.TRANS64 P0, [R3+URZ], R0 ;  /* 0x00000000030085a7 */ /* 0x000ea4000800007f */
[----:B--2---:R-:W-:Y:S05]  /*12170*/  @!P0 BRA `(.L_x_257) ;  /* 0xfffffffc00f08947 */ /* 0x004fea000383ffff */
.L_x_244:
[----:B------:R-:W-:Y:S05]  /*12180*/  BSYNC B0 ;  /* 0x0000000000007941 */ /* 0x000fea0003800000 */
.L_x_243:
[----:B------:R-:W-:Y:S05]  /*12190*/  EXIT ;  /* 0x000000000000794d */ /* 0x000fea0003800000 */
.L_x_20:
[----:B--2---:R-:W-:-:S04]  /*121a0*/  IMAD.U32 R3, RZ, RZ, UR16 ;  /* 0x00000010ff037e24 */ /* 0x004fc8000f8e00ff */
[----:B------:R2:W3:Y:S03]  /*121b0*/  SYNCS.PHASECHK.TRANS64.TRYWAIT P0, [R3+URZ+-0x8], R2 ;  /* 0xfffff802030075a7 */ /* 0x0004e6000800017f */
[----:B---3--:R-:W-:Y:S05]  /*121c0*/  @!P0 NANOSLEEP.SYNCS 0x989680 ;  /* 0x009896800000895d */ /* 0x008fea0003900000 */
[----:B------:R-:W3:Y:S02]  /*121d0*/  @!P0 SYNCS.PHASECHK.TRANS64 P0, [R3+URZ+-0x8], R2 ;  /* 0xfffff802030085a7 */ /* 0x000ee4000800007f */
[----:B---3--:R-:W-:Y:S05]  /*121e0*/  @!P0 BRA `(.L_x_20) ;  /* 0xfffffffc00ec8947 */ /* 0x008fea000383ffff */
[----:B------:R-:W-:Y:S05]  /*121f0*/  BRA `(.L_x_258) ;  /* 0xfffffef800087947 */ /* 0x000fea000383ffff */
.L_x_25:
[----:B-----5:R1:W-:Y:S02]  /*12200*/  STL [R1+0xa8], R0 ;  /* 0x0000a80001007387 */ /* 0x0203e40000100800 */
[----:B-1----:R-:W-:-:S04]  /*12210*/  IMAD.U32 R0, RZ, RZ, UR8 ;  /* 0x00000008ff007e24 */ /* 0x002fc8000f8e00ff */
[----:B------:R1:W2:Y:S03]  /*12220*/  SYNCS.PHASECHK.TRANS64.TRYWAIT P0, [R0+URZ], R152 ;  /* 0x00000098000075a7 */ /* 0x0002a6000800017f */
[----:B--2---:R-:W-:Y:S05]  /*12230*/  @!P0 NANOSLEEP.SYNCS 0x989680 ;  /* 0x009896800000895d */ /* 0x004fea0003900000 */
[----:B------:R1:W2:Y:S02]  /*12240*/  @!P0 SYNCS.PHASECHK.TRANS64 P0, [R0+URZ], R152 ;  /* 0x00000098000085a7 */ /* 0x0002a4000800007f */
[----:B-1----:R1:W5:Y:S02]  /*12250*/  LDL.LU R0, [R1+0xa8] ;  /* 0x0000a80001007983 */ /* 0x0023640000300800 */
[----:B-12---:R-:W-:Y:S05]  /*12260*/  @!P0 BRA `(.L_x_25) ;  /* 0xfffffffc00e48947 */ /* 0x006fea000383ffff */
[----:B------:R-:W-:Y:S05]  /*12270*/  BRA `(.L_x_24) ;  /* 0xffffff00008c7947 */ /* 0x000fea000383ffff */
.L_x_31:
[----:B0-----:R-:W-:-:S04]  /*12280*/  IMAD.U32 R27, RZ, RZ, UR16 ;  /* 0x00000010ff1b7e24 */ /* 0x001fc8000f8e00ff */
[----:B------:R0:W3:Y:S03]  /*12290*/  SYNCS.PHASECHK.TRANS64.TRYWAIT P0, [R27+URZ+0x8], R24 ;  /* 0x000008181b0075a7 */ /* 0x0000e6000800017f */
[----:B---3--:R-:W-:Y:S05]  /*122a0*/  @!P0 NANOSLEEP.SYNCS 0x989680 ;  /* 0x009896800000895d */ /* 0x008fea0003900000 */
[----:B------:R-:W3:Y:S02]  /*122b0*/  @!P0 SYNCS.PHASECHK.TRANS64 P0, [R27+URZ+0x8], R24 ;  /* 0x000008181b0085a7 */ /* 0x000ee4000800007f */
[----:B---3--:R-:W-:Y:S05]  /*122c0*/  @!P0 BRA `(.L_x_31) ;  /* 0xfffffffc00ec8947 */ /* 0x008fea000383ffff */
[----:B------:R-:W-:Y:S05]  /*122d0*/  BRA `(.L_x_259) ;  /* 0xffffff28005c7947 */ /* 0x000fea000383ffff */
.L_x_230:
[----:B------:R-:W-:Y:S01]  /*122e0*/  BSSY B1, `(.L_x_260) ;  /* 0x0000006000017945 */ /* 0x000fe20003800000 */
[----:B------:R-:W-:-:S07]  /*122f0*/  IMAD.MOV.U32 R2, RZ, RZ, -0x1 ;  /* 0xffffffffff027424 */ /* 0x000fce00078e00ff */
[----:B------:R-:W-:Y:S05]  /*12300*/  WARPSYNC.COLLECTIVE R2, `(.L_x_261) ;  /* 0x00000000020c7348 */ /* 0x000fea0003c00000 */
[----:B------:R-:W-:Y:S02]  /*12310*/  ELECT P1, UR62, PT ;  /* 0x00000000003e782f */ /* 0x000fe40003820000 */
[----:B------:R-:W-:Y:S01]  /*12320*/  MOV R2, UR62 ;  /* 0x0000003e00027c02 */ /* 0x000fe20008000f00 */
[----:B------:R-:W-:Y:S10]  /*12330*/  ENDCOLLECTIVE ;  /* 0x000000000000791b */ /* 0x000ff40003800000 */
.L_x_261:
[----:B------:R-:W-:Y:S05]  /*12340*/  BSYNC B1 ;  /* 0x0000000000017941 */ /* 0x000fea0003800000 */
.L_x_260:
[----:B------:R-:W-:Y:S05]  /*12350*/  BRA `(.L_x_262) ;  /* 0xffffffe8007c7947 */ /* 0x000fea000383ffff */
.L_x_233:
[----:B0-----:R0:W1:Y:S02]  /*12360*/  SYNCS.PHASECHK.TRANS64.TRYWAIT P1, [R14+URZ+0x60], R3 ;  /* 0x000060030e0075a7 */ /* 0x001064000802017f */
[----:B-1----:R-:W-:Y:S05]  /*12370*/  @!P1 NANOSLEEP.SYNCS 0x989680 ;  /* 0x009896800000995d */ /* 0x002fea0003900000 */
[----:B------:R-:W1:Y:S02]  /*12380*/  @!P1 SYNCS.PHASECHK.TRANS64 P1, [R14+URZ+0x60], R3 ;  /* 0x000060030e0095a7 */ /* 0x000e64000802007f */
[----:B-1----:R-:W-:Y:S05]  /*12390*/  @!P1 BRA `(.L_x_233) ;  /* 0xfffffffc00f09947 */ /* 0x002fea000383ffff */
[----:B------:R-:W-:Y:S05]  /*123a0*/  BRA `(.L_x_263) ;  /* 0xffffffe800c07947 */ /* 0x000fea000383ffff */
.L_x_242:
[----:B------:R-:W-:Y:S01]  /*123b0*/  BSSY B0, `(.L_x_264) ;  /* 0x0000006000007945 */ /* 0x000fe20003800000 */
[----:B------:R-:W-:-:S07]  /*123c0*/  IMAD.MOV.U32 R2, RZ, RZ, -0x1 ;  /* 0xffffffffff027424 */ /* 0x000fce00078e00ff */
[----:B01----:R-:W-:Y:S05]  /*123d0*/  WARPSYNC.COLLECTIVE R2, `(.L_x_265) ;  /* 0x00000000020c7348 */ /* 0x003fea0003c00000 */
[----:B------:R-:W-:Y:S02]  /*123e0*/  ELECT P1, UR62, PT ;  /* 0x00000000003e782f */ /* 0x000fe40003820000 */
[----:B------:R-:W-:Y:S01]  /*123f0*/  MOV R2, UR62 ;  /* 0x0000003e00027c02 */ /* 0x000fe20008000f00 */
[----:B01----:R-:W-:Y:S10]  /*12400*/  ENDCOLLECTIVE ;  /* 0x000000000000791b */ /* 0x003ff40003800000 */
.L_x_265:
[----:B------:R-:W-:Y:S05]  /*12410*/  BSYNC B0 ;  /* 0x0000000000007941 */ /* 0x000fea0003800000 */
.L_x_264:
[----:B------:R-:W-:Y:S01]  /*12420*/  PLOP3.LUT P0, PT, P1, PT, PT, 0x80, 0x0 ;  /* 0x000000000000781c */ /* 0x000fe20000f0f070 */
[----:B------:R-:W-:-:S12]  /*12430*/  BRA `(.L_x_266) ;  /* 0xfffffff400807947 */ /* 0x000fd8000383ffff */
.L_x_246:
[----:B0-----:R0:W1:Y:S02]  /*12440*/  SYNCS.PHASECHK.TRANS64.TRYWAIT P0, [R5+URZ], R2 ;  /* 0x00000002050075a7 */ /* 0x001064000800017f */
[----:B-1----:R-:W-:Y:S05]  /*12450*/  @!P0 NANOSLEEP.SYNCS 0x989680 ;  /* 0x009896800000895d */ /* 0x002fea0003900000 */
[----:B------:R-:W1:Y:S02]  /*12460*/  @!P0 SYNCS.PHASECHK.TRANS64 P0, [R5+URZ], R2 ;  /* 0x00000002050085a7 */ /* 0x000e64000800007f */
[----:B-1----:R-:W-:Y:S05]  /*12470*/  @!P0 BRA `(.L_x_246) ;  /* 0xfffffffc00f08947 */ /* 0x002fea000383ffff */
[----:B------:R-:W-:Y:S05]  /*12480*/  BRA `(.L_x_267) ;  /* 0xfffffff400c47947 */ /* 0x000fea000383ffff */
.L_x_247:
[----:B0-----:R0:W1:Y:S02]  /*12490*/  SYNCS.PHASECHK.TRANS64.TRYWAIT P0, [R7+URZ], R4 ;  /* 0x00000004070075a7 */ /* 0x001064000800017f */
[----:B-1----:R-:W-:Y:S05]  /*124a0*/  @!P0 NANOSLEEP.SYNCS 0x989680 ;  /* 0x009896800000895d */ /* 0x002fea0003900000 */
[----:B------:R-:W1:Y:S02]  /*124b0*/  @!P0 SYNCS.PHASECHK.TRANS64 P0, [R7+URZ], R4 ;  /* 0x00000004070085a7 */ /* 0x000e64000800007f */
[----:B-1----:R-:W-:Y:S05]  /*124c0*/  @!P0 BRA `(.L_x_247) ;  /* 0xfffffffc00f08947 */ /* 0x002fea000383ffff */
[----:B------:R-:W-:Y:S05]  /*124d0*/  BRA `(.L_x_268) ;  /* 0xfffffff400d47947 */ /* 0x000fea000383ffff */
.L_x_248:
[----:B0-----:R0:W1:Y:S02]  /*124e0*/  SYNCS.PHASECHK.TRANS64.TRYWAIT P0, [R6+URZ], R5 ;  /* 0x00000005060075a7 */ /* 0x001064000800017f */
[----:B-1----:R-:W-:Y:S05]  /*124f0*/  @!P0 NANOSLEEP.SYNCS 0x989680 ;  /* 0x009896800000895d */ /* 0x002fea0003900000 */
[----:B------:R-:W1:Y:S02]  /*12500*/  @!P0 SYNCS.PHASECHK.TRANS64 P0, [R6+URZ], R5 ;  /* 0x00000005060085a7 */ /* 0x000e64000800007f */
[----:B-1----:R-:W-:Y:S05]  /*12510*/  @!P0 BRA `(.L_x_248) ;  /* 0xfffffffc00f08947 */ /* 0x002fea000383ffff */
[----:B------:R-:W-:Y:S05]  /*12520*/  BRA `(.L_x_269) ;  /* 0xfffffff400e47947 */ /* 0x000fea000383ffff */
.L_x_249:
[----:B0-----:R0:W1:Y:S02]  /*12530*/  SYNCS.PHASECHK.TRANS64.TRYWAIT P0, [R9+URZ], R4 ;  /* 0x00000004090075a7 */ /* 0x001064000800017f */
[----:B-1----:R-:W-:Y:S05]  /*12540*/  @!P0 NANOSLEEP.SYNCS 0x989680 ;  /* 0x009896800000895d */ /* 0x002fea0003900000 */
[----:B------:R-:W1:Y:S02]  /*12550*/  @!P0 SYNCS.PHASECHK.TRANS64 P0, [R9+URZ], R4 ;  /* 0x00000004090085a7 */ /* 0x000e64000800007f */
[----:B-1----:R-:W-:Y:S05]  /*12560*/  @!P0 BRA `(.L_x_249) ;  /* 0xfffffffc00f08947 */ /* 0x002fea000383ffff */
[----:B------:R-:W-:Y:S05]  /*12570*/  BRA `(.L_x_270) ;  /* 0xfffffff400f47947 */ /* 0x000fea000383ffff */
.L_x_250:
[----:B0-----:R0:W1:Y:S02]  /*12580*/  SYNCS.PHASECHK.TRANS64.TRYWAIT P0, [R6+URZ], R5 ;  /* 0x00000005060075a7 */ /* 0x001064000800017f */
[----:B-1----:R-:W-:Y:S05]  /*12590*/  @!P0 NANOSLEEP.SYNCS 0x989680 ;  /* 0x009896800000895d */ /* 0x002fea0003900000 */
[----:B------:R-:W1:Y:S02]  /*125a0*/  @!P0 SYNCS.PHASECHK.TRANS64 P0, [R6+URZ], R5 ;  /* 0x00000005060085a7 */ /* 0x000e64000800007f */
[----:B-1----:R-:W-:Y:S05]  /*125b0*/  @!P0 BRA `(.L_x_250) ;  /* 0xfffffffc00f08947 */ /* 0x002fea000383ffff */
[----:B------:R-:W-:Y:S05]  /*125c0*/  BRA `(.L_x_271) ;  /* 0xfffffff800047947 */ /* 0x000fea000383ffff */
.L_x_251:
[----:B0-----:R0:W1:Y:S02]  /*125d0*/  SYNCS.PHASECHK.TRANS64.TRYWAIT P0, [R9+URZ], R4 ;  /* 0x00000004090075a7 */ /* 0x001064000800017f */
[----:B-1----:R-:W-:Y:S05]  /*125e0*/  @!P0 NANOSLEEP.SYNCS 0x989680 ;  /* 0x009896800000895d */ /* 0x002fea0003900000 */
[----:B------:R-:W1:Y:S02]  /*125f0*/  @!P0 SYNCS.PHASECHK.TRANS64 P0, [R9+URZ], R4 ;  /* 0x00000004090085a7 */ /* 0x000e64000800007f */
[----:B-1----:R-:W-:Y:S05]  /*12600*/  @!P0 BRA `(.L_x_251) ;  /* 0xfffffffc00f08947 */ /* 0x002fea000383ffff */
[----:B------:R-:W-:Y:S05]  /*12610*/  BRA `(.L_x_272) ;  /* 0xfffffff800147947 */ /* 0x000fea000383ffff */
.L_x_252:
[----:B0-----:R0:W1:Y:S02]  /*12620*/  SYNCS.PHASECHK.TRANS64.TRYWAIT P0, [R6+URZ], R5 ;  /* 0x00000005060075a7 */ /* 0x001064000800017f */
[----:B-1----:R-:W-:Y:S05]  /*12630*/  @!P0 NANOSLEEP.SYNCS 0x989680 ;  /* 0x009896800000895d */ /* 0x002fea0003900000 */
[----:B------:R-:W1:Y:S02]  /*12640*/  @!P0 SYNCS.PHASECHK.TRANS64 P0, [R6+URZ], R5 ;  /* 0x00000005060085a7 */ /* 0x000e64000800007f */
[----:B-1----:R-:W-:Y:S05]  /*12650*/  @!P0 BRA `(.L_x_252) ;  /* 0xfffffffc00f08947 */ /* 0x002fea000383ffff */
[----:B------:R-:W-:Y:S05]  /*12660*/  BRA `(.L_x_273) ;  /* 0xfffffff800247947 */ /* 0x000fea000383ffff */
.L_x_253:
[----:B0-----:R0:W1:Y:S02]  /*12670*/  SYNCS.PHASECHK.TRANS64.TRYWAIT P0, [R9+URZ], R4 ;  /* 0x00000004090075a7 */ /* 0x001064000800017f */
[----:B-1----:R-:W-:Y:S05]  /*12680*/  @!P0 NANOSLEEP.SYNCS 0x989680 ;  /* 0x009896800000895d */ /* 0x002fea0003900000 */
[----:B------:R-:W1:Y:S02]  /*12690*/  @!P0 SYNCS.PHASECHK.TRANS64 P0, [R9+URZ], R4 ;  /* 0x00000004090085a7 */ /* 0x000e64000800007f */
[----:B-1----:R-:W-:Y:S05]  /*126a0*/  @!P0 BRA `(.L_x_253) ;  /* 0xfffffffc00f08947 */ /* 0x002fea000383ffff */
[----:B------:R-:W-:Y:S05]  /*126b0*/  BRA `(.L_x_274) ;  /* 0xfffffff800347947 */ /* 0x000fea000383ffff */
.L_x_254:
[----:B0-----:R0:W1:Y:S02]  /*126c0*/  SYNCS.PHASECHK.TRANS64.TRYWAIT P0, [R6+URZ], R5 ;  /* 0x00000005060075a7 */ /* 0x001064000800017f */
[----:B-1----:R-:W-:Y:S05]  /*126d0*/  @!P0 NANOSLEEP.SYNCS 0x989680 ;  /* 0x009896800000895d */ /* 0x002fea0003900000 */
[----:B------:R-:W1:Y:S02]  /*126e0*/  @!P0 SYNCS.PHASECHK.TRANS64 P0, [R6+URZ], R5 ;  /* 0x00000005060085a7 */ /* 0x000e64000800007f */
[----:B-1----:R-:W-:Y:S05]  /*126f0*/  @!P0 BRA `(.L_x_254) ;  /* 0xfffffffc00f08947 */ /* 0x002fea000383ffff */
[----:B------:R-:W-:Y:S05]  /*12700*/  BRA `(.L_x_275) ;  /* 0xfffffff800447947 */ /* 0x000fea000383ffff */
.L_x_255:
[----:B0-----:R0:W1:Y:S02]  /*12710*/  SYNCS.PHASECHK.TRANS64.TRYWAIT P0, [R9+URZ], R4 ;  /* 0x00000004090075a7 */ /* 0x001064000800017f */
[----:B-1----:R-:W-:Y:S05]  /*12720*/  @!P0 NANOSLEEP.SYNCS 0x989680 ;  /* 0x009896800000895d */ /* 0x002fea0003900000 */
[----:B------:R-:W1:Y:S02]  /*12730*/  @!P0 SYNCS.PHASECHK.TRANS64 P0, [R9+URZ], R4 ;  /* 0x00000004090085a7 */ /* 0x000e64000800007f */
[----:B-1----:R-:W-:Y:S05]  /*12740*/  @!P0 BRA `(.L_x_255) ;  /* 0xfffffffc00f08947 */ /* 0x002fea000383ffff */
[----:B------:R-:W-:Y:S05]  /*12750*/  BRA `(.L_x_276) ;  /* 0xfffffff800547947 */ /* 0x000fea000383ffff */
.L_x_256:
[----:B0-----:R0:W1:Y:S02]  /*12760*/  SYNCS.PHASECHK.TRANS64.TRYWAIT P0, [R6+URZ], R5 ;  /* 0x00000005060075a7 */ /* 0x001064000800017f */
[----:B-1----:R-:W-:Y:S05]  /*12770*/  @!P0 NANOSLEEP.SYNCS 0x989680 ;  /* 0x009896800000895d */ /* 0x002fea0003900000 */
[----:B------:R-:W1:Y:S02]  /*12780*/  @!P0 SYNCS.PHASECHK.TRANS64 P0, [R6+URZ], R5 ;  /* 0x00000005060085a7 */ /* 0x000e64000800007f */
[----:B-1----:R-:W-:Y:S05]  /*12790*/  @!P0 BRA `(.L_x_256) ;  /* 0xfffffffc00f08947 */ /* 0x002fea000383ffff */
[----:B------:R-:W-:Y:S05]  /*127a0*/  BRA `(.L_x_277) ;  /* 0xfffffff8005c7947 */ /* 0x000fea000383ffff */
.L_x_278:
[----:B------:R-:W-:-:S00]  /*127b0*/  BRA `(.L_x_278) ;  /* 0xfffffffc00fc7947 */ /* 0x000fc0000383ffff */
[----:B------:R-:W-:-:S00]  /*127c0*/  NOP ;  /* 0x0000000000007918 */ /* 0x000fc00000000000 */
        /* <DEDUP_REMOVED lines=11> */
.L_x_279:


//--------------------- .nv.shared._ZN7cutlass13device_kernelINS_4gemm6kernel13GemmUniversalIN4cute5tupleIJiiiiEEENS1_10collective13CollectiveMmaINS1_43MainloopSm90TmaGmmaWarpSpecializedSparseFP8ILi12ENS5_IJNS4_1CILi2EEENSA_ILi1EEESC_EEENS1_32KernelTmaWarpSpecializedPingpongEEENS5_IJNSA_ILi64EEENSA_ILi256EEESG_EEENS_12float_e4m3_tENS5_IJNS4_6LayoutINS5_IJiNS5_IJSB_iEEEiEEENS5_IJlNS5_IJSC_SB_EEElEEEEENSK_INS5_IJNS5_IJSG_iEEESQ_iEEENS5_IJNS5_IJSG_NSA_ILi4096EEEEEENS5_IJSC_lEEElEEEEEEEESJ_NS5_IJlSC_lEEENS4_8TiledMMAINS4_8MMA_AtomIJNS4_4SM904GMMA6SPARSE32GMMA_64x256x64_F32E4M3E4M3_SS_TNILNS12_7ScaleInE1ELS15_1ELNS12_9SparseSelE0EEEEEENSK_INS5_IJSC_SC_SC_EEENS5_IJNSA_ILi0EEES1A_S1A_EEEEENS5_IJNS4_10UnderscoreES1D_S1D_EEEEENS4_13SM90_TMA_LOADENS4_14ComposedLayoutINS4_7SwizzleILi1ELi4ELi3EEENS4_25smem_sparse_ptr_flag_bitsILi2ELi8EEENSK_INS5_IJNS5_IJSC_NSA_ILi8EEEEEENS5_IJSB_NSA_ILi32EEEEEEEEENS5_IJNS5_IJS1A_SG_EEESN_EEEEEEEvNS4_8identityENS4_23SM90_TMA_LOAD_MULTICASTENS1H_INS1I_ILi2ELi4ELi3EEENS4_18smem_ptr_flag_bitsILi8EEENSK_INS5_IJS1M_SG_EEENS5_IJSG_SC_EEEEEEEvS1V_EENS_8epilogue10collective6detail29Sm90TmaWarpSpecializedAdapterINS26_15DefaultEpilogueIfNS5_IJSC_llEEES2A_NS25_6thread17LinearCombinationIfLi1EffLNS2B_9ScaleType4KindE0ELNS_15FloatRoundStyleE2EfEENS1_15EpilogueDefaultEEEEEvvEEEEvNT_6ParamsE --------------------------
	.section	.nv.shared._ZN7cutlass13device_kernelINS_4gemm6kernel13GemmUniversalIN4cute5tupleIJiiiiEEENS1_10collective13CollectiveMmaINS1_43MainloopSm90TmaGmmaWarpSpecializedSparseFP8ILi12ENS5_IJNS4_1CILi2EEENSA_ILi1EEESC_EEENS1_32KernelTmaWarpSpecializedPingpongEEENS5_IJNSA_ILi64EEENSA_ILi256EEESG_EEENS_12float_e4m3_tENS5_IJNS4_6LayoutINS5_IJiNS5_IJSB_iEEEiEEENS5_IJlNS5_IJSC_SB_EEElEEEEENSK_INS5_IJNS5_IJSG_iEEESQ_iEEENS5_IJNS5_IJSG_NSA_ILi4096EEEEEENS5_IJSC_lEEElEEEEEEEESJ_NS5_IJlSC_lEEENS4_8TiledMMAINS4_8MMA_AtomIJNS4_4SM904GMMA6SPARSE32GMMA_64x256x64_F32E4M3E4M3_SS_TNILNS12_7ScaleInE1ELS15_1ELNS12_9SparseSelE0EEEEEENSK_INS5_IJSC_SC_SC_EEENS5_IJNSA_ILi0EEES1A_S1A_EEEEENS5_IJNS4_10UnderscoreES1D_S1D_EEEEENS4_13SM90_TMA_LOADENS4_14ComposedLayoutINS4_7SwizzleILi1ELi4ELi3EEENS4_25smem_sparse_ptr_flag_bitsILi2ELi8EEENSK_INS5_IJNS5_IJSC_NSA_ILi8EEEEEENS5_IJSB_NSA_ILi32EEEEEEEEENS5_IJNS5_IJS1A_SG_EEESN_EEEEEEEvNS4_8identityENS4_23SM90_TMA_LOAD_MULTICASTENS1H_INS1I_ILi2ELi4ELi3EEENS4_18smem_ptr_flag_bitsILi8EEENSK_INS5_IJS1M_SG_EEENS5_IJSG_SC_EEEEEEEvS1V_EENS_8epilogue10collective6detail29Sm90TmaWarpSpecializedAdapterINS26_15DefaultEpilogueIfNS5_IJSC_llEEES2A_NS25_6thread17LinearCombinationIfLi1EffLNS2B_9ScaleType4KindE0ELNS_15FloatRoundStyleE2EfEENS1_15EpilogueDefaultEEEEEvvEEEEvNT_6ParamsE,"aw",@nobits
	.sectionflags	@""
	.align	16
	.zero		1024


//--------------------- .nv.shared.reserved.0     --------------------------
	.section	.nv.shared.reserved.0,"aw",@nobits
	.weak		__nv_reservedSMEM_offset_0_alias
	.size		__nv_reservedSMEM_offset_0_alias, 0, 0
	.other		__nv_reservedSMEM_offset_0_alias,@"STO_CUDA_RESERVED_SHARED STV_DEFAULT"
__nv_reservedSMEM_offset_0_alias:
	.zero		0


//--------------------- .nv.global                --------------------------
	.section	.nv.global,"aw",@nobits
.nv.global:
	.type		_ZN39_INTERNAL_ac2a1298_4_k_cu_31670788_27774cute1_E,@object
	.size		_ZN39_INTERNAL_ac2a1298_4_k_cu_31670788_27774cute1_E,(_ZN39_INTERNAL_ac2a1298_4_k_cu_31670788_27774cuda3std3__45__cpo6cbeginE - _ZN39_INTERNAL_ac2a1298_4_k_cu_31670788_27774cute1_E)
_ZN39_INTERNAL_ac2a1298_4_k_cu_31670788_27774cute1_E:
	.zero		1
	.type		_ZN39_INTERNAL_ac2a1298_4_k_cu_31670788_27774cuda3std3__45__cpo6cbeginE,@object
	.size		_ZN39_INTERNAL_ac2a1298_4_k_cu_31670788_27774cuda3std3__45__cpo6cbeginE,(_ZN39_INTERNAL_ac2a1298_4_k_cu_31670788_27774cuda3std3__48in_placeE - _ZN39_INTERNAL_ac2a1298_4_k_cu_31670788_27774cuda3std3__45__cpo6cbeginE)
_ZN39_INTERNAL_ac2a1298_4_k_cu_31670788_27774cuda3std3__45__cpo6cbeginE:
	.zero		1
	.type		_ZN39_INTERNAL_ac2a1298_4_k_cu_31670788_27774cuda3std3__48in_placeE,@object
	.size		_ZN39_INTERNAL_ac2a1298_4_k_cu_31670788_27774cuda3std3__48in_placeE,(_ZN39_INTERNAL_ac2a1298_4_k_cu_31670788_27774cuda3std6ranges3__45__cpo9iter_moveE - _ZN39_INTERNAL_ac2a1298_4_k_cu_31670788_27774cuda3std3__48in_placeE)
_ZN39_INTERNAL_ac2a1298_4_k_cu_31670788_27774cuda3std3__48in_placeE:
	.zero		1
	.type		_ZN39_INTERNAL_ac2a1298_4_k_cu_31670788_27774cuda3std6ranges3__45__cpo9iter_moveE,@object
	.size		_ZN39_INTERNAL_ac2a1298_4_k_cu_31670788_27774cuda3std6ranges3__45__cpo9iter_moveE,(_ZN39_INTERNAL_ac2a1298_4_k_cu_31670788_27774cuda3std3__45__cpo5beginE - _ZN39_INTERNAL_ac2a1298_4_k_cu_31670788_27774cuda3std6ranges3__45__cpo9iter_moveE)
_ZN39_INTERNAL_ac2a1298_4_k_cu_31670788_27774cuda3std6ranges3__45__cpo9iter_moveE:
	.zero		1
	.type		_ZN39_INTERNAL_ac2a1298_4_k_cu_31670788_27774cuda3std3__45__cpo5beginE,@object
	.size		_ZN39_INTERNAL_ac2a1298_4_k_cu_31670788_27774cuda3std3__45__cpo5beginE,(_ZN39_INTERNAL_ac2a1298_4_k_cu_31670788_27774cuda3std3__441_GLOBAL__N__ac2a1298_4_k_cu_31670788_27776ignoreE - _ZN39_INTERNAL_ac2a1298_4_k_cu_31670788_27774cuda3std3__45__cpo5beginE)
_ZN39_INTERNAL_ac2a1298_4_k_cu_31670788_27774cuda3std3__45__cpo5beginE:
	.zero		1
	.type		_ZN39_INTERNAL_ac2a1298_4_k_cu_31670788_27774cuda3std3__441_GLOBAL__N__ac2a1298_4_k_cu_31670788_27776ignoreE,@object
	.size		_ZN39_INTERNAL_ac2a1298_4_k_cu_31670788_27774cuda3std3__441_GLOBAL__N__ac2a1298_4_k_cu_31670788_27776ignoreE,(_ZN39_INTERNAL_ac2a1298_4_k_cu_31670788_27774cute7productE - _ZN39_INTERNAL_ac2a1298_4_k_cu_31670788_27774cuda3std3__441_GLOBAL__N__ac2a1298_4_k_cu_31670788_27776ignoreE)
_ZN39_INTERNAL_ac2a1298_4_k_cu_31670788_27774cuda3std3__441_GLOBAL__N__ac2a1298_4_k_cu_31670788_27776ignoreE:
	.zero		1
	.type		_ZN39_INTERNAL_ac2a1298_4_k_cu_31670788_27774cute7productE,@object
	.size		_ZN39_INTERNAL_ac2a1298_4_k_cu_31670788_27774cute7productE,(_ZN39_INTERNAL_ac2a1298_4_k_cu_31670788_27774cuda3std3__45__cpo3endE - _ZN39_INTERNAL_ac2a1298_4_k_cu_31670788_27774cute7productE)
_ZN39_INTERNAL_ac2a1298_4_k_cu_31670788_27774cute7productE:
	.zero		1
	.type		_ZN39_INTERNAL_ac2a1298_4_k_cu_31670788_27774cuda3std3__45__cpo3endE,@object
	.size		_ZN39_INTERNAL_ac2a1298_4_k_cu_31670788_27774cuda3std3__45__cpo3endE,(_ZN39_INTERNAL_ac2a1298_4_k_cu_31670788_27774cuda3std3__419piecewise_constructE - _ZN39_INTERNAL_ac2a1298_4_k_cu_31670788_27774cuda3std3__45__cpo3endE)
_ZN39_INTERNAL_ac2a1298_4_k_cu_31670788_27774cuda3std3__45__cpo3endE:
	.zero		1
	.type		_ZN39_INTERNAL_ac2a1298_4_k_cu_31670788_27774cuda3std3__419piecewise_constructE,@object
	.size		_ZN39_INTERNAL_ac2a1298_4_k_cu_31670788_27774cuda3std3__419piecewise_constructE,(_ZN39_INTERNAL_ac2a1298_4_k_cu_31670788_27774cuda3std3__45__cpo4cendE - _ZN39_INTERNAL_ac2a1298_4_k_cu_31670788_27774cuda3std3__419piecewise_constructE)
_ZN39_INTERNAL_ac2a1298_4_k_cu_31670788_27774cuda3std3__419piecewise_constructE:
	.zero		1
	.type		_ZN39_INTERNAL_ac2a1298_4_k_cu_31670788_27774cuda3std3__45__cpo4cendE,@object
	.size		_ZN39_INTERNAL_ac2a1298_4_k_cu_31670788_27774cuda3std3__45__cpo4cendE,(_ZN39_INTERNAL_ac2a1298_4_k_cu_31670788_27774cuda3std6ranges3__45__cpo4swapE - _ZN39_INTERNAL_ac2a1298_4_k_cu_31670788_27774cuda3std3__45__cpo4cendE)
_ZN39_INTERNAL_ac2a1298_4_k_cu_31670788_27774cuda3std3__45__cpo4cendE:
	.zero		1
	.type		_ZN39_INTERNAL_ac2a1298_4_k_cu_31670788_27774cuda3std6ranges3__45__cpo4swapE,@object
	.size		_ZN39_INTERNAL_ac2a1298_4_k_cu_31670788_27774cuda3std6ranges3__45__cpo4swapE,(.L_7 - _ZN39_INTERNAL_ac2a1298_4_k_cu_31670788_27774cuda3std6ranges3__45__cpo4swapE)
_ZN39_INTERNAL_ac2a1298_4_k_cu_31670788_27774cuda3std6ranges3__45__cpo4swapE:
	.zero		1
.L_7:


//--------------------- .nv.constant0._ZN7cutlass13device_kernelINS_4gemm6kernel13GemmUniversalIN4cute5tupleIJiiiiEEENS1_10collective13CollectiveMmaINS1_43MainloopSm90TmaGmmaWarpSpecializedSparseFP8ILi12ENS5_IJNS4_1CILi2EEENSA_ILi1EEESC_EEENS1_32KernelTmaWarpSpecializedPingpongEEENS5_IJNSA_ILi64EEENSA_ILi256EEESG_EEENS_12float_e4m3_tENS5_IJNS4_6LayoutINS5_IJiNS5_IJSB_iEEEiEEENS5_IJlNS5_IJSC_SB_EEElEEEEENSK_INS5_IJNS5_IJSG_iEEESQ_iEEENS5_IJNS5_IJSG_NSA_ILi4096EEEEEENS5_IJSC_lEEElEEEEEEEESJ_NS5_IJlSC_lEEENS4_8TiledMMAINS4_8MMA_AtomIJNS4_4SM904GMMA6SPARSE32GMMA_64x256x64_F32E4M3E4M3_SS_TNILNS12_7ScaleInE1ELS15_1ELNS12_9SparseSelE0EEEEEENSK_INS5_IJSC_SC_SC_EEENS5_IJNSA_ILi0EEES1A_S1A_EEEEENS5_IJNS4_10UnderscoreES1D_S1D_EEEEENS4_13SM90_TMA_LOADENS4_14ComposedLayoutINS4_7SwizzleILi1ELi4ELi3EEENS4_25smem_sparse_ptr_flag_bitsILi2ELi8EEENSK_INS5_IJNS5_IJSC_NSA_ILi8EEEEEENS5_IJSB_NSA_ILi32EEEEEEEEENS5_IJNS5_IJS1A_SG_EEESN_EEEEEEEvNS4_8identityENS4_23SM90_TMA_LOAD_MULTICASTENS1H_INS1I_ILi2ELi4ELi3EEENS4_18smem_ptr_flag_bitsILi8EEENSK_INS5_IJS1M_SG_EEENS5_IJSG_SC_EEEEEEEvS1V_EENS_8epilogue10collective6detail29Sm90TmaWarpSpecializedAdapterINS26_15DefaultEpilogueIfNS5_IJSC_llEEES2A_NS25_6thread17LinearCombinationIfLi1EffLNS2B_9ScaleType4KindE0ELNS_15FloatRoundStyleE2EfEENS1_15EpilogueDefaultEEEEEvvEEEEvNT_6ParamsE --------------------------
	.section	.nv.constant0._ZN7cutlass13device_kernelINS_4gemm6kernel13GemmUniversalIN4cute5tupleIJiiiiEEENS1_10collective13CollectiveMmaINS1_43MainloopSm90TmaGmmaWarpSpecializedSparseFP8ILi12ENS5_IJNS4_1CILi2EEENSA_ILi1EEESC_EEENS1_32KernelTmaWarpSpecializedPingpongEEENS5_IJNSA_ILi64EEENSA_ILi256EEESG_EEENS_12float_e4m3_tENS5_IJNS4_6LayoutINS5_IJiNS5_IJSB_iEEEiEEENS5_IJlNS5_IJSC_SB_EEElEEEEENSK_INS5_IJNS5_IJSG_iEEESQ_iEEENS5_IJNS5_IJSG_NSA_ILi4096EEEEEENS5_IJSC_lEEElEEEEEEEESJ_NS5_IJlSC_lEEENS4_8TiledMMAINS4_8MMA_AtomIJNS4_4SM904GMMA6SPARSE32GMMA_64x256x64_F32E4M3E4M3_SS_TNILNS12_7ScaleInE1ELS15_1ELNS12_9SparseSelE0EEEEEENSK_INS5_IJSC_SC_SC_EEENS5_IJNSA_ILi0EEES1A_S1A_EEEEENS5_IJNS4_10UnderscoreES1D_S1D_EEEEENS4_13SM90_TMA_LOADENS4_14ComposedLayoutINS4_7SwizzleILi1ELi4ELi3EEENS4_25smem_sparse_ptr_flag_bitsILi2ELi8EEENSK_INS5_IJNS5_IJSC_NSA_ILi8EEEEEENS5_IJSB_NSA_ILi32EEEEEEEEENS5_IJNS5_IJS1A_SG_EEESN_EEEEEEEvNS4_8identityENS4_23SM90_TMA_LOAD_MULTICASTENS1H_INS1I_ILi2ELi4ELi3EEENS4_18smem_ptr_flag_bitsILi8EEENSK_INS5_IJS1M_SG_EEENS5_IJSG_SC_EEEEEEEvS1V_EENS_8epilogue10collective6detail29Sm90TmaWarpSpecializedAdapterINS26_15DefaultEpilogueIfNS5_IJSC_llEEES2A_NS25_6thread17LinearCombinationIfLi1EffLNS2B_9ScaleType4KindE0ELNS_15FloatRoundStyleE2EfEENS1_15EpilogueDefaultEEEEEvvEEEEvNT_6ParamsE,"a",@progbits
	.sectionflags	@""
	.align	4
.nv.constant0._ZN7cutlass13device_kernelINS_4gemm6kernel13GemmUniversalIN4cute5tupleIJiiiiEEENS1_10collective13CollectiveMmaINS1_43MainloopSm90TmaGmmaWarpSpecializedSparseFP8ILi12ENS5_IJNS4_1CILi2EEENSA_ILi1EEESC_EEENS1_32KernelTmaWarpSpecializedPingpongEEENS5_IJNSA_ILi64EEENSA_ILi256EEESG_EEENS_12float_e4m3_tENS5_IJNS4_6LayoutINS5_IJiNS5_IJSB_iEEEiEEENS5_IJlNS5_IJSC_SB_EEElEEEEENSK_INS5_IJNS5_IJSG_iEEESQ_iEEENS5_IJNS5_IJSG_NSA_ILi4096EEEEEENS5_IJSC_lEEElEEEEEEEESJ_NS5_IJlSC_lEEENS4_8TiledMMAINS4_8MMA_AtomIJNS4_4SM904GMMA6SPARSE32GMMA_64x256x64_F32E4M3E4M3_SS_TNILNS12_7ScaleInE1ELS15_1ELNS12_9SparseSelE0EEEEEENSK_INS5_IJSC_SC_SC_EEENS5_IJNSA_ILi0EEES1A_S1A_EEEEENS5_IJNS4_10UnderscoreES1D_S1D_EEEEENS4_13SM90_TMA_LOADENS4_14ComposedLayoutINS4_7SwizzleILi1ELi4ELi3EEENS4_25smem_sparse_ptr_flag_bitsILi2ELi8EEENSK_INS5_IJNS5_IJSC_NSA_ILi8EEEEEENS5_IJSB_NSA_ILi32EEEEEEEEENS5_IJNS5_IJS1A_SG_EEESN_EEEEEEEvNS4_8identityENS4_23SM90_TMA_LOAD_MULTICASTENS1H_INS1I_ILi2ELi4ELi3EEENS4_18smem_ptr_flag_bitsILi8EEENSK_INS5_IJS1M_SG_EEENS5_IJSG_SC_EEEEEEEvS1V_EENS_8epilogue10collective6detail29Sm90TmaWarpSpecializedAdapterINS26_15DefaultEpilogueIfNS5_IJSC_llEEES2A_NS25_6thread17LinearCombinationIfLi1EffLNS2B_9ScaleType4KindE0ELNS_15FloatRoundStyleE2EfEENS1_15EpilogueDefaultEEEEEvvEEEEvNT_6ParamsE:
	.zero		1920


//--------------------- SYMBOLS --------------------------

	.type		.nv.reservedSmem.offset0,@object
	.size		.nv.reservedSmem.offset0,0x4
